def matmul_kernel(
    a_ptr,
    b_ptr,
    c_ptr,
    M,
    N,
    K,
    stride_am,
    stride_ak,
    stride_bk,
    stride_bn,
    stride_cm,
    stride_cn,
    BLOCK_M: tl.constexpr,
    BLOCK_N: tl.constexpr,
    BLOCK_K: tl.constexpr,
    GROUP_M: tl.constexpr,
):
    pid = tl.program_id(axis=0)
    num_pid_m = tl.cdiv(M, BLOCK_M)
    num_pid_n = tl.cdiv(N, BLOCK_N)
    num_pid_in_group = GROUP_M * num_pid_n
    group_id = pid // num_pid_in_group
    first_pid_m = group_id * GROUP_M
    group_size_m = min(num_pid_m - first_pid_m, GROUP_M)
    pid_m = first_pid_m + ((pid % num_pid_in_group) % group_size_m)
    pid_n = (pid % num_pid_in_group) // group_size_m

    offs_am = (pid_m * BLOCK_M + tl.arange(0, BLOCK_M)) % M
    offs_bn = (pid_n * BLOCK_N + tl.arange(0, BLOCK_N)) % N
    offs_k = tl.arange(0, BLOCK_K)
    a_ptrs = a_ptr + offs_am[:, None] * stride_am + offs_k[None, :] * stride_ak
    b_ptrs = b_ptr + offs_k[:, None] * stride_bk + offs_bn[None, :] * stride_bn

    acc = tl.zeros((BLOCK_M, BLOCK_N), dtype=tl.float32)
    for kk in range(0, tl.cdiv(K, BLOCK_K)):
        a = tl.load(a_ptrs, mask=offs_k[None, :] < K - kk * BLOCK_K, other=0.0)
        b = tl.load(b_ptrs, mask=offs_k[:, None] < K - kk * BLOCK_K, other=0.0)
        acc = tl.dot(a, b, acc)
        a_ptrs += BLOCK_K * stride_ak
        b_ptrs += BLOCK_K * stride_bk

    c = acc.to(c_ptr.dtype.element_ty)
    offs_cm = pid_m * BLOCK_M + tl.arange(0, BLOCK_M)
    offs_cn = pid_n * BLOCK_N + tl.arange(0, BLOCK_N)
    c_ptrs = c_ptr + offs_cm[:, None] * stride_cm + offs_cn[None, :] * stride_cn
    mask = (offs_cm[:, None] < M) & (offs_cn[None, :] < N)
    tl.store(c_ptrs, c, mask=mask)

# config = {"BLOCK_K": 128, "BLOCK_M": 64, "BLOCK_N": 512, "GROUP_M": 8, "arch": "sm_100", "dtype": "fp16", "num_ctas": 1, "num_stages": 3, "num_warps": 16}
# arch = sm_100


// ===== COMPILED SASS (sm_100a) =====

	.target	sm_100a

	.elftype	@"ET_EXEC"


//--------------------- .note.nv.tkinfo           --------------------------
	.section	.note.nv.tkinfo,"",@"SHT_NOTE"
	.sectionflags	@"SHF_NOTE_NV_TKINFO"
	.tkinfo
        /*0018*/ 	.word	0x00000081
        /*0030*/ 	.string	""
        /*0030*/ 	.string	"ptxas-blackwell"
        /*0030*/ 	.string	"Cuda compilation tools, release 12.9, V12.9.86"
        /*0030*/ 	.string	"Build cuda_12.9.r12.9/compiler.36037853_0"
        /*0030*/ 	.string	"-v  -suppress-debug-info  -lineinfo  -arch sm_100a "



//--------------------- .note.nv.cuver            --------------------------
	.section	.note.nv.cuver,"",@"SHT_NOTE"
	.sectionflags	@"SHF_NOTE_NV_CUVER"
        /*0018*/ 	.short	0x0001
        /*001a*/ 	.short	0x0064
        /*001c*/ 	.short	0x0001
        /*001e*/ 	.short	0x0000
        /*0020*/ 	.short	0x0001
        /*0022*/ 	.short	0x0000


//--------------------- .nv.info                  --------------------------
	.section	.nv.info,"",@"SHT_CUDA_INFO"
	.align	4


	//----- nvinfo : EIATTR_REGCOUNT
	.align		4
        /*0000*/ 	.byte	0x04, 0x2f
        /*0002*/ 	.short	(.L_1 - .L_0)
	.align		4
.L_0:
        /*0004*/ 	.word	index@(matmul_kernel)
        /*0008*/ 	.word	0x00000020


	//----- nvinfo : EIATTR_FRAME_SIZE
	.align		4
.L_1:
        /*000c*/ 	.byte	0x04, 0x11
        /*000e*/ 	.short	(.L_3 - .L_2)
	.align		4
.L_2:
        /*0010*/ 	.word	index@(matmul_kernel)
        /*0014*/ 	.word	0x00001418


	//----- nvinfo : EIATTR_MIN_STACK_SIZE
	.align		4
.L_3:
        /*0018*/ 	.byte	0x04, 0x12
        /*001a*/ 	.short	(.L_5 - .L_4)
	.align		4
.L_4:
        /*001c*/ 	.word	index@(matmul_kernel)
        /*0020*/ 	.word	0x00001418
.L_5:


//--------------------- .nv.info.matmul_kernel    --------------------------
	.section	.nv.info.matmul_kernel,"",@"SHT_CUDA_INFO"
	.sectionflags	@""
	.align	4


	//----- nvinfo : EIATTR_CUDA_API_VERSION
	.align		4
        /*0000*/ 	.byte	0x04, 0x37
        /*0002*/ 	.short	(.L_7 - .L_6)
.L_6:
        /*0004*/ 	.word	0x00000081


	//----- nvinfo : EIATTR_KPARAM_INFO
	.align		4
.L_7:
        /*0008*/ 	.byte	0x04, 0x17
        /*000a*/ 	.short	(.L_9 - .L_8)
.L_8:
        /*000c*/ 	.word	0x00000000
        /*0010*/ 	.short	0x000d
        /*0012*/ 	.short	0x0048
        /*0014*/ 	.byte	0x00, 0xf4, 0x21, 0x00


	//----- nvinfo : EIATTR_KPARAM_INFO
	.align		4
.L_9:
        /*0018*/ 	.byte	0x04, 0x17
        /*001a*/ 	.short	(.L_11 - .L_10)
.L_10:
        /*001c*/ 	.word	0x00000000
        /*0020*/ 	.short	0x000c
        /*0022*/ 	.short	0x0040
        /*0024*/ 	.byte	0x00, 0xf4, 0x21, 0x00


	//----- nvinfo : EIATTR_KPARAM_INFO
	.align		4
.L_11:
        /*0028*/ 	.byte	0x04, 0x17
        /*002a*/ 	.short	(.L_13 - .L_12)
.L_12:
        /*002c*/ 	.word	0x00000000
        /*0030*/ 	.short	0x000b
        /*0032*/ 	.short	0x0038
        /*0034*/ 	.byte	0x00, 0xf0, 0x11, 0x00


	//----- nvinfo : EIATTR_KPARAM_INFO
	.align		4
.L_13:
        /*0038*/ 	.byte	0x04, 0x17
        /*003a*/ 	.short	(.L_15 - .L_14)
.L_14:
        /*003c*/ 	.word	0x00000000
        /*0040*/ 	.short	0x000a
        /*0042*/ 	.short	0x0034
        /*0044*/ 	.byte	0x00, 0xf0, 0x11, 0x00


	//----- nvinfo : EIATTR_KPARAM_INFO
	.align		4
.L_15:
        /*0048*/ 	.byte	0x04, 0x17
        /*004a*/ 	.short	(.L_17 - .L_16)
.L_16:
        /*004c*/ 	.word	0x00000000
        /*0050*/ 	.short	0x0009
        /*0052*/ 	.short	0x0030
        /*0054*/ 	.byte	0x00, 0xf0, 0x11, 0x00


	//----- nvinfo : EIATTR_KPARAM_INFO
	.align		4
.L_17:
        /*0058*/ 	.byte	0x04, 0x17
        /*005a*/ 	.short	(.L_19 - .L_18)
.L_18:
        /*005c*/ 	.word	0x00000000
        /*0060*/ 	.short	0x0008
        /*0062*/ 	.short	0x002c
        /*0064*/ 	.byte	0x00, 0xf0, 0x11, 0x00


	//----- nvinfo : EIATTR_KPARAM_INFO
	.align		4
.L_19:
        /*0068*/ 	.byte	0x04, 0x17
        /*006a*/ 	.short	(.L_21 - .L_20)
.L_20:
        /*006c*/ 	.word	0x00000000
        /*0070*/ 	.short	0x0007
        /*0072*/ 	.short	0x0028
        /*0074*/ 	.byte	0x00, 0xf0, 0x11, 0x00


	//----- nvinfo : EIATTR_KPARAM_INFO
	.align		4
.L_21:
        /*0078*/ 	.byte	0x04, 0x17
        /*007a*/ 	.short	(.L_23 - .L_22)
.L_22:
        /*007c*/ 	.word	0x00000000
        /*0080*/ 	.short	0x0006
        /*0082*/ 	.short	0x0024
        /*0084*/ 	.byte	0x00, 0xf0, 0x11, 0x00


	//----- nvinfo : EIATTR_KPARAM_INFO
	.align		4
.L_23:
        /*0088*/ 	.byte	0x04, 0x17
        /*008a*/ 	.short	(.L_25 - .L_24)
.L_24:
        /*008c*/ 	.word	0x00000000
        /*0090*/ 	.short	0x0005
        /*0092*/ 	.short	0x0020
        /*0094*/ 	.byte	0x00, 0xf0, 0x11, 0x00


	//----- nvinfo : EIATTR_KPARAM_INFO
	.align		4
.L_25:
        /*0098*/ 	.byte	0x04, 0x17
        /*009a*/ 	.short	(.L_27 - .L_26)
.L_26:
        /*009c*/ 	.word	0x00000000
        /*00a0*/ 	.short	0x0004
        /*00a2*/ 	.short	0x001c
        /*00a4*/ 	.byte	0x00, 0xf0, 0x11, 0x00


	//----- nvinfo : EIATTR_KPARAM_INFO
	.align		4
.L_27:
        /*00a8*/ 	.byte	0x04, 0x17
        /*00aa*/ 	.short	(.L_29 - .L_28)
.L_28:
        /*00ac*/ 	.word	0x00000000
        /*00b0*/ 	.short	0x0003
        /*00b2*/ 	.short	0x0018
        /*00b4*/ 	.byte	0x00, 0xf0, 0x11, 0x00


	//----- nvinfo : EIATTR_KPARAM_INFO
	.align		4
.L_29:
        /*00b8*/ 	.byte	0x04, 0x17
        /*00ba*/ 	.short	(.L_31 - .L_30)
.L_30:
        /*00bc*/ 	.word	0x00000000
        /*00c0*/ 	.short	0x0002
        /*00c2*/ 	.short	0x0010
        /*00c4*/ 	.byte	0x00, 0xf4, 0x21, 0x00


	//----- nvinfo : EIATTR_KPARAM_INFO
	.align		4
.L_31:
        /*00c8*/ 	.byte	0x04, 0x17
        /*00ca*/ 	.short	(.L_33 - .L_32)
.L_32:
        /*00cc*/ 	.word	0x00000000
        /*00d0*/ 	.short	0x0001
        /*00d2*/ 	.short	0x0008
        /*00d4*/ 	.byte	0x00, 0xf4, 0x21, 0x00


	//----- nvinfo : EIATTR_KPARAM_INFO
	.align		4
.L_33:
        /*00d8*/ 	.byte	0x04, 0x17
        /*00da*/ 	.short	(.L_35 - .L_34)
.L_34:
        /*00dc*/ 	.word	0x00000000
        /*00e0*/ 	.short	0x0000
        /*00e2*/ 	.short	0x0000
        /*00e4*/ 	.byte	0x00, 0xf4, 0x21, 0x00


	//----- nvinfo : EIATTR_SPARSE_MMA_MASK
	.align		4
.L_35:
        /*00e8*/ 	.byte	0x03, 0x50
        /*00ea*/ 	.short	0x0000


	//----- nvinfo : EIATTR_MAXREG_COUNT
	.align		4
        /*00ec*/ 	.byte	0x03, 0x1b
        /*00ee*/ 	.short	0x0080


	//----- nvinfo : EIATTR_NUM_BARRIERS
	.align		4
        /*00f0*/ 	.byte	0x02, 0x4c
        /*00f2*/ 	.byte	0x01
	.zero		1


	//----- nvinfo : EIATTR_ANNOTATIONS
	.align		4
        /*00f4*/ 	.byte	0x04, 0x55
        /*00f6*/ 	.short	(.L_37 - .L_36)


	//   ....[0]....
.L_36:
        /*00f8*/ 	.word	0x00000001
        /*00fc*/ 	.byte	0x90, 0x00, 0x00, 0x00, 0x01, 0x00, 0x00, 0x00, 0xc0, 0x05, 0x00, 0x00, 0x01, 0x00, 0x00, 0x00
        /* <DEDUP_REMOVED lines=2127> */
        /*85fc*/ 	.byte	0xa0, 0x2c, 0x02, 0x00


	//----- nvinfo : EIATTR_VRC_CTA_INIT_COUNT
	.align		4
.L_37:
        /*8600*/ 	.byte	0x02, 0x4a
	.zero		1
	.zero		1


	//----- nvinfo : EIATTR_EXIT_INSTR_OFFSETS
	.align		4
        /*8604*/ 	.byte	0x04, 0x1c
        /*8606*/ 	.short	(.L_39 - .L_38)


	//   ....[0]....
.L_38:
        /*8608*/ 	.word	0x00022fc0


	//   ....[1]....
        /*860c*/ 	.word	0x00022ff0


	//----- nvinfo : EIATTR_REQNTID
	.align		4
.L_39:
        /*8610*/ 	.byte	0x04, 0x10
        /*8612*/ 	.short	(.L_41 - .L_40)
.L_40:
        /*8614*/ 	.word	0x00000200
        /*8618*/ 	.word	0x00000001
        /*861c*/ 	.word	0x00000001


	//----- nvinfo : EIATTR_CBANK_PARAM_SIZE
	.align		4
.L_41:
        /*8620*/ 	.byte	0x03, 0x19
        /*8622*/ 	.short	0x0050


	//----- nvinfo : EIATTR_PARAM_CBANK
	.align		4
        /*8624*/ 	.byte	0x04, 0x0a
        /*8626*/ 	.short	(.L_43 - .L_42)
	.align		4
.L_42:
        /*8628*/ 	.word	index@(.nv.constant0.matmul_kernel)
        /*862c*/ 	.short	0x0380
        /*862e*/ 	.short	0x0050


	//----- nvinfo : EIATTR_SW_WAR
	.align		4
.L_43:
        /*8630*/ 	.byte	0x04, 0x36
        /*8632*/ 	.short	(.L_45 - .L_44)
.L_44:
        /*8634*/ 	.word	0x00000008
.L_45:


//--------------------- .nv.compat                --------------------------
	.section	.nv.compat,"",@"SHT_CUDA_COMPAT_INFO"
	.align	4
        /*0000*/ 	.byte	0x02, 0x02, 0x01, 0x00, 0x02, 0x05, 0x05, 0x00, 0x02, 0x03, 0x00, 0x00, 0x02, 0x06, 0x01, 0x00


//--------------------- .nv.callgraph             --------------------------
	.section	.nv.callgraph,"",@"SHT_CUDA_CALLGRAPH"
	.align	4
	.sectionentsize	8
	.align		4
        /*0000*/ 	.word	0x00000000
	.align		4
        /*0004*/ 	.word	0xffffffff
	.align		4
        /*0008*/ 	.word	0x00000000
	.align		4
        /*000c*/ 	.word	0xfffffffe
	.align		4
        /*0010*/ 	.word	0x00000000
	.align		4
        /*0014*/ 	.word	0xfffffffd
	.align		4
        /*0018*/ 	.word	0x00000000
	.align		4
        /*001c*/ 	.word	0xfffffffc


//--------------------- .text.matmul_kernel       --------------------------
	.section	.text.matmul_kernel,"ax",@progbits
	.align	128
        .global         matmul_kernel
        .type           matmul_kernel,@function
        .size           matmul_kernel,(.L_x_3 - matmul_kernel)
        .other          matmul_kernel,@"STO_CUDA_ENTRY STV_DEFAULT"
matmul_kernel:
.text.matmul_kernel:
[----:B------:R-:W0:Y:S08]  /*0000*/  LDC R1, c[0x0][0x37c] ;  /* 0x0000df00ff017b82 */ /* 0x000e300000000800 */
[----:B------:R-:W1:Y:S01]  /*0010*/  LDC.64 R2, c[0x0][0x398] ;  /* 0x0000e600ff027b82 */ /* 0x000e620000000a00 */
[----:B------:R-:W2:Y:S01]  /*0020*/  S2R R14, SR_TID.X ;  /* 0x00000000000e7919 */ /* 0x000ea20000002100 */
[----:B------:R-:W3:Y:S01]  /*0030*/  LDCU UR4, c[0x0][0x3a0] ;  /* 0x00007400ff0477ac */ /* 0x000ee20008000800 */
[----:B0-----:R-:W-:Y:S01]  /*0040*/  VIADD R1, R1, 0xffffebe8 ;  /* 0xffffebe801017836 */ /* 0x001fe20000000000 */
[----:B------:R-:W-:-:S02]  /*0050*/  CS2R R16, SRZ ;  /* 0x0000000000107805 */ /* 0x000fc4000001ff00 */
[----:B------:R-:W-:Y:S02]  /*0060*/  CS2R R18, SRZ ;  /* 0x0000000000127805 */ /* 0x000fe4000001ff00 */
[----:B------:R-:W-:Y:S02]  /*0070*/  CS2R R20, SRZ ;  /* 0x0000000000147805 */ /* 0x000fe4000001ff00 */
[----:B------:R-:W-:Y:S01]  /*0080*/  CS2R R22, SRZ ;  /* 0x0000000000167805 */ /* 0x000fe2000001ff00 */
[----:B------:R-:W-:Y:S01]  /*0090*/  STL [R1+0x10], RZ ;  /* 0x000010ff01007387 */ /* 0x000fe20000100800 */
[----:B------:R-:W-:Y:S02]  /*00a0*/  CS2R R24, SRZ ;  /* 0x0000000000187805 */ /* 0x000fe4000001ff00 */
[----:B------:R-:W-:Y:S02]  /*00b0*/  CS2R R26, SRZ ;  /* 0x00000000001a7805 */ /* 0x000fe4000001ff00 */
[----:B------:R-:W-:Y:S01]  /*00c0*/  CS2R R28, SRZ ;  /* 0x00000000001c7805 */ /* 0x000fe2000001ff00 */
[----:B------:R-:W0:Y:S01]  /*00d0*/  LDCU.64 UR8, c[0x0][0x358] ;  /* 0x00006b00ff0877ac */ /* 0x000e220008000a00 */
[----:B---3--:R-:W-:Y:S01]  /*00e0*/  UIADD3 UR4, UPT, UPT, UR4, 0x7f, URZ ;  /* 0x0000007f04047890 */ /* 0x008fe2000fffe0ff */
[----:B-1----:R-:W-:-:S03]  /*00f0*/  VIADD R0, R3, 0x1ff ;  /* 0x000001ff03007836 */ /* 0x002fc60000000000 */
[----:B------:R-:W-:Y:S02]  /*0100*/  UISETP.GE.AND UP0, UPT, UR4, 0x80, UPT ;  /* 0x000000800400788c */ /* 0x000fe4000bf06270 */
[----:B------:R-:W-:-:S04]  /*0110*/  SHF.R.S32.HI R5, RZ, 0x1f, R0 ;  /* 0x0000001fff057819 */ /* 0x000fc80000011400 */
[----:B------:R-:W-:-:S04]  /*0120*/  LEA.HI R5, R5, R0, RZ, 0x9 ;  /* 0x0000000005057211 */ /* 0x000fc800078f48ff */
[----:B------:R-:W-:Y:S02]  /*0130*/  SHF.R.S32.HI R0, RZ, 0x9, R5 ;  /* 0x00000009ff007819 */ /* 0x000fe40000011405 */
[----:B------:R-:W1:Y:S03]  /*0140*/  S2R R5, SR_CTAID.X ;  /* 0x0000000000057919 */ /* 0x000e660000002500 */
[----:B------:R-:W-:-:S05]  /*0150*/  IMAD.SHL.U32 R0, R0, 0x8, RZ ;  /* 0x0000000800007824 */ /* 0x000fca00078e00ff */
[-C--:B------:R-:W-:Y:S02]  /*0160*/  IABS R9, R0.reuse ;  /* 0x0000000000097213 */ /* 0x080fe40000000000 */
[----:B------:R-:W-:Y:S02]  /*0170*/  IABS R12, R0 ;  /* 0x00000000000c7213 */ /* 0x000fe40000000000 */
[----:B------:R-:W3:Y:S08]  /*0180*/  I2F.RP R4, R9 ;  /* 0x0000000900047306 */ /* 0x000ef00000209400 */
[----:B---3--:R-:W3:Y:S01]  /*0190*/  MUFU.RCP R4, R4 ;  /* 0x0000000400047308 */ /* 0x008ee20000001000 */
[----:B-1----:R-:W-:Y:S01]  /*01a0*/  IABS R10, R5 ;  /* 0x00000005000a7213 */ /* 0x002fe20000000000 */
[----:B---3--:R-:W-:-:S02]  /*01b0*/  VIADD R6, R4, 0xffffffe ;  /* 0x0ffffffe04067836 */ /* 0x008fc40000000000 */
[----:B------:R-:W-:-:S04]  /*01c0*/  IMAD.MOV R4, RZ, RZ, -R12 ;  /* 0x000000ffff047224 */ /* 0x000fc800078e0a0c */
[----:B------:R1:W3:Y:S02]  /*01d0*/  F2I.FTZ.U32.TRUNC.NTZ R7, R6 ;  /* 0x0000000600077305 */ /* 0x0002e4000021f000 */
[----:B-1----:R-:W-:Y:S02]  /*01e0*/  IMAD.MOV.U32 R6, RZ, RZ, RZ ;  /* 0x000000ffff067224 */ /* 0x002fe400078e00ff */
[----:B---3--:R-:W-:-:S04]  /*01f0*/  IMAD.MOV R8, RZ, RZ, -R7 ;  /* 0x000000ffff087224 */ /* 0x008fc800078e0a07 */
[----:B------:R-:W-:Y:S02]  /*0200*/  IMAD R11, R8, R9, RZ ;  /* 0x00000009080b7224 */ /* 0x000fe400078e02ff */
[----:B------:R-:W-:Y:S02]  /*0210*/  IMAD.MOV.U32 R8, RZ, RZ, R10 ;  /* 0x000000ffff087224 */ /* 0x000fe400078e000a */
[----:B------:R-:W-:-:S06]  /*0220*/  IMAD.HI.U32 R7, R7, R11, R6 ;  /* 0x0000000b07077227 */ /* 0x000fcc00078e0006 */
[----:B------:R-:W-:-:S04]  /*0230*/  IMAD.HI.U32 R7, R7, R8, RZ ;  /* 0x0000000807077227 */ /* 0x000fc800078e00ff */
[----:B------:R-:W-:-:S05]  /*0240*/  IMAD R4, R7, R4, R8 ;  /* 0x0000000407047224 */ /* 0x000fca00078e0208 */
[----:B------:R-:W-:-:S13]  /*0250*/  ISETP.GT.U32.AND P1, PT, R9, R4, PT ;  /* 0x000000040900720c */ /* 0x000fda0003f24070 */
[----:B------:R-:W-:Y:S02]  /*0260*/  @!P1 IMAD.IADD R4, R4, 0x1, -R9 ;  /* 0x0000000104049824 */ /* 0x000fe400078e0a09 */
[----:B------:R-:W-:Y:S01]  /*0270*/  @!P1 VIADD R7, R7, 0x1 ;  /* 0x0000000107079836 */ /* 0x000fe20000000000 */
[----:B------:R-:W-:Y:S02]  /*0280*/  ISETP.NE.AND P1, PT, R0, RZ, PT ;  /* 0x000000ff0000720c */ /* 0x000fe40003f25270 */
[----:B------:R-:W-:Y:S02]  /*0290*/  ISETP.GE.U32.AND P0, PT, R4, R9, PT ;  /* 0x000000090400720c */ /* 0x000fe40003f06070 */
[----:B------:R-:W-:-:S04]  /*02a0*/  LOP3.LUT R4, R5, R0, RZ, 0x3c, !PT ;  /* 0x0000000005047212 */ /* 0x000fc800078e3cff */
[----:B------:R-:W-:Y:S01]  /*02b0*/  ISETP.GE.AND P2, PT, R4, RZ, PT ;  /* 0x000000ff0400720c */ /* 0x000fe20003f46270 */
[----:B------:R-:W-:-:S06]  /*02c0*/  VIADD R4, R2, 0x3f ;  /* 0x0000003f02047836 */ /* 0x000fcc0000000000 */
[----:B------:R-:W-:-:S04]  /*02d0*/  @P0 VIADD R7, R7, 0x1 ;  /* 0x0000000107070836 */ /* 0x000fc80000000000 */
[----:B------:R-:W-:Y:S01]  /*02e0*/  IMAD.MOV.U32 R6, RZ, RZ, R7 ;  /* 0x000000ffff067224 */ /* 0x000fe200078e0007 */
[----:B------:R-:W-:-:S03]  /*02f0*/  SHF.R.S32.HI R7, RZ, 0x1f, R4 ;  /* 0x0000001fff077819 */ /* 0x000fc60000011404 */
[----:B------:R-:W-:Y:S01]  /*0300*/  @!P2 IMAD.MOV R6, RZ, RZ, -R6 ;  /* 0x000000ffff06a224 */ /* 0x000fe200078e0a06 */
[----:B------:R-:W-:Y:S02]  /*0310*/  @!P1 LOP3.LUT R6, RZ, R0, RZ, 0x33, !PT ;  /* 0x00000000ff069212 */ /* 0x000fe400078e33ff */
[----:B------:R-:W-:-:S03]  /*0320*/  LEA.HI R7, R7, R4, RZ, 0x6 ;  /* 0x0000000407077211 */ /* 0x000fc600078f30ff */
[----:B------:R-:W-:Y:S02]  /*0330*/  IMAD.SHL.U32 R4, R6, 0x8, RZ ;  /* 0x0000000806047824 */ /* 0x000fe400078e00ff */
[----:B------:R-:W-:-:S03]  /*0340*/  IMAD.MOV R6, RZ, RZ, -R6 ;  /* 0x000000ffff067224 */ /* 0x000fc600078e0a06 */
[----:B------:R-:W-:Y:S01]  /*0350*/  LEA.HI.SX32 R7, R7, -R4, 0x1a ;  /* 0x8000000407077211 */ /* 0x000fe200078fd2ff */
[----:B------:R-:W-:Y:S02]  /*0360*/  IMAD R13, R0, R6, R5 ;  /* 0x00000006000d7224 */ /* 0x000fe400078e0205 */
[----:B------:R-:W-:Y:S01]  /*0370*/  IMAD.MOV.U32 R6, RZ, RZ, RZ ;  /* 0x000000ffff067224 */ /* 0x000fe200078e00ff */
[----:B------:R-:W-:-:S04]  /*0380*/  VIMNMX R8, PT, PT, R7, 0x8, PT ;  /* 0x0000000807087848 */ /* 0x000fc80003fe0100 */
[-C--:B------:R-:W-:Y:S02]  /*0390*/  IABS R10, R8.reuse ;  /* 0x00000008000a7213 */ /* 0x080fe40000000000 */
[----:B------:R-:W-:Y:S02]  /*03a0*/  IABS R0, R8 ;  /* 0x0000000800007213 */ /* 0x000fe40000000000 */
[----:B------:R-:W1:Y:S08]  /*03b0*/  I2F.RP R9, R10 ;  /* 0x0000000a00097306 */ /* 0x000e700000209400 */
[----:B-1----:R-:W1:Y:S02]  /*03c0*/  MUFU.RCP R9, R9 ;  /* 0x0000000900097308 */ /* 0x002e640000001000 */
[----:B-1----:R-:W-:-:S06]  /*03d0*/  VIADD R7, R9, 0xffffffe ;  /* 0x0ffffffe09077836 */ /* 0x002fcc0000000000 */
[----:B------:R-:W1:Y:S02]  /*03e0*/  F2I.FTZ.U32.TRUNC.NTZ R7, R7 ;  /* 0x0000000700077305 */ /* 0x000e64000021f000 */
[----:B-1----:R-:W-:-:S05]  /*03f0*/  IMAD.MOV R11, RZ, RZ, -R7 ;  /* 0x000000ffff0b7224 */ /* 0x002fca00078e0a07 */
[----:B------:R-:W-:Y:S02]  /*0400*/  MOV R5, R11 ;  /* 0x0000000b00057202 */ /* 0x000fe40000000f00 */
[----:B------:R-:W-:-:S03]  /*0410*/  IABS R11, R13 ;  /* 0x0000000d000b7213 */ /* 0x000fc60000000000 */
[----:B------:R-:W-:-:S04]  /*0420*/  IMAD R5, R5, R10, RZ ;  /* 0x0000000a05057224 */ /* 0x000fc800078e02ff */
[----:B------:R-:W-:-:S04]  /*0430*/  IMAD.HI.U32 R6, R7, R5, R6 ;  /* 0x0000000507067227 */ /* 0x000fc800078e0006 */
[----:B------:R-:W-:Y:S02]  /*0440*/  IMAD.MOV R5, RZ, RZ, -R0 ;  /* 0x000000ffff057224 */ /* 0x000fe400078e0a00 */
[----:B------:R-:W-:Y:S01]  /*0450*/  IMAD.HI.U32 R0, R6, R11, RZ ;  /* 0x0000000b06007227 */ /* 0x000fe200078e00ff */
[----:B--2---:R-:W-:Y:S02]  /*0460*/  LOP3.LUT R6, R14, 0x3f, RZ, 0xc0, !PT ;  /* 0x0000003f0e067812 */ /* 0x004fe400078ec0ff */
[----:B------:R-:W-:Y:S01]  /*0470*/  CS2R R14, SRZ ;  /* 0x00000000000e7805 */ /* 0x000fe2000001ff00 */
[----:B------:R-:W-:-:S05]  /*0480*/  IMAD R5, R0, R5, R11 ;  /* 0x0000000500057224 */ /* 0x000fca00078e020b */
[----:B------:R-:W-:-:S13]  /*0490*/  ISETP.GT.U32.AND P1, PT, R10, R5, PT ;  /* 0x000000050a00720c */ /* 0x000fda0003f24070 */
[----:B------:R-:W-:Y:S02]  /*04a0*/  @!P1 IMAD.IADD R5, R5, 0x1, -R10 ;  /* 0x0000000105059824 */ /* 0x000fe400078e0a0a */
[----:B------:R-:W-:Y:S01]  /*04b0*/  @!P1 VIADD R0, R0, 0x1 ;  /* 0x0000000100009836 */ /* 0x000fe20000000000 */
[----:B------:R-:W-:Y:S02]  /*04c0*/  ISETP.NE.AND P1, PT, R8, RZ, PT ;  /* 0x000000ff0800720c */ /* 0x000fe40003f25270 */
[----:B------:R-:W-:Y:S02]  /*04d0*/  ISETP.GE.U32.AND P0, PT, R5, R10, PT ;  /* 0x0000000a0500720c */ /* 0x000fe40003f06070 */
[----:B------:R-:W-:Y:S02]  /*04e0*/  CS2R R10, SRZ ;  /* 0x00000000000a7805 */ /* 0x000fe4000001ff00 */
[----:B------:R-:W-:-:S04]  /*04f0*/  LOP3.LUT R5, R13, R8, RZ, 0x3c, !PT ;  /* 0x000000080d057212 */ /* 0x000fc800078e3cff */
[----:B------:R-:W-:-:S05]  /*0500*/  ISETP.GE.AND P2, PT, R5, RZ, PT ;  /* 0x000000ff0500720c */ /* 0x000fca0003f46270 */
[----:B------:R-:W-:-:S08]  /*0510*/  @P0 VIADD R0, R0, 0x1 ;  /* 0x0000000100000836 */ /* 0x000fd00000000000 */
[----:B------:R-:W-:Y:S01]  /*0520*/  @!P2 IMAD.MOV R0, RZ, RZ, -R0 ;  /* 0x000000ffff00a224 */ /* 0x000fe200078e0a00 */
[----:B------:R-:W-:-:S05]  /*0530*/  @!P1 LOP3.LUT R0, RZ, R8, RZ, 0x33, !PT ;  /* 0x00000008ff009212 */ /* 0x000fca00078e33ff */
[----:B------:R-:W-:Y:S02]  /*0540*/  IMAD.MOV R5, RZ, RZ, -R0 ;  /* 0x000000ffff057224 */ /* 0x000fe400078e0a00 */
[----:B------:R-:W-:Y:S02]  /*0550*/  IMAD.SHL.U32 R0, R0, 0x200, RZ ;  /* 0x0000020000007824 */ /* 0x000fe400078e00ff */
[----:B------:R-:W-:Y:S01]  /*0560*/  IMAD R5, R8, R5, R13 ;  /* 0x0000000508057224 */ /* 0x000fe200078e020d */
[----:B------:R-:W-:Y:S02]  /*0570*/  CS2R R8, SRZ ;  /* 0x0000000000087805 */ /* 0x000fe4000001ff00 */
[----:B------:R-:W-:Y:S01]  /*0580*/  CS2R R12, SRZ ;  /* 0x00000000000c7805 */ /* 0x000fe2000001ff00 */
[----:B------:R-:W-:-:S04]  /*0590*/  IMAD.IADD R5, R4, 0x1, R5 ;  /* 0x0000000104057824 */ /* 0x000fc800078e0205 */
[----:B------:R-:W-:Y:S01]  /*05a0*/  IMAD R4, R5, 0x40, R6 ;  /* 0x0000004005047824 */ /* 0x000fe200078e0206 */
[----:B------:R-:W-:-:S04]  /*05b0*/  CS2R R6, SRZ ;  /* 0x0000000000067805 */ /* 0x000fc8000001ff00 */
[----:B------:R1:W-:Y:S04]  /*05c0*/  STL [R1+0x724], R4 ;  /* 0x0007240401007387 */ /* 0x0003e80000100800 */
[----:B------:R2:W-:Y:S04]  /*05d0*/  STL [R1+0x14], RZ ;  /* 0x000014ff01007387 */ /* 0x0005e80000100800 */
[----:B------:R2:W-:Y:S01]  /*05e0*/  STL [R1+0x8], RZ ;  /* 0x000008ff01007387 */ /* 0x0005e20000100800 */
[----:B-1----:R-:W-:-:S03]  /*05f0*/  CS2R R4, SRZ ;  /* 0x0000000000047805 */ /* 0x002fc6000001ff00 */
[----:B------:R2:W-:Y:S04]  /*0600*/  STL [R1+0xc], RZ ;  /* 0x00000cff01007387 */ /* 0x0005e80000100800 */
[----:B------:R2:W-:Y:S04]  /*0610*/  STL [R1], RZ ;  /* 0x000000ff01007387 */ /* 0x0005e80000100800 */
[----:B------:R2:W-:Y:S04]  /*0620*/  STL [R1+0x4], RZ ;  /* 0x000004ff01007387 */ /* 0x0005e80000100800 */
[----:B------:R2:W-:Y:S01]  /*0630*/  STL [R1+0x6a4], R0 ;  /* 0x0006a40001007387 */ /* 0x0005e20000100800 */
[----:B0-----:R-:W-:Y:S05]  /*0640*/  BRA.U !UP0, `(.L_x_0) ;  /* 0x0000020108507547 */ /* 0x001fea000b800000 */
[----:B------:R-:W3:Y:S01]  /*0650*/  LDL R29, [R1+0x724] ;  /* 0x00072400011d7983 */ /* 0x000ee20000100800 */
[----:B------:R-:W-:Y:S01]  /*0660*/  IABS R4, R2 ;  /* 0x0000000200047213 */ /* 0x000fe20000000000 */
[----:B------:R-:W-:Y:S01]  /*0670*/  IMAD.MOV.U32 R27, RZ, RZ, R0 ;  /* 0x000000ffff1b7224 */ /* 0x000fe200078e0000 */
[----:B------:R-:W-:Y:S01]  /*0680*/  IABS R5, R3 ;  /* 0x0000000300057213 */ /* 0x000fe20000000000 */
[----:B------:R-:W0:Y:S01]  /*0690*/  S2R R28, SR_TID.X ;  /* 0x00000000001c7919 */ /* 0x000e220000002100 */
[----:B------:R-:W1:Y:S01]  /*06a0*/  I2F.RP R10, R4 ;  /* 0x00000004000a7306 */ /* 0x000e620000209400 */
[----:B------:R-:W4:Y:S01]  /*06b0*/  LDCU UR12, c[0x0][0x3a4] ;  /* 0x00007480ff0c77ac */ /* 0x000f220008000800 */
[----:B------:R-:W2:Y:S06]  /*06c0*/  LDCU UR10, c[0x0][0x3b0] ;  /* 0x00007600ff0a77ac */ /* 0x000eac0008000800 */
[----:B--2---:R-:W2:Y:S01]  /*06d0*/  I2F.RP R0, R5 ;  /* 0x0000000500007306 */ /* 0x004ea20000209400 */
[----:B------:R-:W0:Y:S01]  /*06e0*/  LDCU UR6, c[0x0][0x3ac] ;  /* 0x00007580ff0677ac */ /* 0x000e220008000800 */
[----:B------:R-:W0:Y:S06]  /*06f0*/  LDCU UR11, c[0x0][0x3a8] ;  /* 0x00007500ff0b77ac */ /* 0x000e2c0008000800 */
[----:B-1----:R-:W1:Y:S01]  /*0700*/  MUFU.RCP R10, R10 ;  /* 0x0000000a000a7308 */ /* 0x002e620000001000 */
[----:B------:R-:W0:Y:S01]  /*0710*/  LDCU UR13, c[0x0][0x3a8] ;  /* 0x00007500ff0d77ac */ /* 0x000e220008000800 */
[----:B------:R-:W0:Y:S06]  /*0720*/  LDCU UR14, c[0x0][0x3a8] ;  /* 0x00007500ff0e77ac */ /* 0x000e2c0008000800 */
[----:B--2---:R-:W2:Y:S01]  /*0730*/  MUFU.RCP R0, R0 ;  /* 0x0000000000007308 */ /* 0x004ea20000001000 */
[----:B------:R-:W0:Y:S01]  /*0740*/  LDCU UR15, c[0x0][0x3a8] ;  /* 0x00007500ff0f77ac */ /* 0x000e220008000800 */
[----:B------:R-:W0:Y:S01]  /*0750*/  LDCU UR16, c[0x0][0x3a8] ;  /* 0x00007500ff1077ac */ /* 0x000e220008000800 */
[----:B-1----:R-:W-:Y:S01]  /*0760*/  VIADD R6, R10, 0xffffffe ;  /* 0x0ffffffe0a067836 */ /* 0x002fe20000000000 */
[----:B------:R-:W1:Y:S04]  /*0770*/  LDCU UR17, c[0x0][0x3a8] ;  /* 0x00007500ff1177ac */ /* 0x000e680008000800 */
[----:B------:R0:W1:Y:S01]  /*0780*/  F2I.FTZ.U32.TRUNC.NTZ R7, R6 ;  /* 0x0000000600077305 */ /* 0x000062000021f000 */
[----:B------:R-:W3:Y:S01]  /*0790*/  LDCU UR18, c[0x0][0x3a8] ;  /* 0x00007500ff1277ac */ /* 0x000ee20008000800 */
[----:B--2---:R-:W-:Y:S01]  /*07a0*/  VIADD R8, R0, 0xffffffe ;  /* 0x0ffffffe00087836 */ /* 0x004fe20000000000 */
[----:B------:R-:W2:Y:S05]  /*07b0*/  LDCU UR19, c[0x0][0x3a8] ;  /* 0x00007500ff1377ac */ /* 0x000eaa0008000800 */
[----:B------:R-:W2:Y:S01]  /*07c0*/  F2I.FTZ.U32.TRUNC.NTZ R9, R8 ;  /* 0x0000000800097305 */ /* 0x000ea2000021f000 */
[----:B0-----:R-:W-:Y:S01]  /*07d0*/  IMAD.MOV.U32 R6, RZ, RZ, RZ ;  /* 0x000000ffff067224 */ /* 0x001fe200078e00ff */
[----:B------:R-:W0:Y:S01]  /*07e0*/  LDCU UR20, c[0x0][0x3a8] ;  /* 0x00007500ff1477ac */ /* 0x000e220008000800 */
[----:B-1----:R-:W-:Y:S01]  /*07f0*/  IMAD.MOV R11, RZ, RZ, -R7 ;  /* 0x000000ffff0b7224 */ /* 0x002fe200078e0a07 */
[----:B------:R-:W-:-:S03]  /*0800*/  LOP3.LUT R28, R28, 0x180, RZ, 0xc0, !PT ;  /* 0x000001801c1c7812 */ /* 0x000fc600078ec0ff */
[----:B------:R-:W-:Y:S02]  /*0810*/  IMAD R11, R11, R4, RZ ;  /* 0x000000040b0b7224 */ /* 0x000fe400078e02ff */
[----:B--2---:R-:W-:Y:S02]  /*0820*/  IMAD.MOV R0, RZ, RZ, -R9 ;  /* 0x000000ffff007224 */ /* 0x004fe400078e0a09 */
[----:B------:R-:W-:Y:S01]  /*0830*/  IMAD.HI.U32 R7, R7, R11, R6 ;  /* 0x0000000b07077227 */ /* 0x000fe200078e0006 */
[----:B------:R-:W-:-:S03]  /*0840*/  LEA.HI R6, R28, R27, RZ, 0x19 ;  /* 0x0000001b1c067211 */ /* 0x000fc600078fc8ff */
[----:B------:R-:W-:Y:S02]  /*0850*/  IMAD R11, R0, R5, RZ ;  /* 0x00000005000b7224 */ /* 0x000fe400078e02ff */
[----:B------:R-:W-:Y:S01]  /*0860*/  IMAD.MOV.U32 R8, RZ, RZ, RZ ;  /* 0x000000ffff087224 */ /* 0x000fe200078e00ff */
[----:B------:R-:W-:-:S03]  /*0870*/  IABS R14, R6 ;  /* 0x00000006000e7213 */ /* 0x000fc60000000000 */
[----:B------:R-:W-:-:S06]  /*0880*/  IMAD.HI.U32 R0, R9, R11, R8 ;  /* 0x0000000b09007227 */ /* 0x000fcc00078e0008 */
[----:B------:R-:W-:-:S04]  /*0890*/  IMAD.HI.U32 R8, R0, R14, RZ ;  /* 0x0000000e00087227 */ /* 0x000fc800078e00ff */
[----:B------:R-:W-:-:S04]  /*08a0*/  IMAD.MOV R9, RZ, RZ, -R8 ;  /* 0x000000ffff097224 */ /* 0x000fc800078e0a08 */
[----:B------:R-:W-:-:S05]  /*08b0*/  IMAD R14, R5, R9, R14 ;  /* 0x00000009050e7224 */ /* 0x000fca00078e020e */
[----:B------:R-:W-:Y:S01]  /*08c0*/  ISETP.GT.U32.AND P1, PT, R5, R14, PT ;  /* 0x0000000e0500720c */ /* 0x000fe20003f24070 */
[C---:B------:R-:W-:Y:S02]  /*08d0*/  VIADD R15, R6.reuse, 0x1fc ;  /* 0x000001fc060f7836 */ /* 0x040fe40000000000 */
[----:B------:R-:W-:-:S03]  /*08e0*/  VIADD R13, R6, 0x1f8 ;  /* 0x000001f8060d7836 */ /* 0x000fc60000000000 */
[----:B------:R-:W-:Y:S01]  /*08f0*/  IABS R12, R15 ;  /* 0x0000000f000c7213 */ /* 0x000fe20000000000 */
[----:B------:R-:W-:Y:S01]  /*0900*/  VIADD R11, R6, 0x1f4 ;  /* 0x000001f4060b7836 */ /* 0x000fe20000000000 */
[----:B------:R-:W-:-:S03]  /*0910*/  IABS R20, R13 ;  /* 0x0000000d00147213 */ /* 0x000fc60000000000 */
[----:B------:R-:W-:-:S04]  /*0920*/  IMAD.HI.U32 R8, R0, R12, RZ ;  /* 0x0000000c00087227 */ /* 0x000fc800078e00ff */
[----:B------:R-:W-:Y:S01]  /*0930*/  @!P1 IMAD.IADD R14, R14, 0x1, -R5 ;  /* 0x000000010e0e9824 */ /* 0x000fe200078e0a05 */
[----:B------:R-:W-:Y:S01]  /*0940*/  IABS R18, R11 ;  /* 0x0000000b00127213 */ /* 0x000fe20000000000 */
[----:B------:R-:W-:Y:S02]  /*0950*/  IMAD.MOV R8, RZ, RZ, -R8 ;  /* 0x000000ffff087224 */ /* 0x000fe400078e0a08 */
[----:B------:R-:W-:Y:S01]  /*0960*/  IMAD.HI.U32 R9, R0, R20, RZ ;  /* 0x0000001400097227 */ /* 0x000fe200078e00ff */
[----:B------:R-:W-:-:S03]  /*0970*/  ISETP.GT.U32.AND P4, PT, R5, R14, PT ;  /* 0x0000000e0500720c */ /* 0x000fc60003f84070 */
[----:B------:R-:W-:Y:S02]  /*0980*/  IMAD R12, R5, R8, R12 ;  /* 0x00000008050c7224 */ /* 0x000fe400078e020c */
[----:B------:R-:W-:-:S03]  /*0990*/  IMAD.MOV R9, RZ, RZ, -R9 ;  /* 0x000000ffff097224 */ /* 0x000fc600078e0a09 */
[C---:B------:R-:W-:Y:S01]  /*09a0*/  ISETP.GT.U32.AND P1, PT, R5.reuse, R12, PT ;  /* 0x0000000c0500720c */ /* 0x040fe20003f24070 */
[----:B------:R-:W-:-:S04]  /*09b0*/  IMAD R20, R5, R9, R20 ;  /* 0x0000000905147224 */ /* 0x000fc800078e0214 */
[--C-:B------:R-:W-:Y:S01]  /*09c0*/  @!P4 IMAD.IADD R14, R14, 0x1, -R5.reuse ;  /* 0x000000010e0ec824 */ /* 0x100fe200078e0a05 */
[----:B------:R-:W-:Y:S02]  /*09d0*/  ISETP.GT.U32.AND P4, PT, R5, R20, PT ;  /* 0x000000140500720c */ /* 0x000fe40003f84070 */
[----:B------:R-:W-:Y:S01]  /*09e0*/  ISETP.GE.AND P5, PT, R15, RZ, PT ;  /* 0x000000ff0f00720c */ /* 0x000fe20003fa6270 */
[C---:B------:R-:W-:Y:S01]  /*09f0*/  VIADD R15, R6.reuse, 0x1f0 ;  /* 0x000001f0060f7836 */ /* 0x040fe20000000000 */
[----:B------:R-:W-:Y:S01]  /*0a00*/  ISETP.GE.AND P2, PT, R11, RZ, PT ;  /* 0x000000ff0b00720c */ /* 0x000fe20003f46270 */
[----:B------:R-:W-:Y:S02]  /*0a10*/  VIADD R11, R6, 0x1ec ;  /* 0x000001ec060b7836 */ /* 0x000fe40000000000 */
[----:B------:R-:W-:Y:S01]  /*0a20*/  @!P1 IMAD.IADD R12, R12, 0x1, -R5 ;  /* 0x000000010c0c9824 */ /* 0x000fe200078e0a05 */
[----:B------:R-:W-:Y:S01]  /*0a30*/  ISETP.GE.AND P0, PT, R13, RZ, PT ;  /* 0x000000ff0d00720c */ /* 0x000fe20003f06270 */
[----:B------:R-:W-:Y:S01]  /*0a40*/  VIADD R13, R6, 0x1e8 ;  /* 0x000001e8060d7836 */ /* 0x000fe20000000000 */
[----:B------:R-:W-:-:S02]  /*0a50*/  IABS R16, R15 ;  /* 0x0000000f00107213 */ /* 0x000fc40000000000 */
[----:B------:R-:W-:Y:S01]  /*0a60*/  ISETP.GT.U32.AND P1, PT, R5, R12, PT ;  /* 0x0000000c0500720c */ /* 0x000fe20003f24070 */
[----:B------:R-:W-:Y:S01]  /*0a70*/  @!P4 IMAD.IADD R20, R20, 0x1, -R5 ;  /* 0x000000011414c824 */ /* 0x000fe200078e0a05 */
[----:B------:R-:W-:Y:S01]  /*0a80*/  IABS R8, R11 ;  /* 0x0000000b00087213 */ /* 0x000fe20000000000 */
[----:B------:R-:W-:-:S04]  /*0a90*/  IMAD.HI.U32 R9, R0, R16, RZ ;  /* 0x0000001000097227 */ /* 0x000fc800078e00ff */
[----:B------:R-:W-:-:S04]  /*0aa0*/  IMAD.HI.U32 R17, R0, R8, RZ ;  /* 0x0000000800117227 */ /* 0x000fc800078e00ff */
[----:B------:R-:W-:Y:S02]  /*0ab0*/  IMAD.MOV R9, RZ, RZ, -R9 ;  /* 0x000000ffff097224 */ /* 0x000fe400078e0a09 */
[----:B------:R-:W-:Y:S02]  /*0ac0*/  IMAD.MOV R17, RZ, RZ, -R17 ;  /* 0x000000ffff117224 */ /* 0x000fe400078e0a11 */
[C---:B------:R-:W-:Y:S02]  /*0ad0*/  IMAD R16, R5.reuse, R9, R16 ;  /* 0x0000000905107224 */ /* 0x040fe400078e0210 */
[----:B------:R-:W-:Y:S02]  /*0ae0*/  @!P1 IMAD.IADD R12, R12, 0x1, -R5 ;  /* 0x000000010c0c9824 */ /* 0x000fe400078e0a05 */
[----:B------:R-:W-:Y:S02]  /*0af0*/  IMAD R8, R5, R17, R8 ;  /* 0x0000001105087224 */ /* 0x000fe400078e0208 */
[----:B------:R-:W-:-:S02]  /*0b00*/  VIADD R9, R6, 0x1e4 ;  /* 0x000001e406097836 */ /* 0x000fc40000000000 */
[----:B------:R-:W-:Y:S01]  /*0b10*/  IMAD.MOV.U32 R21, RZ, RZ, R12 ;  /* 0x000000ffff157224 */ /* 0x000fe200078e000c */
[----:B------:R-:W-:Y:S02]  /*0b20*/  ISETP.GT.U32.AND P4, PT, R5, R8, PT ;  /* 0x000000080500720c */ /* 0x000fe40003f84070 */
[----:B------:R-:W-:Y:S01]  /*0b30*/  IABS R17, R9 ;  /* 0x0000000900117213 */ /* 0x000fe20000000000 */
[----:B------:R-:W-:-:S04]  /*0b40*/  @!P5 IMAD.MOV R21, RZ, RZ, -R21 ;  /* 0x000000ffff15d224 */ /* 0x000fc800078e0a15 */
[----:B------:R-:W-:-:S04]  /*0b50*/  IMAD.HI.U32 R12, R0, R17, RZ ;  /* 0x00000011000c7227 */ /* 0x000fc800078e00ff */
[----:B------:R-:W-:Y:S02]  /*0b60*/  IMAD.MOV R12, RZ, RZ, -R12 ;  /* 0x000000ffff0c7224 */ /* 0x000fe400078e0a0c */
[----:B------:R-:W-:Y:S02]  /*0b70*/  @!P4 IMAD.IADD R8, R8, 0x1, -R5 ;  /* 0x000000010808c824 */ /* 0x000fe400078e0a05 */
[----:B------:R-:W-:Y:S02]  /*0b80*/  IMAD R12, R5, R12, R17 ;  /* 0x0000000c050c7224 */ /* 0x000fe400078e0211 */
[----:B------:R-:W-:Y:S01]  /*0b90*/  VIADD R17, R6, 0x1dc ;  /* 0x000001dc06117836 */ /* 0x000fe20000000000 */
[----:B------:R-:W-:Y:S02]  /*0ba0*/  ISETP.GE.AND P5, PT, R15, RZ, PT ;  /* 0x000000ff0f00720c */ /* 0x000fe40003fa6270 */
[----:B---3--:R-:W-:-:S05]  /*0bb0*/  IABS R10, R29 ;  /* 0x0000001d000a7213 */ /* 0x008fca0000000000 */
[----:B------:R-:W-:-:S05]  /*0bc0*/  IMAD.HI.U32 R7, R7, R10, RZ ;  /* 0x0000000a07077227 */ /* 0x000fca00078e00ff */
[----:B------:R-:W-:-:S05]  /*0bd0*/  IADD3 R7, PT, PT, -R7, RZ, RZ ;  /* 0x000000ff07077210 */ /* 0x000fca0007ffe1ff */
[----:B------:R-:W-:-:S05]  /*0be0*/  IMAD R7, R4, R7, R10 ;  /* 0x0000000704077224 */ /* 0x000fca00078e020a */
[----:B------:R-:W-:-:S13]  /*0bf0*/  ISETP.GT.U32.AND P3, PT, R4, R7, PT ;  /* 0x000000070400720c */ /* 0x000fda0003f64070 */
[----:B------:R-:W-:-:S05]  /*0c00*/  @!P3 IMAD.IADD R7, R7, 0x1, -R4 ;  /* 0x000000010707b824 */ /* 0x000fca00078e0a04 */
[----:B------:R-:W-:Y:S01]  /*0c10*/  ISETP.GT.U32.AND P3, PT, R4, R7, PT ;  /* 0x000000070400720c */ /* 0x000fe20003f64070 */
[----:B------:R-:W-:Y:S01]  /*0c20*/  IMAD.HI.U32 R10, R0, R18, RZ ;  /* 0x00000012000a7227 */ /* 0x000fe200078e00ff */
[----:B------:R-:W-:-:S03]  /*0c30*/  ISETP.GE.AND P6, PT, R29, RZ, PT ;  /* 0x000000ff1d00720c */ /* 0x000fc60003fc6270 */
[----:B------:R-:W-:-:S04]  /*0c40*/  IMAD.MOV R10, RZ, RZ, -R10 ;  /* 0x000000ffff0a7224 */ /* 0x000fc800078e0a0a */
[----:B------:R-:W-:-:S04]  /*0c50*/  IMAD R18, R5, R10, R18 ;  /* 0x0000000a05127224 */ /* 0x000fc800078e0212 */
[----:B------:R-:W-:Y:S01]  /*0c60*/  @!P3 IMAD.IADD R7, R7, 0x1, -R4 ;  /* 0x000000010707b824 */ /* 0x000fe200078e0a04 */
[----:B------:R-:W-:-:S03]  /*0c70*/  ISETP.NE.AND P3, PT, R2, RZ, PT ;  /* 0x000000ff0200720c */ /* 0x000fc60003f65270 */
[----:B------:R-:W-:-:S04]  /*0c80*/  IMAD.MOV.U32 R4, RZ, RZ, R7 ;  /* 0x000000ffff047224 */ /* 0x000fc800078e0007 */
[----:B------:R-:W-:Y:S01]  /*0c90*/  @!P6 IMAD.MOV R4, RZ, RZ, -R4 ;  /* 0x000000ffff04e224 */ /* 0x000fe200078e0a04 */
[----:B------:R-:W-:Y:S02]  /*0ca0*/  ISETP.GT.U32.AND P6, PT, R5, R18, PT ;  /* 0x000000120500720c */ /* 0x000fe40003fc4070 */
[----:B------:R-:W-:-:S03]  /*0cb0*/  IABS R10, R13 ;  /* 0x0000000d000a7213 */ /* 0x000fc60000000000 */
[----:B------:R-:W-:Y:S02]  /*0cc0*/  @!P3 LOP3.LUT R4, RZ, R2, RZ, 0x33, !PT ;  /* 0x00000002ff04b212 */ /* 0x000fe400078e33ff */
[----:B------:R-:W-:Y:S01]  /*0cd0*/  ISETP.GE.AND P3, PT, R6, RZ, PT ;  /* 0x000000ff0600720c */ /* 0x000fe20003f66270 */
[----:B------:R-:W-:-:S05]  /*0ce0*/  IMAD.HI.U32 R19, R0, R10, RZ ;  /* 0x0000000a00137227 */ /* 0x000fca00078e00ff */
[--C-:B------:R-:W-:Y:S01]  /*0cf0*/  @!P6 IMAD.IADD R18, R18, 0x1, -R5.reuse ;  /* 0x000000011212e824 */ /* 0x100fe200078e0a05 */
[----:B------:R-:W-:Y:S02]  /*0d00*/  ISETP.GT.U32.AND P6, PT, R5, R20, PT ;  /* 0x000000140500720c */ /* 0x000fe40003fc4070 */
[----:B------:R-:W-:Y:S02]  /*0d10*/  IADD3 R19, PT, PT, -R19, RZ, RZ ;  /* 0x000000ff13137210 */ /* 0x000fe40007ffe1ff */
[C---:B------:R-:W-:Y:S02]  /*0d20*/  ISETP.GT.U32.AND P1, PT, R5.reuse, R18, PT ;  /* 0x000000120500720c */ /* 0x040fe40003f24070 */
[----:B------:R-:W-:Y:S01]  /*0d30*/  @!P3 IMAD.MOV R14, RZ, RZ, -R14 ;  /* 0x000000ffff0eb224 */ /* 0x000fe200078e0a0e */
[C---:B------:R-:W-:Y:S01]  /*0d40*/  ISETP.GT.U32.AND P3, PT, R5.reuse, R16, PT ;  /* 0x000000100500720c */ /* 0x040fe20003f64070 */
[C---:B------:R-:W-:Y:S01]  /*0d50*/  IMAD R10, R5.reuse, R19, R10 ;  /* 0x00000013050a7224 */ /* 0x040fe200078e020a */
[----:B------:R1:W-:Y:S04]  /*0d60*/  STL [R1+0x7f4], R4 ;  /* 0x0007f40401007387 */ /* 0x0003e80000100800 */
[----:B------:R-:W-:Y:S01]  /*0d70*/  @!P6 IMAD.IADD R20, R20, 0x1, -R5 ;  /* 0x000000011414e824 */ /* 0x000fe200078e0a05 */
[----:B------:R-:W-:Y:S01]  /*0d80*/  ISETP.GT.U32.AND P6, PT, R5, R10, PT ;  /* 0x0000000a0500720c */ /* 0x000fe20003fc4070 */
[----:B------:R-:W-:-:S02]  /*0d90*/  VIADD R7, R6, 0x1e0 ;  /* 0x000001e006077836 */ /* 0x000fc40000000000 */
[----:B-1----:R-:W-:Y:S02]  /*0da0*/  IMAD.MOV.U32 R4, RZ, RZ, R20 ;  /* 0x000000ffff047224 */ /* 0x002fe400078e0014 */
[--C-:B------:R-:W-:Y:S02]  /*0db0*/  @!P1 IMAD.IADD R18, R18, 0x1, -R5.reuse ;  /* 0x0000000112129824 */ /* 0x100fe400078e0a05 */
[----:B------:R-:W-:Y:S01]  /*0dc0*/  @!P0 IMAD.MOV R4, RZ, RZ, -R4 ;  /* 0x000000ffff048224 */ /* 0x000fe200078e0a04 */
[----:B------:R-:W-:Y:S01]  /*0dd0*/  IABS R2, R7 ;  /* 0x0000000700027213 */ /* 0x000fe20000000000 */
[----:B------:R-:W-:Y:S01]  /*0de0*/  @!P3 IMAD.IADD R16, R16, 0x1, -R5 ;  /* 0x000000011010b824 */ /* 0x000fe200078e0a05 */
[----:B------:R-:W-:Y:S01]  /*0df0*/  STL [R1+0x1c], R21 ;  /* 0x00001c1501007387 */ /* 0x000fe20000100800 */
[----:B------:R-:W-:-:S03]  /*0e00*/  ISETP.GE.AND P1, PT, R11, RZ, PT ;  /* 0x000000ff0b00720c */ /* 0x000fc60003f26270 */
[----:B------:R1:W-:Y:S01]  /*0e10*/  STL [R1+0xc], R4 ;  /* 0x00000c0401007387 */ /* 0x0003e20000100800 */
[----:B------:R-:W-:Y:S01]  /*0e20*/  ISETP.GT.U32.AND P4, PT, R5, R16, PT ;  /* 0x000000100500720c */ /* 0x000fe20003f84070 */
[----:B------:R-:W-:Y:S01]  /*0e30*/  IMAD.HI.U32 R11, R0, R2, RZ ;  /* 0x00000002000b7227 */ /* 0x000fe200078e00ff */
[----:B------:R-:W-:-:S03]  /*0e40*/  ISETP.GE.AND P3, PT, R13, RZ, PT ;  /* 0x000000ff0d00720c */ /* 0x000fc60003f66270 */
[----:B------:R-:W-:Y:S01]  /*0e50*/  @!P6 IMAD.IADD R10, R10, 0x1, -R5 ;  /* 0x000000010a0ae824 */ /* 0x000fe200078e0a05 */
[----:B-1----:R-:W-:Y:S01]  /*0e60*/  MOV R4, R18 ;  /* 0x0000001200047202 */ /* 0x002fe20000000f00 */
[----:B------:R-:W-:-:S04]  /*0e70*/  IMAD.MOV R11, RZ, RZ, -R11 ;  /* 0x000000ffff0b7224 */ /* 0x000fc800078e0a0b */
[----:B------:R-:W-:Y:S01]  /*0e80*/  @!P2 IMAD.MOV R4, RZ, RZ, -R4 ;  /* 0x000000ffff04a224 */ /* 0x000fe200078e0a04 */
[C---:B------:R-:W-:Y:S01]  /*0e90*/  ISETP.GT.U32.AND P2, PT, R5.reuse, R12, PT ;  /* 0x0000000c0500720c */ /* 0x040fe20003f44070 */
[----:B------:R-:W-:Y:S01]  /*0ea0*/  VIADD R13, R6, 0x1d8 ;  /* 0x000001d8060d7836 */ /* 0x000fe20000000000 */
[C---:B------:R-:W-:Y:S01]  /*0eb0*/  ISETP.GT.U32.AND P0, PT, R5.reuse, R10, PT ;  /* 0x0000000a0500720c */ /* 0x040fe20003f04070 */
[C---:B------:R-:W-:Y:S01]  /*0ec0*/  IMAD R2, R5.reuse, R11, R2 ;  /* 0x0000000b05027224 */ /* 0x040fe200078e0202 */
[----:B------:R-:W-:Y:S02]  /*0ed0*/  ISETP.GT.U32.AND P6, PT, R5, R8, PT ;  /* 0x000000080500720c */ /* 0x000fe40003fc4070 */
[----:B------:R-:W-:Y:S02]  /*0ee0*/  IABS R11, R17 ;  /* 0x00000011000b7213 */ /* 0x000fe40000000000 */
[----:B------:R-:W-:Y:S01]  /*0ef0*/  IABS R15, R13 ;  /* 0x0000000d000f7213 */ /* 0x000fe20000000000 */
[----:B------:R-:W-:Y:S01]  /*0f00*/  @!P4 IMAD.IADD R16, R16, 0x1, -R5 ;  /* 0x000000011010c824 */ /* 0x000fe200078e0a05 */
[----:B------:R-:W-:Y:S01]  /*0f10*/  ISETP.GE.AND P4, PT, R9, RZ, PT ;  /* 0x000000ff0900720c */ /* 0x000fe20003f86270 */
[----:B------:R-:W-:Y:S01]  /*0f20*/  IMAD.MOV.U32 R9, RZ, RZ, R11 ;  /* 0x000000ffff097224 */ /* 0x000fe200078e000b */
[----:B------:R1:W-:Y:S01]  /*0f30*/  STL [R1+0x60], R4 ;  /* 0x0000600401007387 */ /* 0x0003e20000100800 */
[----:B------:R-:W-:-:S02]  /*0f40*/  IMAD.MOV.U32 R11, RZ, RZ, R15 ;  /* 0x000000ffff0b7224 */ /* 0x000fc400078e000f */
[----:B------:R-:W-:Y:S02]  /*0f50*/  VIADD R15, R6, 0x1d4 ;  /* 0x000001d4060f7836 */ /* 0x000fe40000000000 */
[--C-:B------:R-:W-:Y:S01]  /*0f60*/  @!P2 IMAD.IADD R12, R12, 0x1, -R5.reuse ;  /* 0x000000010c0ca824 */ /* 0x100fe200078e0a05 */
[----:B------:R-:W-:Y:S01]  /*0f70*/  ISETP.GE.AND P2, PT, R17, RZ, PT ;  /* 0x000000ff1100720c */ /* 0x000fe20003f46270 */
[--C-:B------:R-:W-:Y:S02]  /*0f80*/  @!P0 IMAD.IADD R10, R10, 0x1, -R5.reuse ;  /* 0x000000010a0a8824 */ /* 0x100fe400078e0a05 */
[----:B-1----:R-:W-:Y:S01]  /*0f90*/  IMAD.MOV.U32 R4, RZ, RZ, R16 ;  /* 0x000000ffff047224 */ /* 0x002fe200078e0010 */
[----:B------:R-:W-:Y:S01]  /*0fa0*/  ISETP.GE.AND P0, PT, R7, RZ, PT ;  /* 0x000000ff0700720c */ /* 0x000fe20003f06270 */
[----:B------:R-:W-:Y:S01]  /*0fb0*/  @!P6 IMAD.IADD R8, R8, 0x1, -R5 ;  /* 0x000000010808e824 */ /* 0x000fe200078e0a05 */
[C---:B------:R-:W-:Y:S01]  /*0fc0*/  ISETP.GT.U32.AND P6, PT, R5.reuse, R2, PT ;  /* 0x000000020500720c */ /* 0x040fe20003fc4070 */
[----:B------:R-:W-:Y:S01]  /*0fd0*/  @!P5 IMAD.MOV R4, RZ, RZ, -R4 ;  /* 0x000000ffff04d224 */ /* 0x000fe200078e0a04 */
[----:B------:R-:W-:Y:S01]  /*0fe0*/  IABS R17, R15 ;  /* 0x0000000f00117213 */ /* 0x000fe20000000000 */
[----:B------:R-:W-:Y:S01]  /*0ff0*/  IMAD.HI.U32 R7, R0, R9, RZ ;  /* 0x0000000900077227 */ /* 0x000fe200078e00ff */
[----:B------:R-:W-:-:S03]  /*1000*/  ISETP.GT.U32.AND P5, PT, R5, R12, PT ;  /* 0x0000000c0500720c */ /* 0x000fc60003fa4070 */
[----:B------:R-:W-:Y:S02]  /*1010*/  IMAD.MOV R16, RZ, RZ, -R7 ;  /* 0x000000ffff107224 */ /* 0x000fe400078e0a07 */
[----:B------:R-:W-:Y:S01]  /*1020*/  IMAD.MOV.U32 R7, RZ, RZ, R17 ;  /* 0x000000ffff077224 */ /* 0x000fe200078e0011 */
[----:B------:R1:W-:Y:S01]  /*1030*/  STL [R1+0x68], R4 ;  /* 0x0000680401007387 */ /* 0x0003e20000100800 */
[----:B------:R-:W-:-:S04]  /*1040*/  IMAD.HI.U32 R18, R0, R11, RZ ;  /* 0x0000000b00127227 */ /* 0x000fc800078e00ff */
[----:B------:R-:W-:Y:S02]  /*1050*/  @!P6 IMAD.IADD R2, R2, 0x1, -R5 ;  /* 0x000000010202e824 */ /* 0x000fe400078e0a05 */
[----:B-1----:R-:W-:Y:S02]  /*1060*/  IMAD.MOV.U32 R4, RZ, RZ, R10 ;  /* 0x000000ffff047224 */ /* 0x002fe400078e000a */
[----:B------:R-:W-:-:S04]  /*1070*/  IMAD.HI.U32 R10, R0, R7, RZ ;  /* 0x00000007000a7227 */ /* 0x000fc800078e00ff */
[----:B------:R-:W-:Y:S02]  /*1080*/  IMAD.MOV R10, RZ, RZ, -R10 ;  /* 0x000000ffff0a7224 */ /* 0x000fe400078e0a0a */
[----:B------:R-:W-:Y:S02]  /*1090*/  @!P5 IMAD.IADD R12, R12, 0x1, -R5 ;  /* 0x000000010c0cd824 */ /* 0x000fe400078e0a05 */
[----:B------:R-:W-:Y:S02]  /*10a0*/  IMAD.MOV R18, RZ, RZ, -R18 ;  /* 0x000000ffff127224 */ /* 0x000fe400078e0a12 */
[C---:B------:R-:W-:Y:S01]  /*10b0*/  IMAD R9, R5.reuse, R16, R9 ;  /* 0x0000001005097224 */ /* 0x040fe200078e0209 */
[C---:B------:R-:W-:Y:S01]  /*10c0*/  ISETP.GT.U32.AND P6, PT, R5.reuse, R2, PT ;  /* 0x000000020500720c */ /* 0x040fe20003fc4070 */
[----:B------:R-:W-:Y:S02]  /*10d0*/  IMAD.MOV.U32 R19, RZ, RZ, R8 ;  /* 0x000000ffff137224 */ /* 0x000fe400078e0008 */
[----:B------:R-:W-:-:S02]  /*10e0*/  IMAD R7, R5, R10, R7 ;  /* 0x0000000a05077224 */ /* 0x000fc400078e0207 */
[----:B------:R-:W-:Y:S02]  /*10f0*/  IMAD.MOV.U32 R16, RZ, RZ, R12 ;  /* 0x000000ffff107224 */ /* 0x000fe400078e000c */
[C---:B------:R-:W-:Y:S02]  /*1100*/  IMAD R8, R5.reuse, R18, R11 ;  /* 0x0000001205087224 */ /* 0x040fe400078e020b */
[----:B------:R-:W-:Y:S01]  /*1110*/  @!P1 IMAD.MOV R19, RZ, RZ, -R19 ;  /* 0x000000ffff139224 */ /* 0x000fe200078e0a13 */
[C---:B------:R-:W-:Y:S01]  /*1120*/  ISETP.GT.U32.AND P1, PT, R5.reuse, R9, PT ;  /* 0x000000090500720c */ /* 0x040fe20003f24070 */
[----:B------:R-:W-:Y:S01]  /*1130*/  @!P4 IMAD.MOV R16, RZ, RZ, -R16 ;  /* 0x000000ffff10c224 */ /* 0x000fe200078e0a10 */
[C---:B------:R-:W-:Y:S02]  /*1140*/  ISETP.GT.U32.AND P4, PT, R5.reuse, R7, PT ;  /* 0x000000070500720c */ /* 0x040fe40003f84070 */
[----:B------:R-:W-:Y:S02]  /*1150*/  ISETP.GT.U32.AND P5, PT, R5, R8, PT ;  /* 0x000000080500720c */ /* 0x000fe40003fa4070 */
[----:B------:R-:W-:Y:S01]  /*1160*/  @!P3 IADD3 R4, PT, PT, -R4, RZ, RZ ;  /* 0x000000ff0404b210 */ /* 0x000fe20007ffe1ff */
[----:B------:R-:W-:Y:S01]  /*1170*/  @!P6 IMAD.IADD R2, R2, 0x1, -R5 ;  /* 0x000000010202e824 */ /* 0x000fe200078e0a05 */
[----:B------:R-:W-:Y:S01]  /*1180*/  ISETP.GE.AND P3, PT, R13, RZ, PT ;  /* 0x000000ff0d00720c */ /* 0x000fe20003f66270 */
[C---:B------:R-:W-:Y:S01]  /*1190*/  VIADD R13, R6.reuse, 0x1cc ;  /* 0x000001cc060d7836 */ /* 0x040fe20000000000 */
[----:B------:R-:W-:Y:S01]  /*11a0*/  STL [R1+0x6c], R19 ;  /* 0x00006c1301007387 */ /* 0x000fe20000100800 */
[----:B------:R-:W-:-:S02]  /*11b0*/  VIADD R11, R6, 0x1d0 ;  /* 0x000001d0060b7836 */ /* 0x000fc40000000000 */
[--C-:B------:R-:W-:Y:S01]  /*11c0*/  @!P1 IMAD.IADD R9, R9, 0x1, -R5.reuse ;  /* 0x0000000109099824 */ /* 0x100fe200078e0a05 */
[----:B------:R1:W-:Y:S01]  /*11d0*/  STL [R1+0x70], R4 ;  /* 0x0000700401007387 */ /* 0x0003e20000100800 */
[--C-:B------:R-:W-:Y:S01]  /*11e0*/  @!P4 IMAD.IADD R7, R7, 0x1, -R5.reuse ;  /* 0x000000010707c824 */ /* 0x100fe200078e0a05 */
[----:B------:R-:W-:Y:S01]  /*11f0*/  IABS R22, R13 ;  /* 0x0000000d00167213 */ /* 0x000fe20000000000 */
[----:B------:R-:W-:Y:S01]  /*1200*/  @!P5 IMAD.IADD R8, R8, 0x1, -R5 ;  /* 0x000000010808d824 */ /* 0x000fe200078e0a05 */
[----:B------:R-:W-:Y:S01]  /*1210*/  IABS R23, R11 ;  /* 0x0000000b00177213 */ /* 0x000fe20000000000 */
[----:B-1----:R-:W-:Y:S01]  /*1220*/  IMAD.MOV.U32 R4, RZ, RZ, R2 ;  /* 0x000000ffff047224 */ /* 0x002fe200078e0002 */
[C---:B------:R-:W-:Y:S02]  /*1230*/  ISETP.GT.U32.AND P1, PT, R5.reuse, R9, PT ;  /* 0x000000090500720c */ /* 0x040fe40003f24070 */
[----:B------:R-:W-:Y:S01]  /*1240*/  ISETP.GT.U32.AND P4, PT, R5, R7, PT ;  /* 0x000000070500720c */ /* 0x000fe20003f84070 */
[----:B------:R-:W-:Y:S01]  /*1250*/  @!P0 IMAD.MOV R4, RZ, RZ, -R4 ;  /* 0x000000ffff048224 */ /* 0x000fe200078e0a04 */
[----:B------:R-:W-:Y:S01]  /*1260*/  ISETP.GE.AND P0, PT, R11, RZ, PT ;  /* 0x000000ff0b00720c */ /* 0x000fe20003f06270 */
[----:B------:R-:W-:Y:S01]  /*1270*/  IMAD.HI.U32 R11, R0, R22, RZ ;  /* 0x00000016000b7227 */ /* 0x000fe200078e00ff */
[----:B------:R-:W-:-:S03]  /*1280*/  ISETP.GT.U32.AND P5, PT, R5, R8, PT ;  /* 0x000000080500720c */ /* 0x000fc60003fa4070 */
[----:B------:R-:W-:-:S04]  /*1290*/  IMAD.MOV R11, RZ, RZ, -R11 ;  /* 0x000000ffff0b7224 */ /* 0x000fc800078e0a0b */
[----:B------:R-:W-:Y:S02]  /*12a0*/  IMAD R22, R5, R11, R22 ;  /* 0x0000000b05167224 */ /* 0x000fe400078e0216 */
[----:B------:R-:W-:Y:S02]  /*12b0*/  VIADD R10, R6, 0x1c8 ;  /* 0x000001c8060a7836 */ /* 0x000fe40000000000 */
[----:B------:R-:W-:-:S04]  /*12c0*/  IMAD.HI.U32 R2, R0, R23, RZ ;  /* 0x0000001700027227 */ /* 0x000fc800078e00ff */
[--C-:B------:R-:W-:Y:S02]  /*12d0*/  @!P1 IMAD.IADD R9, R9, 0x1, -R5.reuse ;  /* 0x0000000109099824 */ /* 0x100fe400078e0a05 */
[--C-:B------:R-:W-:Y:S01]  /*12e0*/  @!P4 IMAD.IADD R7, R7, 0x1, -R5.reuse ;  /* 0x000000010707c824 */ /* 0x100fe200078e0a05 */
[----:B------:R-:W-:Y:S01]  /*12f0*/  ISETP.GT.U32.AND P4, PT, R5, R22, PT ;  /* 0x000000160500720c */ /* 0x000fe20003f84070 */
[----:B------:R-:W-:Y:S01]  /*1300*/  @!P5 IMAD.IADD R8, R8, 0x1, -R5 ;  /* 0x000000010808d824 */ /* 0x000fe200078e0a05 */
[----:B------:R-:W-:Y:S01]  /*1310*/  ISETP.GE.AND P1, PT, R13, RZ, PT ;  /* 0x000000ff0d00720c */ /* 0x000fe20003f26270 */
[----:B------:R-:W-:Y:S01]  /*1320*/  IMAD.MOV R13, RZ, RZ, -R2 ;  /* 0x000000ffff0d7224 */ /* 0x000fe200078e0a02 */
[----:B------:R-:W-:Y:S01]  /*1330*/  ISETP.GE.AND P6, PT, R15, RZ, PT ;  /* 0x000000ff0f00720c */ /* 0x000fe20003fc6270 */
[----:B------:R-:W-:Y:S01]  /*1340*/  STL [R1+0x1a4], R16 ;  /* 0x0001a41001007387 */ /* 0x000fe20000100800 */
[----:B------:R-:W-:Y:S02]  /*1350*/  IABS R21, R10 ;  /* 0x0000000a00157213 */ /* 0x000fe40000000000 */
[----:B------:R-:W-:Y:S01]  /*1360*/  MOV R15, R9 ;  /* 0x00000009000f7202 */ /* 0x000fe20000000f00 */
[----:B------:R1:W-:Y:S01]  /*1370*/  STL [R1+0x1b8], R4 ;  /* 0x0001b80401007387 */ /* 0x0003e20000100800 */
[----:B------:R-:W-:-:S02]  /*1380*/  IMAD R23, R5, R13, R23 ;  /* 0x0000000d05177224 */ /* 0x000fc400078e0217 */
[----:B------:R-:W-:-:S04]  /*1390*/  IMAD.HI.U32 R12, R0, R21, RZ ;  /* 0x00000015000c7227 */ /* 0x000fc800078e00ff */
[----:B------:R-:W-:Y:S02]  /*13a0*/  VIADD R20, R6, 0x1c4 ;  /* 0x000001c406147836 */ /* 0x000fe40000000000 */
[----:B-1----:R-:W-:Y:S02]  /*13b0*/  IMAD.MOV.U32 R4, RZ, RZ, R8 ;  /* 0x000000ffff047224 */ /* 0x002fe400078e0008 */
[----:B------:R-:W-:Y:S01]  /*13c0*/  @!P2 IMAD.MOV R15, RZ, RZ, -R15 ;  /* 0x000000ffff0fa224 */ /* 0x000fe200078e0a0f */
[C---:B------:R-:W-:Y:S01]  /*13d0*/  ISETP.GT.U32.AND P2, PT, R5.reuse, R23, PT ;  /* 0x000000170500720c */ /* 0x040fe20003f44070 */
[----:B------:R-:W-:Y:S01]  /*13e0*/  @!P3 IMAD.MOV R4, RZ, RZ, -R4 ;  /* 0x000000ffff04b224 */ /* 0x000fe200078e0a04 */
[----:B------:R-:W-:Y:S01]  /*13f0*/  ISETP.GE.AND P3, PT, R20, RZ, PT ;  /* 0x000000ff1400720c */ /* 0x000fe20003f66270 */
[----:B------:R-:W-:Y:S02]  /*1400*/  IMAD.MOV R2, RZ, RZ, -R12 ;  /* 0x000000ffff027224 */ /* 0x000fe400078e0a0c */
[----:B------:R-:W-:Y:S01]  /*1410*/  VIADD R11, R6, 0x1c0 ;  /* 0x000001c0060b7836 */ /* 0x000fe20000000000 */
[----:B------:R-:W-:Y:S01]  /*1420*/  STL [R1+0x1bc], R15 ;  /* 0x0001bc0f01007387 */ /* 0x000fe20000100800 */
[----:B------:R-:W-:Y:S01]  /*1430*/  @!P4 IMAD.IADD R22, R22, 0x1, -R5 ;  /* 0x000000011616c824 */ /* 0x000fe200078e0a05 */
[----:B------:R-:W-:Y:S01]  /*1440*/  IABS R20, R20 ;  /* 0x0000001400147213 */ /* 0x000fe20000000000 */
[----:B------:R-:W-:Y:S01]  /*1450*/  IMAD R21, R5, R2, R21 ;  /* 0x0000000205157224 */ /* 0x000fe200078e0215 */
[----:B------:R1:W-:Y:S01]  /*1460*/  STL [R1+0x1c0], R4 ;  /* 0x0001c00401007387 */ /* 0x0003e20000100800 */
[----:B------:R-:W-:-:S02]  /*1470*/  IABS R19, R11 ;  /* 0x0000000b00137213 */ /* 0x000fc40000000000 */
[----:B------:R-:W-:Y:S01]  /*1480*/  ISETP.GT.U32.AND P4, PT, R5, R22, PT ;  /* 0x000000160500720c */ /* 0x000fe20003f84070 */
[----:B------:R-:W-:Y:S01]  /*1490*/  IMAD.HI.U32 R12, R0, R20, RZ ;  /* 0x00000014000c7227 */ /* 0x000fe200078e00ff */
[----:B------:R-:W-:-:S03]  /*14a0*/  ISETP.GE.AND P5, PT, R10, RZ, PT ;  /* 0x000000ff0a00720c */ /* 0x000fc60003fa6270 */
[----:B-1----:R-:W-:Y:S02]  /*14b0*/  IMAD.MOV.U32 R4, RZ, RZ, R7 ;  /* 0x000000ffff047224 */ /* 0x002fe400078e0007 */
[----:B------:R-:W-:-:S04]  /*14c0*/  IMAD.HI.U32 R10, R0, R19, RZ ;  /* 0x00000013000a7227 */ /* 0x000fc800078e00ff */
[----:B------:R-:W-:Y:S01]  /*14d0*/  @!P6 IMAD.MOV R4, RZ, RZ, -R4 ;  /* 0x000000ffff04e224 */ /* 0x000fe200078e0a04 */
[----:B------:R-:W-:Y:S01]  /*14e0*/  ISETP.GT.U32.AND P6, PT, R5, R21, PT ;  /* 0x000000150500720c */ /* 0x000fe20003fc4070 */
[----:B------:R-:W-:Y:S02]  /*14f0*/  VIADD R9, R6, 0x1bc ;  /* 0x000001bc06097836 */ /* 0x000fe40000000000 */
[----:B------:R-:W-:Y:S02]  /*1500*/  IMAD.MOV R12, RZ, RZ, -R12 ;  /* 0x000000ffff0c7224 */ /* 0x000fe400078e0a0c */
[----:B------:R-:W-:Y:S02]  /*1510*/  @!P2 IMAD.IADD R23, R23, 0x1, -R5 ;  /* 0x000000011717a824 */ /* 0x000fe400078e0a05 */
[----:B------:R-:W-:Y:S01]  /*1520*/  IMAD.MOV R10, RZ, RZ, -R10 ;  /* 0x000000ffff0a7224 */ /* 0x000fe200078e0a0a */
[----:B------:R-:W-:Y:S01]  /*1530*/  IABS R15, R9 ;  /* 0x00000009000f7213 */ /* 0x000fe20000000000 */
[C---:B------:R-:W-:Y:S01]  /*1540*/  IMAD R20, R5.reuse, R12, R20 ;  /* 0x0000000c05147224 */ /* 0x040fe200078e0214 */
[C---:B------:R-:W-:Y:S01]  /*1550*/  ISETP.GT.U32.AND P2, PT, R5.reuse, R23, PT ;  /* 0x000000170500720c */ /* 0x040fe20003f44070 */
[----:B------:R-:W-:-:S02]  /*1560*/  IMAD R19, R5, R10, R19 ;  /* 0x0000000a05137224 */ /* 0x000fc400078e0213 */
[----:B------:R-:W-:Y:S01]  /*1570*/  @!P4 IMAD.IADD R22, R22, 0x1, -R5 ;  /* 0x000000011616c824 */ /* 0x000fe200078e0a05 */
[----:B------:R-:W-:Y:S01]  /*1580*/  ISETP.GT.U32.AND P4, PT, R5, R20, PT ;  /* 0x000000140500720c */ /* 0x000fe20003f84070 */
[----:B------:R-:W-:-:S04]  /*1590*/  IMAD.HI.U32 R16, R0, R15, RZ ;  /* 0x0000000f00107227 */ /* 0x000fc800078e00ff */
[--C-:B------:R-:W-:Y:S01]  /*15a0*/  @!P6 IMAD.IADD R21, R21, 0x1, -R5.reuse ;  /* 0x000000011515e824 */ /* 0x100fe200078e0a05 */
[----:B------:R-:W-:Y:S01]  /*15b0*/  ISETP.GT.U32.AND P6, PT, R5, R19, PT ;  /* 0x000000130500720c */ /* 0x000fe20003fc4070 */
[C---:B------:R-:W-:Y:S02]  /*15c0*/  VIADD R8, R6.reuse, 0x1b8 ;  /* 0x000001b806087836 */ /* 0x040fe40000000000 */
[----:B------:R-:W-:Y:S02]  /*15d0*/  IMAD.MOV R7, RZ, RZ, -R16 ;  /* 0x000000ffff077224 */ /* 0x000fe400078e0a10 */
[----:B------:R-:W-:Y:S01]  /*15e0*/  @!P2 IMAD.IADD R23, R23, 0x1, -R5 ;  /* 0x000000011717a824 */ /* 0x000fe200078e0a05 */
[----:B------:R-:W-:Y:S01]  /*15f0*/  IABS R13, R8 ;  /* 0x00000008000d7213 */ /* 0x000fe20000000000 */
[----:B------:R-:W-:Y:S02]  /*1600*/  IMAD R15, R5, R7, R15 ;  /* 0x00000007050f7224 */ /* 0x000fe400078e020f */
[C---:B------:R-:W-:Y:S01]  /*1610*/  VIADD R7, R6.reuse, 0x1b4 ;  /* 0x000001b406077836 */ /* 0x040fe20000000000 */
[----:B------:R1:W-:Y:S01]  /*1620*/  STL [R1+0x1b4], R4 ;  /* 0x0001b40401007387 */ /* 0x0003e20000100800 */
[----:B------:R-:W-:Y:S01]  /*1630*/  IADD3 R16, PT, PT, R6, 0x1b0, RZ ;  /* 0x000001b006107810 */ /* 0x000fe20007ffe0ff */
[----:B------:R-:W-:Y:S01]  /*1640*/  @!P4 IMAD.IADD R20, R20, 0x1, -R5 ;  /* 0x000000011414c824 */ /* 0x000fe200078e0a05 */
[----:B------:R-:W-:Y:S01]  /*1650*/  ISETP.GE.AND P2, PT, R11, RZ, PT ;  /* 0x000000ff0b00720c */ /* 0x000fe20003f46270 */
[----:B------:R-:W-:Y:S01]  /*1660*/  IMAD.HI.U32 R2, R0, R13, RZ ;  /* 0x0000000d00027227 */ /* 0x000fe200078e00ff */
[----:B------:R-:W-:-:S02]  /*1670*/  ISETP.GT.U32.AND P4, PT, R5, R21, PT ;  /* 0x000000150500720c */ /* 0x000fc40003f84070 */
[----:B------:R-:W-:Y:S01]  /*1680*/  IABS R11, R7 ;  /* 0x00000007000b7213 */ /* 0x000fe20000000000 */
[----:B------:R-:W-:Y:S02]  /*1690*/  @!P6 IMAD.IADD R19, R19, 0x1, -R5 ;  /* 0x000000011313e824 */ /* 0x000fe400078e0a05 */
[----:B-1----:R-:W-:Y:S01]  /*16a0*/  IMAD.MOV.U32 R4, RZ, RZ, R23 ;  /* 0x000000ffff047224 */ /* 0x002fe200078e0017 */
[----:B------:R-:W-:Y:S01]  /*16b0*/  IABS R10, R16 ;  /* 0x00000010000a7213 */ /* 0x000fe20000000000 */
[----:B------:R-:W-:Y:S02]  /*16c0*/  IMAD.MOV R2, RZ, RZ, -R2 ;  /* 0x000000ffff027224 */ /* 0x000fe400078e0a02 */
[----:B------:R-:W-:Y:S01]  /*16d0*/  @!P0 IMAD.MOV R4, RZ, RZ, -R4 ;  /* 0x000000ffff048224 */ /* 0x000fe200078e0a04 */
[C---:B------:R-:W-:Y:S01]  /*16e0*/  ISETP.GT.U32.AND P0, PT, R5.reuse, R20, PT ;  /* 0x000000140500720c */ /* 0x040fe20003f04070 */
[----:B------:R-:W-:Y:S01]  /*16f0*/  IMAD.HI.U32 R23, R0, R11, RZ ;  /* 0x0000000b00177227 */ /* 0x000fe200078e00ff */
[----:B------:R-:W-:-:S03]  /*1700*/  ISETP.GT.U32.AND P6, PT, R5, R19, PT ;  /* 0x000000130500720c */ /* 0x000fc60003fc4070 */
[----:B------:R-:W-:Y:S01]  /*1710*/  IMAD.HI.U32 R24, R0, R10, RZ ;  /* 0x0000000a00187227 */ /* 0x000fe200078e00ff */
[----:B------:R1:W-:Y:S03]  /*1720*/  STL [R1+0x74], R4 ;  /* 0x0000740401007387 */ /* 0x0003e60000100800 */
[----:B------:R-:W-:Y:S02]  /*1730*/  IMAD R13, R5, R2, R13 ;  /* 0x00000002050d7224 */ /* 0x000fe400078e020d */
[----:B------:R-:W-:Y:S02]  /*1740*/  IMAD.MOV R23, RZ, RZ, -R23 ;  /* 0x000000ffff177224 */ /* 0x000fe400078e0a17 */
[----:B------:R-:W-:Y:S02]  /*1750*/  IMAD.MOV R24, RZ, RZ, -R24 ;  /* 0x000000ffff187224 */ /* 0x000fe400078e0a18 */
[----:B------:R-:W-:-:S02]  /*1760*/  @!P4 IMAD.IADD R21, R21, 0x1, -R5 ;  /* 0x000000011515c824 */ /* 0x000fc400078e0a05 */
[----:B-1----:R-:W-:Y:S01]  /*1770*/  IMAD.MOV.U32 R4, RZ, RZ, R22 ;  /* 0x000000ffff047224 */ /* 0x002fe200078e0016 */
[C---:B------:R-:W-:Y:S01]  /*1780*/  ISETP.GT.U32.AND P4, PT, R5.reuse, R13, PT ;  /* 0x0000000d0500720c */ /* 0x040fe20003f84070 */
[C---:B------:R-:W-:Y:S02]  /*1790*/  IMAD R11, R5.reuse, R23, R11 ;  /* 0x00000017050b7224 */ /* 0x040fe400078e020b */
[----:B------:R-:W-:Y:S01]  /*17a0*/  @!P1 IMAD.MOV R4, RZ, RZ, -R4 ;  /* 0x000000ffff049224 */ /* 0x000fe200078e0a04 */
[C---:B------:R-:W-:Y:S01]  /*17b0*/  ISETP.GT.U32.AND P1, PT, R5.reuse, R15, PT ;  /* 0x0000000f0500720c */ /* 0x040fe20003f24070 */
[C---:B------:R-:W-:Y:S02]  /*17c0*/  IMAD R10, R5.reuse, R24, R10 ;  /* 0x00000018050a7224 */ /* 0x040fe400078e020a */
[----:B------:R-:W-:Y:S02]  /*17d0*/  VIADD R17, R6, 0x1ac ;  /* 0x000001ac06117836 */ /* 0x000fe40000000000 */
[--C-:B------:R-:W-:Y:S01]  /*17e0*/  @!P0 IMAD.IADD R20, R20, 0x1, -R5.reuse ;  /* 0x0000000114148824 */ /* 0x100fe200078e0a05 */
[----:B------:R-:W-:Y:S01]  /*17f0*/  ISETP.GT.U32.AND P0, PT, R5, R11, PT ;  /* 0x0000000b0500720c */ /* 0x000fe20003f04070 */
[----:B------:R-:W-:Y:S01]  /*1800*/  @!P6 IMAD.IADD R19, R19, 0x1, -R5 ;  /* 0x000000011313e824 */ /* 0x000fe200078e0a05 */
[----:B------:R-:W-:Y:S01]  /*1810*/  ISETP.GT.U32.AND P6, PT, R5, R10, PT ;  /* 0x0000000a0500720c */ /* 0x000fe20003fc4070 */
[----:B------:R-:W-:Y:S01]  /*1820*/  VIADD R18, R6, 0x1a8 ;  /* 0x000001a806127836 */ /* 0x000fe20000000000 */
[----:B------:R-:W-:Y:S01]  /*1830*/  IABS R12, R17 ;  /* 0x00000011000c7213 */ /* 0x000fe20000000000 */
[----:B------:R1:W-:Y:S01]  /*1840*/  STL [R1+0x8c], R4 ;  /* 0x00008c0401007387 */ /* 0x0003e20000100800 */
[----:B------:R-:W-:Y:S01]  /*1850*/  IMAD.MOV.U32 R25, RZ, RZ, R21 ;  /* 0x000000ffff197224 */ /* 0x000fe200078e0015 */
[----:B------:R-:W-:-:S02]  /*1860*/  @!P4 IADD3 R13, PT, PT, R13, -R5, RZ ;  /* 0x800000050d0dc210 */ /* 0x000fc40007ffe0ff */
[----:B------:R-:W-:Y:S01]  /*1870*/  IABS R2, R18 ;  /* 0x0000001200027213 */ /* 0x000fe20000000000 */
[----:B------:R-:W-:-:S04]  /*1880*/  IMAD.HI.U32 R22, R0, R12, RZ ;  /* 0x0000000c00167227 */ /* 0x000fc800078e00ff */
[----:B-1----:R-:W-:Y:S02]  /*1890*/  IMAD.MOV.U32 R4, RZ, RZ, R20 ;  /* 0x000000ffff047224 */ /* 0x002fe400078e0014 */
[----:B------:R-:W-:Y:S01]  /*18a0*/  @!P5 IMAD.MOV R25, RZ, RZ, -R25 ;  /* 0x000000ffff19d224 */ /* 0x000fe200078e0a19 */
[----:B------:R-:W-:Y:S01]  /*18b0*/  ISETP.GT.U32.AND P5, PT, R5, R13, PT ;  /* 0x0000000d0500720c */ /* 0x000fe20003fa4070 */
[----:B------:R-:W-:Y:S02]  /*18c0*/  @!P1 IMAD.IADD R15, R15, 0x1, -R5 ;  /* 0x000000010f0f9824 */ /* 0x000fe400078e0a05 */
[----:B------:R-:W-:Y:S02]  /*18d0*/  @!P3 IMAD.MOV R4, RZ, RZ, -R4 ;  /* 0x000000ffff04b224 */ /* 0x000fe400078e0a04 */
[----:B------:R-:W-:Y:S01]  /*18e0*/  IMAD.HI.U32 R23, R0, R2, RZ ;  /* 0x0000000200177227 */ /* 0x000fe200078e00ff */
[----:B------:R-:W-:Y:S03]  /*18f0*/  STL [R1+0x94], R25 ;  /* 0x0000941901007387 */ /* 0x000fe60000100800 */
[----:B------:R-:W-:-:S02]  /*1900*/  IMAD.MOV R22, RZ, RZ, -R22 ;  /* 0x000000ffff167224 */ /* 0x000fc400078e0a16 */
[--C-:B------:R-:W-:Y:S01]  /*1910*/  @!P0 IMAD.IADD R11, R11, 0x1, -R5.reuse ;  /* 0x000000010b0b8824 */ /* 0x100fe200078e0a05 */
[----:B------:R-:W-:Y:S01]  /*1920*/  ISETP.GE.AND P4, PT, R8, RZ, PT ;  /* 0x000000ff0800720c */ /* 0x000fe20003f86270 */
[----:B------:R-:W-:Y:S01]  /*1930*/  @!P6 IMAD.IADD R10, R10, 0x1, -R5 ;  /* 0x000000010a0ae824 */ /* 0x000fe200078e0a05 */
[C---:B------:R-:W-:Y:S01]  /*1940*/  ISETP.GT.U32.AND P0, PT, R5.reuse, R15, PT ;  /* 0x0000000f0500720c */ /* 0x040fe20003f04070 */
[----:B------:R1:W-:Y:S01]  /*1950*/  STL [R1+0x98], R4 ;  /* 0x0000980401007387 */ /* 0x0003e20000100800 */
[----:B------:R-:W-:Y:S01]  /*1960*/  IMAD.MOV R23, RZ, RZ, -R23 ;  /* 0x000000ffff177224 */ /* 0x000fe200078e0a17 */
[C---:B------:R-:W-:Y:S01]  /*1970*/  ISETP.GT.U32.AND P6, PT, R5.reuse, R11, PT ;  /* 0x0000000b0500720c */ /* 0x040fe20003fc4070 */
[----:B------:R-:W-:Y:S01]  /*1980*/  IMAD R8, R5, R22, R12 ;  /* 0x0000001605087224 */ /* 0x000fe200078e020c */
[----:B------:R-:W-:Y:S01]  /*1990*/  ISETP.GE.AND P1, PT, R9, RZ, PT ;  /* 0x000000ff0900720c */ /* 0x000fe20003f26270 */
[C---:B------:R-:W-:Y:S01]  /*19a0*/  IMAD R2, R5.reuse, R23, R2 ;  /* 0x0000001705027224 */ /* 0x040fe200078e0202 */
[----:B------:R-:W-:Y:S01]  /*19b0*/  ISETP.GT.U32.AND P3, PT, R5, R10, PT ;  /* 0x0000000a0500720c */ /* 0x000fe20003f64070 */
[----:B-1----:R-:W-:-:S02]  /*19c0*/  IMAD.MOV.U32 R4, RZ, RZ, R19 ;  /* 0x000000ffff047224 */ /* 0x002fc400078e0013 */
[C---:B------:R-:W-:Y:S02]  /*19d0*/  VIADD R9, R6.reuse, 0x1a0 ;  /* 0x000001a006097836 */ /* 0x040fe40000000000 */
[----:B------:R-:W-:Y:S01]  /*19e0*/  @!P2 IMAD.MOV R4, RZ, RZ, -R4 ;  /* 0x000000ffff04a224 */ /* 0x000fe200078e0a04 */
[----:B------:R-:W-:Y:S01]  /*19f0*/  ISETP.GT.U32.AND P2, PT, R5, R8, PT ;  /* 0x000000080500720c */ /* 0x000fe20003f44070 */
[----:B------:R-:W-:Y:S01]  /*1a00*/  VIADD R12, R6, 0x1a4 ;  /* 0x000001a4060c7836 */ /* 0x000fe20000000000 */
[----:B------:R-:W-:Y:S01]  /*1a10*/  IABS R20, R9 ;  /* 0x0000000900147213 */ /* 0x000fe20000000000 */
[--C-:B------:R-:W-:Y:S01]  /*1a20*/  @!P5 IMAD.IADD R13, R13, 0x1, -R5.reuse ;  /* 0x000000010d0dd824 */ /* 0x100fe200078e0a05 */
[----:B------:R-:W-:Y:S01]  /*1a30*/  ISETP.GT.U32.AND P5, PT, R5, R2, PT ;  /* 0x000000020500720c */ /* 0x000fe20003fa4070 */
[--C-:B------:R-:W-:Y:S01]  /*1a40*/  @!P0 IMAD.IADD R15, R15, 0x1, -R5.reuse ;  /* 0x000000010f0f8824 */ /* 0x100fe200078e0a05 */
[----:B------:R-:W-:Y:S01]  /*1a50*/  IABS R19, R12 ;  /* 0x0000000c00137213 */ /* 0x000fe20000000000 */
[--C-:B------:R-:W-:Y:S01]  /*1a60*/  @!P6 IMAD.IADD R11, R11, 0x1, -R5.reuse ;  /* 0x000000010b0be824 */ /* 0x100fe200078e0a05 */
[----:B------:R-:W-:Y:S01]  /*1a70*/  ISETP.GE.AND P0, PT, R7, RZ, PT ;  /* 0x000000ff0700720c */ /* 0x000fe20003f06270 */
[----:B------:R-:W-:Y:S01]  /*1a80*/  IMAD.MOV.U32 R7, RZ, RZ, R20 ;  /* 0x000000ffff077224 */ /* 0x000fe200078e0014 */
[----:B------:R-:W-:Y:S01]  /*1a90*/  ISETP.GE.AND P6, PT, R16, RZ, PT ;  /* 0x000000ff1000720c */ /* 0x000fe20003fc6270 */
[----:B------:R-:W-:Y:S01]  /*1aa0*/  IMAD.HI.U32 R16, R0, R19, RZ ;  /* 0x0000001300107227 */ /* 0x000fe200078e00ff */
[----:B------:R1:W-:Y:S03]  /*1ab0*/  STL [R1+0x9c], R4 ;  /* 0x00009c0401007387 */ /* 0x0003e60000100800 */
[----:B------:R-:W-:Y:S01]  /*1ac0*/  @!P3 IMAD.IADD R10, R10, 0x1, -R5 ;  /* 0x000000010a0ab824 */ /* 0x000fe200078e0a05 */
[----:B------:R-:W-:Y:S01]  /*1ad0*/  ISETP.GE.AND P3, PT, R17, RZ, PT ;  /* 0x000000ff1100720c */ /* 0x000fe20003f66270 */
[----:B------:R-:W-:-:S02]  /*1ae0*/  IMAD.MOV.U32 R21, RZ, RZ, R15 ;  /* 0x000000ffff157224 */ /* 0x000fc400078e000f */
[----:B------:R-:W-:-:S04]  /*1af0*/  IMAD.HI.U32 R17, R0, R7, RZ ;  /* 0x0000000700117227 */ /* 0x000fc800078e00ff */
[----:B------:R-:W-:Y:S02]  /*1b00*/  @!P2 IMAD.IADD R8, R8, 0x1, -R5 ;  /* 0x000000010808a824 */ /* 0x000fe400078e0a05 */
[----:B-1----:R-:W-:Y:S02]  /*1b10*/  IMAD.MOV.U32 R4, RZ, RZ, R13 ;  /* 0x000000ffff047224 */ /* 0x002fe400078e000d */
[----:B------:R-:W-:Y:S02]  /*1b20*/  IMAD.MOV R16, RZ, RZ, -R16 ;  /* 0x000000ffff107224 */ /* 0x000fe400078e0a10 */
[----:B------:R-:W-:Y:S01]  /*1b30*/  @!P1 IMAD.MOV R21, RZ, RZ, -R21 ;  /* 0x000000ffff159224 */ /* 0x000fe200078e0a15 */
[----:B------:R-:W-:Y:S01]  /*1b40*/  IADD3 R15, PT, PT, -R17, RZ, RZ ;  /* 0x000000ff110f7210 */ /* 0x000fe20007ffe1ff */
[----:B------:R-:W-:Y:S01]  /*1b50*/  @!P5 IMAD.IADD R2, R2, 0x1, -R5 ;  /* 0x000000010202d824 */ /* 0x000fe200078e0a05 */
[C---:B------:R-:W-:Y:S01]  /*1b60*/  ISETP.GT.U32.AND P1, PT, R5.reuse, R8, PT ;  /* 0x000000080500720c */ /* 0x040fe20003f24070 */
[----:B------:R-:W-:Y:S01]  /*1b70*/  @!P4 IMAD.MOV R4, RZ, RZ, -R4 ;  /* 0x000000ffff04c224 */ /* 0x000fe200078e0a04 */
[----:B------:R-:W-:Y:S01]  /*1b80*/  ISETP.GE.AND P5, PT, R12, RZ, PT ;  /* 0x000000ff0c00720c */ /* 0x000fe20003fa6270 */
[C---:B------:R-:W-:Y:S01]  /*1b90*/  IMAD R12, R5.reuse, R16, R19 ;  /* 0x00000010050c7224 */ /* 0x040fe200078e0213 */
[----:B------:R-:W-:Y:S01]  /*1ba0*/  STL [R1+0xa4], R21 ;  /* 0x0000a41501007387 */ /* 0x000fe20000100800 */
[----:B------:R-:W-:-:S02]  /*1bb0*/  IMAD R7, R5, R15, R7 ;  /* 0x0000000f05077224 */ /* 0x000fc400078e0207 */
[----:B------:R-:W-:Y:S01]  /*1bc0*/  @!P0 IMAD.MOV R11, RZ, RZ, -R11 ;  /* 0x000000ffff0b8224 */ /* 0x000fe200078e0a0b */
[----:B------:R1:W-:Y:S01]  /*1bd0*/  STL [R1+0xa8], R4 ;  /* 0x0000a80401007387 */ /* 0x0003e20000100800 */
[C---:B------:R-:W-:Y:S02]  /*1be0*/  ISETP.GT.U32.AND P0, PT, R5.reuse, R12, PT ;  /* 0x0000000c0500720c */ /* 0x040fe40003f04070 */
[----:B------:R-:W-:Y:S01]  /*1bf0*/  ISETP.GT.U32.AND P4, PT, R5, R2, PT ;  /* 0x000000020500720c */ /* 0x000fe20003f84070 */
[----:B-1----:R-:W-:-:S04]  /*1c00*/  IMAD.MOV.U32 R4, RZ, RZ, R10 ;  /* 0x000000ffff047224 */ /* 0x002fc800078e000a */
[----:B------:R-:W-:Y:S01]  /*1c10*/  @!P6 IMAD.MOV R4, RZ, RZ, -R4 ;  /* 0x000000ffff04e224 */ /* 0x000fe200078e0a04 */
[----:B------:R-:W-:Y:S01]  /*1c20*/  ISETP.GT.U32.AND P6, PT, R5, R7, PT ;  /* 0x000000070500720c */ /* 0x000fe20003fc4070 */
[----:B------:R-:W-:Y:S02]  /*1c30*/  VIADD R10, R6, 0x19c ;  /* 0x0000019c060a7836 */ /* 0x000fe40000000000 */
[----:B------:R-:W-:Y:S01]  /*1c40*/  @!P1 IMAD.IADD R8, R8, 0x1, -R5 ;  /* 0x0000000108089824 */ /* 0x000fe200078e0a05 */
[----:B------:R1:W-:Y:S01]  /*1c50*/  STL [R1+0xac], R11 ;  /* 0x0000ac0b01007387 */ /* 0x0003e20000100800 */
[----:B------:R-:W-:-:S03]  /*1c60*/  ISETP.GE.AND P1, PT, R9, RZ, PT ;  /* 0x000000ff0900720c */ /* 0x000fc60003f26270 */
[----:B------:R2:W-:Y:S01]  /*1c70*/  STL [R1+0xb4], R4 ;  /* 0x0000b40401007387 */ /* 0x0005e20000100800 */
[----:B------:R-:W-:Y:S01]  /*1c80*/  IABS R9, R10 ;  /* 0x0000000a00097213 */ /* 0x000fe20000000000 */
[----:B------:R-:W-:Y:S02]  /*1c90*/  @!P0 IMAD.IADD R12, R12, 0x1, -R5 ;  /* 0x000000010c0c8824 */ /* 0x000fe400078e0a05 */
[----:B-1----:R-:W-:Y:S02]  /*1ca0*/  VIADD R11, R6, 0x198 ;  /* 0x00000198060b7836 */ /* 0x002fe40000000000 */
[----:B--2---:R-:W-:-:S03]  /*1cb0*/  IMAD.MOV.U32 R4, RZ, RZ, R8 ;  /* 0x000000ffff047224 */ /* 0x004fc600078e0008 */
[----:B------:R-:W-:Y:S01]  /*1cc0*/  IABS R13, R11 ;  /* 0x0000000b000d7213 */ /* 0x000fe20000000000 */
[----:B------:R-:W-:Y:S01]  /*1cd0*/  @!P4 IMAD.IADD R2, R2, 0x1, -R5 ;  /* 0x000000010202c824 */ /* 0x000fe200078e0a05 */
[----:B------:R-:W-:Y:S01]  /*1ce0*/  ISETP.GE.AND P0, PT, R11, RZ, PT ;  /* 0x000000ff0b00720c */ /* 0x000fe20003f06270 */
[----:B------:R-:W-:Y:S02]  /*1cf0*/  @!P3 IMAD.MOV R4, RZ, RZ, -R4 ;  /* 0x000000ffff04b224 */ /* 0x000fe400078e0a04 */
[----:B------:R-:W-:-:S04]  /*1d00*/  IMAD.HI.U32 R11, R0, R9, RZ ;  /* 0x00000009000b7227 */ /* 0x000fc800078e00ff */
[----:B------:R-:W-:Y:S01]  /*1d10*/  @!P6 IMAD.IADD R7, R7, 0x1, -R5 ;  /* 0x000000010707e824 */ /* 0x000fe200078e0a05 */
[----:B------:R-:W-:Y:S01]  /*1d20*/  ISETP.GT.U32.AND P6, PT, R5, R12, PT ;  /* 0x0000000c0500720c */ /* 0x000fe20003fc4070 */
[----:B------:R1:W-:Y:S01]  /*1d30*/  STL [R1+0xc8], R4 ;  /* 0x0000c80401007387 */ /* 0x0003e20000100800 */
[----:B------:R-:W-:Y:S01]  /*1d40*/  ISETP.GE.AND P4, PT, R10, RZ, PT ;  /* 0x000000ff0a00720c */ /* 0x000fe20003f86270 */
[----:B------:R-:W-:Y:S02]  /*1d50*/  IMAD.MOV.U32 R10, RZ, RZ, R13 ;  /* 0x000000ffff0a7224 */ /* 0x000fe400078e000d */
[----:B-1----:R-:W-:Y:S01]  /*1d60*/  IMAD.MOV.U32 R4, RZ, RZ, R2 ;  /* 0x000000ffff047224 */ /* 0x002fe200078e0002 */
[----:B------:R-:W-:Y:S01]  /*1d70*/  IADD3 R2, PT, PT, -R11, RZ, RZ ;  /* 0x000000ff0b027210 */ /* 0x000fe20007ffe1ff */
[----:B------:R-:W-:-:S04]  /*1d80*/  IMAD.HI.U32 R8, R0, R10, RZ ;  /* 0x0000000a00087227 */ /* 0x000fc800078e00ff */
[C---:B------:R-:W-:Y:S01]  /*1d90*/  IMAD R9, R5.reuse, R2, R9 ;  /* 0x0000000205097224 */ /* 0x040fe200078e0209 */
[----:B------:R-:W-:Y:S01]  /*1da0*/  ISETP.GE.AND P2, PT, R18, RZ, PT ;  /* 0x000000ff1200720c */ /* 0x000fe20003f46270 */
[----:B------:R-:W-:Y:S01]  /*1db0*/  @!P6 IMAD.IADD R12, R12, 0x1, -R5 ;  /* 0x000000010c0ce824 */ /* 0x000fe200078e0a05 */
[C---:B------:R-:W-:Y:S01]  /*1dc0*/  ISETP.GT.U32.AND P3, PT, R5.reuse, R7, PT ;  /* 0x000000070500720c */ /* 0x040fe20003f64070 */
[----:B------:R-:W-:Y:S01]  /*1dd0*/  IMAD.MOV R8, RZ, RZ, -R8 ;  /* 0x000000ffff087224 */ /* 0x000fe200078e0a08 */
[C---:B------:R-:W-:Y:S01]  /*1de0*/  ISETP.GT.U32.AND P6, PT, R5.reuse, R9, PT ;  /* 0x000000090500720c */ /* 0x040fe20003fc4070 */
[----:B------:R-:W-:Y:S02]  /*1df0*/  IMAD.MOV.U32 R16, RZ, RZ, R12 ;  /* 0x000000ffff107224 */ /* 0x000fe400078e000c */
[----:B------:R-:W-:Y:S02]  /*1e00*/  IMAD R8, R5, R8, R10 ;  /* 0x0000000805087224 */ /* 0x000fe400078e020a */
[----:B------:R-:W-:-:S02]  /*1e10*/  VIADD R15, R6, 0x194 ;  /* 0x00000194060f7836 */ /* 0x000fc40000000000 */
[----:B------:R-:W-:Y:S01]  /*1e20*/  @!P5 IMAD.MOV R16, RZ, RZ, -R16 ;  /* 0x000000ffff10d224 */ /* 0x000fe200078e0a10 */
[----:B------:R-:W-:Y:S01]  /*1e30*/  ISETP.GT.U32.AND P5, PT, R5, R8, PT ;  /* 0x000000080500720c */ /* 0x000fe20003fa4070 */
[----:B------:R-:W-:Y:S01]  /*1e40*/  @!P2 IMAD.MOV R4, RZ, RZ, -R4 ;  /* 0x000000ffff04a224 */ /* 0x000fe200078e0a04 */
[----:B------:R-:W-:Y:S01]  /*1e50*/  ISETP.GE.AND P2, PT, R15, RZ, PT ;  /* 0x000000ff0f00720c */ /* 0x000fe20003f46270 */
[--C-:B------:R-:W-:Y:S01]  /*1e60*/  @!P3 IMAD.IADD R7, R7, 0x1, -R5.reuse ;  /* 0x000000010707b824 */ /* 0x100fe200078e0a05 */
[----:B------:R-:W-:Y:S01]  /*1e70*/  IABS R15, R15 ;  /* 0x0000000f000f7213 */ /* 0x000fe20000000000 */
[----:B------:R-:W-:Y:S01]  /*1e80*/  @!P6 IMAD.IADD R9, R9, 0x1, -R5 ;  /* 0x000000010909e824 */ /* 0x000fe200078e0a05 */
[----:B------:R1:W-:Y:S01]  /*1e90*/  STL [R1+0xcc], R4 ;  /* 0x0000cc0401007387 */ /* 0x0003e20000100800 */
[----:B------:R-:W-:Y:S02]  /*1ea0*/  VIADD R13, R6, 0x18c ;  /* 0x0000018c060d7836 */ /* 0x000fe40000000000 */
[----:B------:R-:W-:Y:S01]  /*1eb0*/  IMAD.HI.U32 R10, R0, R15, RZ ;  /* 0x0000000f000a7227 */ /* 0x000fe200078e00ff */
[----:B------:R-:W-:-:S03]  /*1ec0*/  ISETP.GT.U32.AND P6, PT, R5, R9, PT ;  /* 0x000000090500720c */ /* 0x000fc60003fc4070 */
[----:B-1----:R-:W-:Y:S02]  /*1ed0*/  IMAD.MOV.U32 R4, RZ, RZ, R7 ;  /* 0x000000ffff047224 */ /* 0x002fe400078e0007 */
[C---:B------:R-:W-:Y:S02]  /*1ee0*/  VIADD R11, R6.reuse, 0x190 ;  /* 0x00000190060b7836 */ /* 0x040fe40000000000 */
[----:B------:R-:W-:Y:S01]  /*1ef0*/  @!P1 IMAD.MOV R4, RZ, RZ, -R4 ;  /* 0x000000ffff049224 */ /* 0x000fe200078e0a04 */
[----:B------:R-:W-:Y:S01]  /*1f00*/  ISETP.GE.AND P1, PT, R13, RZ, PT ;  /* 0x000000ff0d00720c */ /* 0x000fe20003f26270 */
[----:B------:R-:W-:Y:S01]  /*1f10*/  VIADD R2, R6, 0x188 ;  /* 0x0000018806027836 */ /* 0x000fe20000000000 */
[----:B------:R-:W-:Y:S01]  /*1f20*/  IABS R13, R13 ;  /* 0x0000000d000d7213 */ /* 0x000fe20000000000 */
[----:B------:R-:W-:Y:S02]  /*1f30*/  IMAD.MOV R10, RZ, RZ, -R10 ;  /* 0x000000ffff0a7224 */ /* 0x000fe400078e0a0a */
[----:B------:R-:W-:Y:S01]  /*1f40*/  @!P5 IMAD.IADD R8, R8, 0x1, -R5 ;  /* 0x000000010808d824 */ /* 0x000fe200078e0a05 */
[----:B------:R-:W-:Y:S01]  /*1f50*/  ISETP.GE.AND P3, PT, R11, RZ, PT ;  /* 0x000000ff0b00720c */ /* 0x000fe20003f66270 */
[----:B------:R-:W-:Y:S01]  /*1f60*/  IMAD R15, R5, R10, R15 ;  /* 0x0000000a050f7224 */ /* 0x000fe200078e020f */
[----:B------:R-:W-:Y:S01]  /*1f70*/  IABS R11, R11 ;  /* 0x0000000b000b7213 */ /* 0x000fe20000000000 */
[----:B------:R1:W-:Y:S01]  /*1f80*/  STL [R1+0xd4], R16 ;  /* 0x0000d41001007387 */ /* 0x0003e20000100800 */
[----:B------:R-:W-:-:S02]  /*1f90*/  IABS R12, R2 ;  /* 0x00000002000c7213 */ /* 0x000fc40000000000 */
[----:B------:R-:W-:Y:S01]  /*1fa0*/  ISETP.GT.U32.AND P5, PT, R5, R8, PT ;  /* 0x000000080500720c */ /* 0x000fe20003fa4070 */
[----:B------:R-:W-:Y:S01]  /*1fb0*/  @!P6 IMAD.IADD R9, R9, 0x1, -R5 ;  /* 0x000000010909e824 */ /* 0x000fe200078e0a05 */
[----:B------:R-:W-:Y:S01]  /*1fc0*/  ISETP.GT.U32.AND P6, PT, R5, R15, PT ;  /* 0x0000000f0500720c */ /* 0x000fe20003fc4070 */
[----:B------:R-:W-:-:S04]  /*1fd0*/  IMAD.HI.U32 R7, R0, R11, RZ ;  /* 0x0000000b00077227 */ /* 0x000fc800078e00ff */
[----:B-1----:R-:W-:-:S04]  /*1fe0*/  IMAD.HI.U32 R16, R0, R13, RZ ;  /* 0x0000000d00107227 */ /* 0x002fc800078e00ff */
[----:B------:R-:W-:-:S04]  /*1ff0*/  IMAD.HI.U32 R10, R0, R12, RZ ;  /* 0x0000000c000a7227 */ /* 0x000fc800078e00ff */
[----:B------:R-:W-:Y:S02]  /*2000*/  IMAD.MOV R16, RZ, RZ, -R16 ;  /* 0x000000ffff107224 */ /* 0x000fe400078e0a10 */
[----:B------:R-:W-:Y:S02]  /*2010*/  IMAD.MOV R7, RZ, RZ, -R7 ;  /* 0x000000ffff077224 */ /* 0x000fe400078e0a07 */
[----:B------:R-:W-:Y:S02]  /*2020*/  IMAD.MOV R10, RZ, RZ, -R10 ;  /* 0x000000ffff0a7224 */ /* 0x000fe400078e0a0a */
[C---:B------:R-:W-:Y:S01]  /*2030*/  IMAD R13, R5.reuse, R16, R13 ;  /* 0x00000010050d7224 */ /* 0x040fe200078e020d */
[----:B------:R1:W-:Y:S01]  /*2040*/  STL [R1+0xd8], R4 ;  /* 0x0000d80401007387 */ /* 0x0003e20000100800 */
[C---:B------:R-:W-:Y:S02]  /*2050*/  IMAD R11, R5.reuse, R7, R11 ;  /* 0x00000007050b7224 */ /* 0x040fe400078e020b */
[----:B------:R-:W-:-:S02]  /*2060*/  IMAD R12, R5, R10, R12 ;  /* 0x0000000a050c7224 */ /* 0x000fc400078e020c */
[--C-:B------:R-:W-:Y:S01]  /*2070*/  @!P5 IMAD.IADD R8, R8, 0x1, -R5.reuse ;  /* 0x000000010808d824 */ /* 0x100fe200078e0a05 */
[----:B------:R-:W-:Y:S02]  /*2080*/  ISETP.GT.U32.AND P5, PT, R5, R13, PT ;  /* 0x0000000d0500720c */ /* 0x000fe40003fa4070 */
[----:B-1----:R-:W-:Y:S01]  /*2090*/  MOV R4, R9 ;  /* 0x0000000900047202 */ /* 0x002fe20000000f00 */
[----:B------:R-:W-:Y:S01]  /*20a0*/  @!P6 IMAD.IADD R15, R15, 0x1, -R5 ;  /* 0x000000010f0fe824 */ /* 0x000fe200078e0a05 */
[----:B------:R-:W-:-:S03]  /*20b0*/  ISETP.GT.U32.AND P6, PT, R5, R12, PT ;  /* 0x0000000c0500720c */ /* 0x000fc60003fc4070 */
[----:B------:R-:W-:Y:S01]  /*20c0*/  @!P4 IMAD.MOV R4, RZ, RZ, -R4 ;  /* 0x000000ffff04c224 */ /* 0x000fe200078e0a04 */
[----:B------:R-:W-:Y:S01]  /*20d0*/  ISETP.GT.U32.AND P4, PT, R5, R11, PT ;  /* 0x0000000b0500720c */ /* 0x000fe20003f84070 */
[C---:B------:R-:W-:Y:S02]  /*20e0*/  VIADD R21, R6.reuse, 0x184 ;  /* 0x0000018406157836 */ /* 0x040fe40000000000 */
[----:B------:R-:W-:Y:S02]  /*20f0*/  VIADD R18, R6, 0x180 ;  /* 0x0000018006127836 */ /* 0x000fe40000000000 */
[--C-:B------:R-:W-:Y:S01]  /*2100*/  @!P5 IMAD.IADD R13, R13, 0x1, -R5.reuse ;  /* 0x000000010d0dd824 */ /* 0x100fe200078e0a05 */
[----:B------:R-:W-:Y:S02]  /*2110*/  IABS R7, R21 ;  /* 0x0000001500077213 */ /* 0x000fe40000000000 */
[----:B------:R-:W-:Y:S01]  /*2120*/  IABS R17, R18 ;  /* 0x0000001200117213 */ /* 0x000fe20000000000 */
[----:B------:R1:W-:Y:S01]  /*2130*/  STL [R1+0xf8], R4 ;  /* 0x0000f80401007387 */ /* 0x0003e20000100800 */
[----:B------:R-:W-:Y:S01]  /*2140*/  @!P6 IMAD.IADD R12, R12, 0x1, -R5 ;  /* 0x000000010c0ce824 */ /* 0x000fe200078e0a05 */
[----:B------:R-:W-:-:S02]  /*2150*/  ISETP.GT.U32.AND P6, PT, R5, R13, PT ;  /* 0x0000000d0500720c */ /* 0x000fc40003fc4070 */
[----:B------:R-:W-:Y:S01]  /*2160*/  @!P4 IMAD.IADD R11, R11, 0x1, -R5 ;  /* 0x000000010b0bc824 */ /* 0x000fe200078e0a05 */
[----:B------:R-:W-:Y:S01]  /*2170*/  ISETP.GT.U32.AND P4, PT, R5, R15, PT ;  /* 0x0000000f0500720c */ /* 0x000fe20003f84070 */
[----:B------:R-:W-:-:S04]  /*2180*/  IMAD.HI.U32 R9, R0, R7, RZ ;  /* 0x0000000700097227 */ /* 0x000fc800078e00ff */
[----:B-1----:R-:W-:Y:S02]  /*2190*/  IMAD.MOV.U32 R4, RZ, RZ, R8 ;  /* 0x000000ffff047224 */ /* 0x002fe400078e0008 */
[----:B------:R-:W-:-:S04]  /*21a0*/  IMAD.HI.U32 R8, R0, R17, RZ ;  /* 0x0000001100087227 */ /* 0x000fc800078e00ff */
[----:B------:R-:W-:Y:S02]  /*21b0*/  IMAD.MOV R9, RZ, RZ, -R9 ;  /* 0x000000ffff097224 */ /* 0x000fe400078e0a09 */
[----:B------:R-:W-:Y:S02]  /*21c0*/  IMAD.MOV R8, RZ, RZ, -R8 ;  /* 0x000000ffff087224 */ /* 0x000fe400078e0a08 */
[----:B------:R-:W-:Y:S01]  /*21d0*/  @!P0 IMAD.MOV R4, RZ, RZ, -R4 ;  /* 0x000000ffff048224 */ /* 0x000fe200078e0a04 */
[C---:B------:R-:W-:Y:S01]  /*21e0*/  ISETP.GT.U32.AND P0, PT, R5.reuse, R12, PT ;  /* 0x0000000c0500720c */ /* 0x040fe20003f04070 */
[C---:B------:R-:W-:Y:S02]  /*21f0*/  IMAD R7, R5.reuse, R9, R7 ;  /* 0x0000000905077224 */ /* 0x040fe400078e0207 */
[----:B------:R-:W-:Y:S02]  /*2200*/  IMAD R17, R5, R8, R17 ;  /* 0x0000000805117224 */ /* 0x000fe400078e0211 */
[--C-:B------:R-:W-:Y:S01]  /*2210*/  @!P4 IMAD.IADD R15, R15, 0x1, -R5.reuse ;  /* 0x000000010f0fc824 */ /* 0x100fe200078e0a05 */
[----:B------:R-:W-:Y:S01]  /*2220*/  ISETP.GT.U32.AND P4, PT, R5, R7, PT ;  /* 0x000000070500720c */ /* 0x000fe20003f84070 */
[----:B------:R-:W-:Y:S01]  /*2230*/  @!P6 IMAD.IADD R13, R13, 0x1, -R5 ;  /* 0x000000010d0de824 */ /* 0x000fe200078e0a05 */
[C---:B------:R-:W-:Y:S01]  /*2240*/  ISETP.GT.U32.AND P6, PT, R5.reuse, R17, PT ;  /* 0x000000110500720c */ /* 0x040fe20003fc4070 */
[C---:B------:R-:W-:Y:S01]  /*2250*/  VIADD R8, R6.reuse, 0x174 ;  /* 0x0000017406087836 */ /* 0x040fe20000000000 */
[----:B------:R-:W-:Y:S01]  /*2260*/  ISETP.GT.U32.AND P5, PT, R5, R11, PT ;  /* 0x0000000b0500720c */ /* 0x000fe20003fa4070 */
[----:B------:R-:W-:-:S02]  /*2270*/  VIADD R10, R6, 0x17c ;  /* 0x0000017c060a7836 */ /* 0x000fc40000000000 */
[----:B------:R-:W-:Y:S02]  /*2280*/  @!P0 IADD3 R12, PT, PT, R12, -R5, RZ ;  /* 0x800000050c0c8210 */ /* 0x000fe40007ffe0ff */
[----:B------:R-:W-:Y:S02]  /*2290*/  ISETP.GE.AND P0, PT, R21, RZ, PT ;  /* 0x000000ff1500720c */ /* 0x000fe40003f06270 */
[----:B------:R-:W-:Y:S02]  /*22a0*/  IABS R21, R8 ;  /* 0x0000000800157213 */ /* 0x000fe40000000000 */
[----:B------:R-:W-:Y:S01]  /*22b0*/  IABS R20, R10 ;  /* 0x0000000a00147213 */ /* 0x000fe20000000000 */
[--C-:B------:R-:W-:Y:S01]  /*22c0*/  @!P4 IMAD.IADD R7, R7, 0x1, -R5.reuse ;  /* 0x000000010707c824 */ /* 0x100fe200078e0a05 */
[----:B------:R-:W-:Y:S01]  /*22d0*/  ISETP.GE.AND P4, PT, R18, RZ, PT ;  /* 0x000000ff1200720c */ /* 0x000fe20003f86270 */
[----:B------:R-:W-:Y:S02]  /*22e0*/  @!P6 IMAD.IADD R17, R17, 0x1, -R5 ;  /* 0x000000011111e824 */ /* 0x000fe400078e0a05 */
[----:B------:R-:W-:-:S02]  /*22f0*/  IMAD.MOV.U32 R18, RZ, RZ, R21 ;  /* 0x000000ffff127224 */ /* 0x000fc400078e0015 */
[----:B------:R-:W-:Y:S01]  /*2300*/  VIADD R9, R6, 0x178 ;  /* 0x0000017806097836 */ /* 0x000fe20000000000 */
[----:B------:R-:W-:Y:S01]  /*2310*/  ISETP.GT.U32.AND P6, PT, R5, R17, PT ;  /* 0x000000110500720c */ /* 0x000fe20003fc4070 */
[----:B------:R-:W-:Y:S02]  /*2320*/  @!P5 IMAD.IADD R11, R11, 0x1, -R5 ;  /* 0x000000010b0bd824 */ /* 0x000fe400078e0a05 */
[C---:B------:R-:W-:Y:S01]  /*2330*/  IMAD.HI.U32 R16, R0.reuse, R20, RZ ;  /* 0x0000001400107227 */ /* 0x040fe200078e00ff */
[----:B------:R1:W-:Y:S03]  /*2340*/  STL [R1+0xfc], R4 ;  /* 0x0000fc0401007387 */ /* 0x0003e60000100800 */
[----:B------:R-:W-:Y:S02]  /*2350*/  IMAD.MOV.U32 R22, RZ, RZ, R15 ;  /* 0x000000ffff167224 */ /* 0x000fe400078e000f */
[----:B------:R-:W-:Y:S01]  /*2360*/  IMAD.HI.U32 R15, R0, R18, RZ ;  /* 0x00000012000f7227 */ /* 0x000fe200078e00ff */
[----:B------:R-:W-:-:S03]  /*2370*/  IABS R19, R9 ;  /* 0x0000000900137213 */ /* 0x000fc60000000000 */
[----:B------:R-:W-:Y:S02]  /*2380*/  IMAD.MOV R16, RZ, RZ, -R16 ;  /* 0x000000ffff107224 */ /* 0x000fe400078e0a10 */
[----:B-1----:R-:W-:Y:S02]  /*2390*/  IMAD.MOV.U32 R4, RZ, RZ, R11 ;  /* 0x000000ffff047224 */ /* 0x002fe400078e000b */
[----:B------:R-:W-:Y:S02]  /*23a0*/  IMAD.MOV R11, RZ, RZ, -R15 ;  /* 0x000000ffff0b7224 */ /* 0x000fe400078e0a0f */
[----:B------:R-:W-:Y:S01]  /*23b0*/  @!P2 IMAD.MOV R22, RZ, RZ, -R22 ;  /* 0x000000ffff16a224 */ /* 0x000fe200078e0a16 */
[C---:B------:R-:W-:Y:S01]  /*23c0*/  ISETP.GT.U32.AND P2, PT, R5.reuse, R7, PT ;  /* 0x000000070500720c */ /* 0x040fe20003f44070 */
[C---:B------:R-:W-:Y:S01]  /*23d0*/  IMAD R20, R5.reuse, R16, R20 ;  /* 0x0000001005147224 */ /* 0x040fe200078e0214 */
[----:B------:R-:W-:Y:S01]  /*23e0*/  ISETP.GE.AND P5, PT, R2, RZ, PT ;  /* 0x000000ff0200720c */ /* 0x000fe20003fa6270 */
[----:B------:R-:W-:-:S02]  /*23f0*/  IMAD R18, R5, R11, R18 ;  /* 0x0000000b05127224 */ /* 0x000fc400078e0212 */
[----:B------:R-:W-:-:S04]  /*2400*/  IMAD.HI.U32 R2, R0, R19, RZ ;  /* 0x0000001300027227 */ /* 0x000fc800078e00ff */
[----:B------:R-:W-:Y:S01]  /*2410*/  @!P3 IMAD.MOV R4, RZ, RZ, -R4 ;  /* 0x000000ffff04b224 */ /* 0x000fe200078e0a04 */
[----:B------:R-:W-:Y:S01]  /*2420*/  ISETP.GT.U32.AND P3, PT, R5, R20, PT ;  /* 0x000000140500720c */ /* 0x000fe20003f64070 */
[----:B------:R-:W-:Y:S01]  /*2430*/  @!P6 IMAD.IADD R17, R17, 0x1, -R5 ;  /* 0x000000011111e824 */ /* 0x000fe200078e0a05 */
[C---:B------:R-:W-:Y:S01]  /*2440*/  ISETP.GT.U32.AND P6, PT, R5.reuse, R18, PT ;  /* 0x000000120500720c */ /* 0x040fe20003fc4070 */
[----:B------:R-:W-:Y:S01]  /*2450*/  IMAD.MOV R2, RZ, RZ, -R2 ;  /* 0x000000ffff027224 */ /* 0x000fe200078e0a02 */
[----:B------:R-:W-:Y:S03]  /*2460*/  STL [R1+0x100], R22 ;  /* 0x0001001601007387 */ /* 0x000fe60000100800 */
[----:B------:R-:W-:Y:S01]  /*2470*/  IMAD R19, R5, R2, R19 ;  /* 0x0000000205137224 */ /* 0x000fe200078e0213 */
[----:B------:R1:W-:Y:S01]  /*2480*/  STL [R1+0x108], R4 ;  /* 0x0001080401007387 */ /* 0x0003e20000100800 */
[----:B------:R-:W-:Y:S01]  /*2490*/  @!P2 IMAD.IADD R7, R7, 0x1, -R5 ;  /* 0x000000010707a824 */ /* 0x000fe200078e0a05 */
[----:B------:R-:W-:Y:S01]  /*24a0*/  ISETP.GE.AND P2, PT, R9, RZ, PT ;  /* 0x000000ff0900720c */ /* 0x000fe20003f46270 */
[----:B------:R-:W-:-:S02]  /*24b0*/  VIADD R9, R6, 0x16c ;  /* 0x0000016c06097836 */ /* 0x000fc40000000000 */
[----:B-1----:R-:W-:-:S04]  /*24c0*/  IMAD.MOV.U32 R4, RZ, RZ, R12 ;  /* 0x000000ffff047224 */ /* 0x002fc800078e000c */
[----:B------:R-:W-:Y:S01]  /*24d0*/  @!P5 IMAD.MOV R4, RZ, RZ, -R4 ;  /* 0x000000ffff04d224 */ /* 0x000fe200078e0a04 */
[C---:B------:R-:W-:Y:S01]  /*24e0*/  ISETP.GT.U32.AND P5, PT, R5.reuse, R19, PT ;  /* 0x000000130500720c */ /* 0x040fe20003fa4070 */
[--C-:B------:R-:W-:Y:S01]  /*24f0*/  @!P3 IMAD.IADD R20, R20, 0x1, -R5.reuse ;  /* 0x000000011414b824 */ /* 0x100fe200078e0a05 */
[----:B------:R-:W-:Y:S01]  /*2500*/  ISETP.GE.AND P3, PT, R8, RZ, PT ;  /* 0x000000ff0800720c */ /* 0x000fe20003f66270 */
[----:B------:R-:W-:Y:S01]  /*2510*/  @!P6 IMAD.IADD R18, R18, 0x1, -R5 ;  /* 0x000000011212e824 */ /* 0x000fe200078e0a05 */
[----:B------:R-:W-:Y:S01]  /*2520*/  IABS R8, R9 ;  /* 0x0000000900087213 */ /* 0x000fe20000000000 */
[----:B------:R-:W-:Y:S02]  /*2530*/  VIADD R2, R6, 0x170 ;  /* 0x0000017006027836 */ /* 0x000fe40000000000 */
[----:B------:R-:W-:Y:S01]  /*2540*/  @!P1 IMAD.MOV R13, RZ, RZ, -R13 ;  /* 0x000000ffff0d9224 */ /* 0x000fe200078e0a0d */
[----:B------:R-:W-:Y:S01]  /*2550*/  ISETP.GE.AND P1, PT, R10, RZ, PT ;  /* 0x000000ff0a00720c */ /* 0x000fe20003f26270 */
[----:B------:R-:W-:Y:S01]  /*2560*/  IMAD.HI.U32 R10, R0, R8, RZ ;  /* 0x00000008000a7227 */ /* 0x000fe200078e00ff */
[----:B------:R-:W-:-:S02]  /*2570*/  ISETP.GT.U32.AND P6, PT, R5, R18, PT ;  /* 0x000000120500720c */ /* 0x000fc40003fc4070 */
[----:B------:R-:W-:Y:S01]  /*2580*/  IABS R15, R2 ;  /* 0x00000002000f7213 */ /* 0x000fe20000000000 */
[----:B------:R-:W-:Y:S01]  /*2590*/  @!P5 IMAD.IADD R19, R19, 0x1, -R5 ;  /* 0x000000011313d824 */ /* 0x000fe200078e0a05 */
[----:B------:R-:W-:Y:S01]  /*25a0*/  ISETP.GT.U32.AND P5, PT, R5, R20, PT ;  /* 0x000000140500720c */ /* 0x000fe20003fa4070 */
[----:B------:R-:W-:Y:S02]  /*25b0*/  IMAD.MOV R10, RZ, RZ, -R10 ;  /* 0x000000ffff0a7224 */ /* 0x000fe400078e0a0a */
[----:B------:R-:W-:-:S04]  /*25c0*/  IMAD.HI.U32 R11, R0, R15, RZ ;  /* 0x0000000f000b7227 */ /* 0x000fc800078e00ff */
[C---:B------:R-:W-:Y:S02]  /*25d0*/  IMAD R8, R5.reuse, R10, R8 ;  /* 0x0000000a05087224 */ /* 0x040fe400078e0208 */
[----:B------:R-:W-:Y:S02]  /*25e0*/  IMAD.MOV R11, RZ, RZ, -R11 ;  /* 0x000000ffff0b7224 */ /* 0x000fe400078e0a0b */
[----:B------:R-:W-:Y:S01]  /*25f0*/  @!P6 IMAD.IADD R18, R18, 0x1, -R5 ;  /* 0x000000011212e824 */ /* 0x000fe200078e0a05 */
[C---:B------:R-:W-:Y:S01]  /*2600*/  ISETP.GT.U32.AND P6, PT, R5.reuse, R8, PT ;  /* 0x000000080500720c */ /* 0x040fe20003fc4070 */
[----:B------:R-:W-:Y:S01]  /*2610*/  IMAD R15, R5, R11, R15 ;  /* 0x0000000b050f7224 */ /* 0x000fe200078e020f */
[----:B------:R-:W-:Y:S01]  /*2620*/  STL [R1+0x10c], R13 ;  /* 0x00010c0d01007387 */ /* 0x000fe20000100800 */
[----:B------:R-:W-:-:S03]  /*2630*/  @!P5 IMAD.IADD R20, R20, 0x1, -R5 ;  /* 0x000000011414d824 */ /* 0x000fc600078e0a05 */
[----:B------:R1:W-:Y:S01]  /*2640*/  STL [R1+0x114], R4 ;  /* 0x0001140401007387 */ /* 0x0003e20000100800 */
[----:B------:R-:W-:Y:S01]  /*2650*/  ISETP.GT.U32.AND P5, PT, R5, R15, PT ;  /* 0x0000000f0500720c */ /* 0x000fe20003fa4070 */
[----:B------:R-:W-:Y:S02]  /*2660*/  VIADD R10, R6, 0x160 ;  /* 0x00000160060a7836 */ /* 0x000fe40000000000 */
[----:B-1----:R-:W-:-:S04]  /*2670*/  IMAD.MOV.U32 R4, RZ, RZ, R7 ;  /* 0x000000ffff047224 */ /* 0x002fc800078e0007 */
[----:B------:R-:W-:Y:S01]  /*2680*/  @!P0 IMAD.MOV R4, RZ, RZ, -R4 ;  /* 0x000000ffff048224 */ /* 0x000fe200078e0a04 */
[----:B------:R-:W-:Y:S01]  /*2690*/  ISETP.GT.U32.AND P0, PT, R5, R19, PT ;  /* 0x000000130500720c */ /* 0x000fe20003f04070 */
[----:B------:R-:W-:Y:S01]  /*26a0*/  @!P6 IMAD.IADD R8, R8, 0x1, -R5 ;  /* 0x000000010808e824 */ /* 0x000fe200078e0a05 */
[C---:B------:R-:W-:Y:S02]  /*26b0*/  IADD3 R12, PT, PT, R6.reuse, 0x168, RZ ;  /* 0x00000168060c7810 */ /* 0x040fe40007ffe0ff */
[----:B------:R1:W-:Y:S01]  /*26c0*/  STL [R1+0x118], R4 ;  /* 0x0001180401007387 */ /* 0x0003e20000100800 */
[----:B------:R-:W-:Y:S01]  /*26d0*/  IABS R13, R10 ;  /* 0x0000000a000d7213 */ /* 0x000fe20000000000 */
[----:B------:R-:W-:Y:S01]  /*26e0*/  VIADD R7, R6, 0x164 ;  /* 0x0000016406077836 */ /* 0x000fe20000000000 */
[----:B------:R-:W-:Y:S01]  /*26f0*/  IABS R16, R12 ;  /* 0x0000000c00107213 */ /* 0x000fe20000000000 */
[----:B------:R-:W-:Y:S02]  /*2700*/  IMAD.MOV.U32 R22, RZ, RZ, R17 ;  /* 0x000000ffff167224 */ /* 0x000fe400078e0011 */
[----:B-1----:R-:W-:-:S02]  /*2710*/  IMAD.MOV.U32 R4, RZ, RZ, R20 ;  /* 0x000000ffff047224 */ /* 0x002fc400078e0014 */
[--C-:B------:R-:W-:Y:S02]  /*2720*/  @!P5 IMAD.IADD R15, R15, 0x1, -R5.reuse ;  /* 0x000000010f0fd824 */ /* 0x100fe400078e0a05 */
[----:B------:R-:W-:Y:S01]  /*2730*/  @!P1 IMAD.MOV R4, RZ, RZ, -R4 ;  /* 0x000000ffff049224 */ /* 0x000fe200078e0a04 */
[----:B------:R-:W-:Y:S01]  /*2740*/  ISETP.GT.U32.AND P1, PT, R5, R8, PT ;  /* 0x000000080500720c */ /* 0x000fe20003f24070 */
[----:B------:R-:W-:Y:S01]  /*2750*/  IMAD.HI.U32 R17, R0, R13, RZ ;  /* 0x0000000d00117227 */ /* 0x000fe200078e00ff */
[----:B------:R-:W-:Y:S02]  /*2760*/  IABS R11, R7 ;  /* 0x00000007000b7213 */ /* 0x000fe40000000000 */
[----:B------:R-:W-:Y:S01]  /*2770*/  @!P4 IADD3 R22, PT, PT, -R22, RZ, RZ ;  /* 0x000000ff1616c210 */ /* 0x000fe20007ffe1ff */
[----:B------:R-:W-:Y:S02]  /*2780*/  @!P0 IMAD.IADD R19, R19, 0x1, -R5 ;  /* 0x0000000113138824 */ /* 0x000fe400078e0a05 */
[----:B------:R-:W-:Y:S01]  /*2790*/  IMAD.HI.U32 R21, R0, R16, RZ ;  /* 0x0000001000157227 */ /* 0x000fe200078e00ff */
[----:B------:R-:W-:-:S02]  /*27a0*/  ISETP.GT.U32.AND P4, PT, R5, R15, PT ;  /* 0x0000000f0500720c */ /* 0x000fc40003f84070 */
[----:B------:R-:W-:Y:S01]  /*27b0*/  ISETP.GE.AND P0, PT, R2, RZ, PT ;  /* 0x000000ff0200720c */ /* 0x000fe20003f06270 */
[----:B------:R-:W-:Y:S02]  /*27c0*/  IMAD.MOV R17, RZ, RZ, -R17 ;  /* 0x000000ffff117224 */ /* 0x000fe400078e0a11 */
[----:B------:R-:W-:Y:S01]  /*27d0*/  IMAD.HI.U32 R2, R0, R11, RZ ;  /* 0x0000000b00027227 */ /* 0x000fe200078e00ff */
[----:B------:R-:W-:Y:S03]  /*27e0*/  STL [R1+0x120], R22 ;  /* 0x0001201601007387 */ /* 0x000fe60000100800 */
[----:B------:R-:W-:Y:S02]  /*27f0*/  IMAD.MOV R21, RZ, RZ, -R21 ;  /* 0x000000ffff157224 */ /* 0x000fe400078e0a15 */
[----:B------:R-:W-:Y:S01]  /*2800*/  @!P2 IMAD.MOV R19, RZ, RZ, -R19 ;  /* 0x000000ffff13a224 */ /* 0x000fe200078e0a13 */
[----:B------:R-:W-:Y:S01]  /*2810*/  ISETP.GE.AND P2, PT, R12, RZ, PT ;  /* 0x000000ff0c00720c */ /* 0x000fe20003f46270 */
[----:B------:R-:W-:Y:S01]  /*2820*/  IMAD R12, R5, R17, R13 ;  /* 0x00000011050c7224 */ /* 0x000fe200078e020d */
[----:B------:R1:W-:Y:S01]  /*2830*/  STL [R1+0x128], R4 ;  /* 0x0001280401007387 */ /* 0x0003e20000100800 */
[----:B------:R-:W-:-:S02]  /*2840*/  IMAD.MOV R2, RZ, RZ, -R2 ;  /* 0x000000ffff027224 */ /* 0x000fc400078e0a02 */
[C---:B------:R-:W-:Y:S02]  /*2850*/  IMAD R16, R5.reuse, R21, R16 ;  /* 0x0000001505107224 */ /* 0x040fe400078e0210 */
[----:B------:R-:W-:Y:S01]  /*2860*/  @!P1 IMAD.IADD R8, R8, 0x1, -R5 ;  /* 0x0000000108089824 */ /* 0x000fe200078e0a05 */
[C---:B------:R-:W-:Y:S01]  /*2870*/  ISETP.GT.U32.AND P1, PT, R5.reuse, R12, PT ;  /* 0x0000000c0500720c */ /* 0x040fe20003f24070 */
[C---:B------:R-:W-:Y:S02]  /*2880*/  IMAD R11, R5.reuse, R2, R11 ;  /* 0x00000002050b7224 */ /* 0x040fe400078e020b */
[----:B-1----:R-:W-:Y:S01]  /*2890*/  IMAD.MOV.U32 R4, RZ, RZ, R18 ;  /* 0x000000ffff047224 */ /* 0x002fe200078e0012 */
[----:B------:R-:W-:Y:S01]  /*28a0*/  ISETP.GT.U32.AND P6, PT, R5, R16, PT ;  /* 0x000000100500720c */ /* 0x000fe20003fc4070 */
[----:B------:R-:W-:Y:S02]  /*28b0*/  @!P4 IMAD.IADD R15, R15, 0x1, -R5 ;  /* 0x000000010f0fc824 */ /* 0x000fe400078e0a05 */
[----:B------:R-:W-:Y:S01]  /*28c0*/  @!P3 IMAD.MOV R4, RZ, RZ, -R4 ;  /* 0x000000ffff04b224 */ /* 0x000fe200078e0a04 */
[----:B------:R-:W-:Y:S01]  /*28d0*/  STL [R1+0x138], R19 ;  /* 0x0001381301007387 */ /* 0x000fe20000100800 */
[----:B------:R-:W-:-:S02]  /*28e0*/  ISETP.GT.U32.AND P3, PT, R5, R11, PT ;  /* 0x0000000b0500720c */ /* 0x000fc40003f64070 */
[----:B------:R-:W-:Y:S01]  /*28f0*/  ISETP.GE.AND P4, PT, R7, RZ, PT ;  /* 0x000000ff0700720c */ /* 0x000fe20003f86270 */
[----:B------:R1:W-:Y:S01]  /*2900*/  STL [R1+0x13c], R4 ;  /* 0x00013c0401007387 */ /* 0x0003e20000100800 */
[C---:B------:R-:W-:Y:S01]  /*2910*/  VIADD R7, R6.reuse, 0x158 ;  /* 0x0000015806077836 */ /* 0x040fe20000000000 */
[----:B------:R-:W-:Y:S01]  /*2920*/  ISETP.GE.AND P5, PT, R9, RZ, PT ;  /* 0x000000ff0900720c */ /* 0x000fe20003fa6270 */
[----:B------:R-:W-:Y:S02]  /*2930*/  VIADD R9, R6, 0x15c ;  /* 0x0000015c06097836 */ /* 0x000fe40000000000 */
[----:B------:R-:W-:Y:S02]  /*2940*/  @!P1 IMAD.IADD R12, R12, 0x1, -R5 ;  /* 0x000000010c0c9824 */ /* 0x000fe400078e0a05 */
[----:B-1----:R-:W-:Y:S01]  /*2950*/  IMAD.MOV.U32 R4, RZ, RZ, R15 ;  /* 0x000000ffff047224 */ /* 0x002fe200078e000f */
[----:B------:R-:W-:-:S03]  /*2960*/  IABS R15, R7 ;  /* 0x00000007000f7213 */ /* 0x000fc60000000000 */
[----:B------:R-:W-:Y:S01]  /*2970*/  @!P0 IMAD.MOV R4, RZ, RZ, -R4 ;  /* 0x000000ffff048224 */ /* 0x000fe200078e0a04 */
[----:B------:R-:W-:Y:S01]  /*2980*/  IABS R2, R9 ;  /* 0x0000000900027213 */ /* 0x000fe20000000000 */
[--C-:B------:R-:W-:Y:S01]  /*2990*/  @!P6 IMAD.IADD R16, R16, 0x1, -R5.reuse ;  /* 0x000000011010e824 */ /* 0x100fe200078e0a05 */
[----:B------:R-:W-:Y:S02]  /*29a0*/  ISETP.GT.U32.AND P1, PT, R5, R12, PT ;  /* 0x0000000c0500720c */ /* 0x000fe40003f24070 */
[----:B------:R1:W-:Y:S01]  /*29b0*/  STL [R1+0x154], R4 ;  /* 0x0001540401007387 */ /* 0x0003e20000100800 */
[----:B------:R-:W-:Y:S01]  /*29c0*/  @!P3 IMAD.IADD R11, R11, 0x1, -R5 ;  /* 0x000000010b0bb824 */ /* 0x000fe200078e0a05 */
[----:B------:R-:W-:Y:S01]  /*29d0*/  ISETP.GT.U32.AND P3, PT, R5, R16, PT ;  /* 0x000000100500720c */ /* 0x000fe20003f64070 */
[----:B------:R-:W-:-:S04]  /*29e0*/  IMAD.HI.U32 R13, R0, R2, RZ ;  /* 0x00000002000d7227 */ /* 0x000fc800078e00ff */
[----:B-1----:R-:W-:Y:S02]  /*29f0*/  IMAD.MOV.U32 R4, RZ, RZ, R8 ;  /* 0x000000ffff047224 */ /* 0x002fe400078e0008 */
[----:B------:R-:W-:Y:S01]  /*2a00*/  IMAD.HI.U32 R8, R0, R15, RZ ;  /* 0x0000000f00087227 */ /* 0x000fe200078e00ff */
[----:B------:R-:W-:-:S03]  /*2a10*/  ISETP.GT.U32.AND P0, PT, R5, R11, PT ;  /* 0x0000000b0500720c */ /* 0x000fc60003f04070 */
[----:B------:R-:W-:Y:S02]  /*2a20*/  IMAD.MOV R8, RZ, RZ, -R8 ;  /* 0x000000ffff087224 */ /* 0x000fe400078e0a08 */
[----:B------:R-:W-:Y:S02]  /*2a30*/  IMAD.MOV R13, RZ, RZ, -R13 ;  /* 0x000000ffff0d7224 */ /* 0x000fe400078e0a0d */
[C---:B------:R-:W-:Y:S01]  /*2a40*/  IMAD R15, R5.reuse, R8, R15 ;  /* 0x00000008050f7224 */ /* 0x040fe200078e020f */
[----:B------:R-:W-:Y:S01]  /*2a50*/  ISETP.GE.AND P6, PT, R10, RZ, PT ;  /* 0x000000ff0a00720c */ /* 0x000fe20003fc6270 */
[C---:B------:R-:W-:Y:S02]  /*2a60*/  IMAD R2, R5.reuse, R13, R2 ;  /* 0x0000000d05027224 */ /* 0x040fe400078e0202 */
[----:B------:R-:W-:Y:S02]  /*2a70*/  VIADD R10, R6, 0x154 ;  /* 0x00000154060a7836 */ /* 0x000fe40000000000 */
[----:B------:R-:W-:Y:S01]  /*2a80*/  @!P1 IMAD.IADD R12, R12, 0x1, -R5 ;  /* 0x000000010c0c9824 */ /* 0x000fe200078e0a05 */
[----:B------:R-:W-:-:S02]  /*2a90*/  ISETP.GT.U32.AND P1, PT, R5, R15, PT ;  /* 0x0000000f0500720c */ /* 0x000fc40003f24070 */
[----:B------:R-:W-:Y:S02]  /*2aa0*/  @!P3 IADD3 R16, PT, PT, R16, -R5, RZ ;  /* 0x800000051010b210 */ /* 0x000fe40007ffe0ff */
[----:B------:R-:W-:Y:S02]  /*2ab0*/  ISETP.GT.U32.AND P3, PT, R5, R2, PT ;  /* 0x000000020500720c */ /* 0x000fe40003f64070 */
[----:B------:R-:W-:Y:S01]  /*2ac0*/  IABS R13, R10 ;  /* 0x0000000a000d7213 */ /* 0x000fe20000000000 */
[----:B------:R-:W-:Y:S01]  /*2ad0*/  @!P0 IMAD.IADD R11, R11, 0x1, -R5 ;  /* 0x000000010b0b8824 */ /* 0x000fe200078e0a05 */
[----:B------:R-:W-:Y:S01]  /*2ae0*/  ISETP.GE.AND P0, PT, R7, RZ, PT ;  /* 0x000000ff0700720c */ /* 0x000fe20003f06270 */
[----:B------:R-:W-:Y:S02]  /*2af0*/  @!P5 IMAD.MOV R4, RZ, RZ, -R4 ;  /* 0x000000ffff04d224 */ /* 0x000fe400078e0a04 */
[----:B------:R-:W-:Y:S02]  /*2b00*/  VIADD R7, R6, 0x150 ;  /* 0x0000015006077836 */ /* 0x000fe40000000000 */
[----:B------:R-:W-:Y:S01]  /*2b10*/  IMAD.HI.U32 R18, R0, R13, RZ ;  /* 0x0000000d00127227 */ /* 0x000fe200078e00ff */
[----:B------:R-:W-:Y:S01]  /*2b20*/  ISETP.GE.AND P5, PT, R9, RZ, PT ;  /* 0x000000ff0900720c */ /* 0x000fe20003fa6270 */
[----:B------:R1:W-:Y:S01]  /*2b30*/  STL [R1+0x158], R4 ;  /* 0x0001580401007387 */ /* 0x0003e20000100800 */
[----:B------:R-:W-:Y:S01]  /*2b40*/  IABS R9, R7 ;  /* 0x0000000700097213 */ /* 0x000fe20000000000 */
[----:B------:R-:W-:-:S02]  /*2b50*/  IMAD.MOV R18, RZ, RZ, -R18 ;  /* 0x000000ffff127224 */ /* 0x000fc400078e0a12 */
[--C-:B------:R-:W-:Y:S02]  /*2b60*/  @!P1 IMAD.IADD R15, R15, 0x1, -R5.reuse ;  /* 0x000000010f0f9824 */ /* 0x100fe400078e0a05 */
[----:B------:R-:W-:Y:S01]  /*2b70*/  @!P3 IMAD.IADD R2, R2, 0x1, -R5 ;  /* 0x000000010202b824 */ /* 0x000fe200078e0a05 */
[----:B------:R-:W-:Y:S01]  /*2b80*/  ISETP.GE.AND P3, PT, R10, RZ, PT ;  /* 0x000000ff0a00720c */ /* 0x000fe20003f66270 */
[C---:B------:R-:W-:Y:S02]  /*2b90*/  IMAD R13, R5.reuse, R18, R13 ;  /* 0x00000012050d7224 */ /* 0x040fe400078e020d */
[----:B-1----:R-:W-:Y:S01]  /*2ba0*/  IMAD.MOV.U32 R4, RZ, RZ, R16 ;  /* 0x000000ffff047224 */ /* 0x002fe200078e0010 */
[----:B------:R-:W-:Y:S01]  /*2bb0*/  ISETP.GT.U32.AND P1, PT, R5, R15, PT ;  /* 0x0000000f0500720c */ /* 0x000fe20003f24070 */
[----:B------:R-:W-:Y:S02]  /*2bc0*/  IMAD.MOV.U32 R16, RZ, RZ, R11 ;  /* 0x000000ffff107224 */ /* 0x000fe400078e000b */
[----:B------:R-:W-:-:S02]  /*2bd0*/  VIADD R8, R6, 0x14c ;  /* 0x0000014c06087836 */ /* 0x000fc40000000000 */
[----:B------:R-:W-:Y:S01]  /*2be0*/  @!P2 IMAD.MOV R4, RZ, RZ, -R4 ;  /* 0x000000ffff04a224 */ /* 0x000fe200078e0a04 */
[----:B------:R-:W-:Y:S01]  /*2bf0*/  ISETP.GT.U32.AND P2, PT, R5, R2, PT ;  /* 0x000000020500720c */ /* 0x000fe20003f44070 */
[----:B------:R-:W-:Y:S01]  /*2c00*/  IMAD.HI.U32 R10, R0, R9, RZ ;  /* 0x00000009000a7227 */ /* 0x000fe200078e00ff */
[----:B------:R-:W-:-:S03]  /*2c10*/  IABS R17, R8 ;  /* 0x0000000800117213 */ /* 0x000fc60000000000 */
[----:B------:R-:W-:Y:S01]  /*2c20*/  @!P4 IMAD.MOV R16, RZ, RZ, -R16 ;  /* 0x000000ffff10c224 */ /* 0x000fe200078e0a10 */
[----:B------:R-:W-:Y:S01]  /*2c30*/  ISETP.GT.U32.AND P4, PT, R5, R13, PT ;  /* 0x0000000d0500720c */ /* 0x000fe20003f84070 */
[----:B------:R-:W-:Y:S02]  /*2c40*/  IMAD.MOV R10, RZ, RZ, -R10 ;  /* 0x000000ffff0a7224 */ /* 0x000fe400078e0a0a */
[----:B------:R-:W-:-:S04]  /*2c50*/  IMAD.HI.U32 R11, R0, R17, RZ ;  /* 0x00000011000b7227 */ /* 0x000fc800078e00ff */
[----:B------:R-:W-:Y:S01]  /*2c60*/  IMAD R9, R5, R10, R9 ;  /* 0x0000000a05097224 */ /* 0x000fe200078e0209 */
[----:B------:R-:W-:Y:S01]  /*2c70*/  @!P1 IADD3 R15, PT, PT, R15, -R5, RZ ;  /* 0x800000050f0f9210 */ /* 0x000fe20007ffe0ff */
[----:B------:R-:W-:Y:S02]  /*2c80*/  IMAD.MOV R11, RZ, RZ, -R11 ;  /* 0x000000ffff0b7224 */ /* 0x000fe400078e0a0b */
[--C-:B------:R-:W-:Y:S01]  /*2c90*/  @!P2 IMAD.IADD R2, R2, 0x1, -R5.reuse ;  /* 0x000000010202a824 */ /* 0x100fe200078e0a05 */
[----:B------:R-:W-:Y:S01]  /*2ca0*/  ISETP.GT.U32.AND P1, PT, R5, R9, PT ;  /* 0x000000090500720c */ /* 0x000fe20003f24070 */
[----:B------:R1:W-:Y:S01]  /*2cb0*/  STL [R1+0x15c], R4 ;  /* 0x00015c0401007387 */ /* 0x0003e20000100800 */
[----:B------:R-:W-:Y:S02]  /*2cc0*/  @!P4 IMAD.IADD R13, R13, 0x1, -R5 ;  /* 0x000000010d0dc824 */ /* 0x000fe400078e0a05 */
[C---:B------:R-:W-:Y:S01]  /*2cd0*/  IMAD R17, R5.reuse, R11, R17 ;  /* 0x0000000b05117224 */ /* 0x040fe200078e0211 */
[----:B------:R2:W-:Y:S02]  /*2ce0*/  STL [R1+0x160], R16 ;  /* 0x0001601001007387 */ /* 0x0005e40000100800 */
[----:B------:R-:W-:Y:S01]  /*2cf0*/  ISETP.GT.U32.AND P4, PT, R5, R13, PT ;  /* 0x0000000d0500720c */ /* 0x000fe20003f84070 */
[----:B-1----:R-:W-:-:S02]  /*2d00*/  IMAD.MOV.U32 R4, RZ, RZ, R12 ;  /* 0x000000ffff047224 */ /* 0x002fc400078e000c */
[----:B--2---:R-:W-:Y:S02]  /*2d10*/  IMAD.MOV.U32 R16, RZ, RZ, R2 ;  /* 0x000000ffff107224 */ /* 0x004fe400078e0002 */
[----:B------:R-:W-:Y:S02]  /*2d20*/  @!P6 IMAD.MOV R4, RZ, RZ, -R4 ;  /* 0x000000ffff04e224 */ /* 0x000fe400078e0a04 */
[----:B------:R-:W-:Y:S01]  /*2d30*/  @!P5 IMAD.MOV R16, RZ, RZ, -R16 ;  /* 0x000000ffff10d224 */ /* 0x000fe200078e0a10 */
[----:B------:R-:W-:Y:S01]  /*2d40*/  ISETP.GT.U32.AND P5, PT, R5, R17, PT ;  /* 0x000000110500720c */ /* 0x000fe20003fa4070 */
[----:B------:R-:W-:Y:S01]  /*2d50*/  @!P1 IMAD.IADD R9, R9, 0x1, -R5 ;  /* 0x0000000109099824 */ /* 0x000fe200078e0a05 */
[----:B------:R1:W-:Y:S01]  /*2d60*/  STL [R1+0x164], R4 ;  /* 0x0001640401007387 */ /* 0x0003e20000100800 */
[C---:B------:R-:W-:Y:S02]  /*2d70*/  VIADD R12, R6.reuse, 0x148 ;  /* 0x00000148060c7836 */ /* 0x040fe40000000000 */
[----:B------:R-:W-:Y:S01]  /*2d80*/  VIADD R11, R6, 0x144 ;  /* 0x00000144060b7836 */ /* 0x000fe20000000000 */
[----:B------:R-:W-:Y:S01]  /*2d90*/  ISETP.GT.U32.AND P1, PT, R5, R9, PT ;  /* 0x000000090500720c */ /* 0x000fe20003f24070 */
[----:B-1----:R-:W-:Y:S01]  /*2da0*/  IMAD.MOV.U32 R4, RZ, RZ, R15 ;  /* 0x000000ffff047224 */ /* 0x002fe200078e000f */
[----:B------:R-:W-:Y:S01]  /*2db0*/  ISETP.GE.AND P2, PT, R8, RZ, PT ;  /* 0x000000ff0800720c */ /* 0x000fe20003f46270 */
[----:B------:R-:W-:-:S02]  /*2dc0*/  @!P4 IMAD.IADD R13, R13, 0x1, -R5 ;  /* 0x000000010d0dc824 */ /* 0x000fc400078e0a05 */
[----:B------:R-:W-:Y:S01]  /*2dd0*/  @!P0 IMAD.MOV R4, RZ, RZ, -R4 ;  /* 0x000000ffff048224 */ /* 0x000fe200078e0a04 */
[----:B------:R-:W-:Y:S01]  /*2de0*/  IABS R8, R12 ;  /* 0x0000000c00087213 */ /* 0x000fe20000000000 */
[----:B------:R-:W-:Y:S01]  /*2df0*/  STL [R1+0x168], R16 ;  /* 0x0001681001007387 */ /* 0x000fe20000100800 */
[----:B------:R-:W-:Y:S01]  /*2e00*/  IABS R10, R11 ;  /* 0x0000000b000a7213 */ /* 0x000fe20000000000 */
[----:B------:R-:W-:Y:S02]  /*2e10*/  @!P5 IMAD.IADD R17, R17, 0x1, -R5 ;  /* 0x000000011111d824 */ /* 0x000fe400078e0a05 */
[----:B------:R1:W-:Y:S01]  /*2e20*/  STL [R1+0x16c], R4 ;  /* 0x00016c0401007387 */ /* 0x0003e20000100800 */
[----:B------:R-:W-:Y:S01]  /*2e30*/  ISETP.GE.AND P6, PT, R7, RZ, PT ;  /* 0x000000ff0700720c */ /* 0x000fe20003fc6270 */
[----:B------:R-:W-:Y:S01]  /*2e40*/  IMAD.HI.U32 R15, R0, R8, RZ ;  /* 0x00000008000f7227 */ /* 0x000fe200078e00ff */
[----:B------:R-:W-:Y:S02]  /*2e50*/  ISETP.GE.AND P4, PT, R11, RZ, PT ;  /* 0x000000ff0b00720c */ /* 0x000fe40003f86270 */
[----:B------:R-:W-:Y:S01]  /*2e60*/  ISETP.GT.U32.AND P5, PT, R5, R17, PT ;  /* 0x000000110500720c */ /* 0x000fe20003fa4070 */
[----:B------:R-:W-:-:S02]  /*2e70*/  VIADD R7, R6, 0x140 ;  /* 0x0000014006077836 */ /* 0x000fc40000000000 */
[----:B------:R-:W-:-:S04]  /*2e80*/  IMAD.HI.U32 R11, R0, R10, RZ ;  /* 0x0000000a000b7227 */ /* 0x000fc800078e00ff */
[----:B-1----:R-:W-:Y:S02]  /*2e90*/  IMAD.MOV.U32 R4, RZ, RZ, R13 ;  /* 0x000000ffff047224 */ /* 0x002fe400078e000d */
[----:B------:R-:W-:Y:S02]  /*2ea0*/  IMAD.MOV R15, RZ, RZ, -R15 ;  /* 0x000000ffff0f7224 */ /* 0x000fe400078e0a0f */
[----:B------:R-:W-:Y:S01]  /*2eb0*/  @!P3 IMAD.MOV R4, RZ, RZ, -R4 ;  /* 0x000000ffff04b224 */ /* 0x000fe200078e0a04 */
[----:B------:R-:W-:Y:S01]  /*2ec0*/  IABS R2, R7 ;  /* 0x0000000700027213 */ /* 0x000fe20000000000 */
[----:B------:R-:W-:Y:S02]  /*2ed0*/  IMAD.MOV R11, RZ, RZ, -R11 ;  /* 0x000000ffff0b7224 */ /* 0x000fe400078e0a0b */
[----:B------:R-:W-:Y:S01]  /*2ee0*/  @!P1 IMAD.IADD R9, R9, 0x1, -R5 ;  /* 0x0000000109099824 */ /* 0x000fe200078e0a05 */
[----:B------:R-:W-:Y:S01]  /*2ef0*/  ISETP.GE.AND P3, PT, R7, RZ, PT ;  /* 0x000000ff0700720c */ /* 0x000fe20003f66270 */
[C---:B------:R-:W-:Y:S01]  /*2f00*/  IMAD R8, R5.reuse, R15, R8 ;  /* 0x0000000f05087224 */ /* 0x040fe200078e0208 */
[----:B------:R1:W-:Y:S01]  /*2f10*/  STL [R1+0x178], R4 ;  /* 0x0001780401007387 */ /* 0x0003e20000100800 */
[C---:B------:R-:W-:Y:S01]  /*2f20*/  IMAD R7, R5.reuse, R11, R10 ;  /* 0x0000000b05077224 */ /* 0x040fe200078e020a */
[----:B------:R-:W-:Y:S01]  /*2f30*/  ISETP.GE.AND P0, PT, R12, RZ, PT ;  /* 0x000000ff0c00720c */ /* 0x000fe20003f06270 */
[----:B------:R-:W-:Y:S01]  /*2f40*/  IMAD.HI.U32 R12, R0, R2, RZ ;  /* 0x00000002000c7227 */ /* 0x000fe200078e00ff */
[----:B------:R-:W-:-:S03]  /*2f50*/  ISETP.GT.U32.AND P1, PT, R5, R8, PT ;  /* 0x000000080500720c */ /* 0x000fc60003f24070 */
[----:B-1----:R-:W-:Y:S02]  /*2f60*/  IMAD.MOV.U32 R4, RZ, RZ, R9 ;  /* 0x000000ffff047224 */ /* 0x002fe400078e0009 */
[----:B------:R-:W-:Y:S02]  /*2f70*/  IMAD.MOV R12, RZ, RZ, -R12 ;  /* 0x000000ffff0c7224 */ /* 0x000fe400078e0a0c */
[----:B------:R-:W-:Y:S01]  /*2f80*/  @!P6 IMAD.MOV R4, RZ, RZ, -R4 ;  /* 0x000000ffff04e224 */ /* 0x000fe200078e0a04 */
[----:B------:R-:W-:Y:S01]  /*2f90*/  ISETP.GT.U32.AND P6, PT, R5, R7, PT ;  /* 0x000000070500720c */ /* 0x000fe20003fc4070 */
[----:B------:R-:W-:Y:S02]  /*2fa0*/  @!P5 IMAD.IADD R17, R17, 0x1, -R5 ;  /* 0x000000011111d824 */ /* 0x000fe400078e0a05 */
[----:B------:R-:W-:Y:S01]  /*2fb0*/  IMAD R2, R5, R12, R2 ;  /* 0x0000000c05027224 */ /* 0x000fe200078e0202 */
[----:B------:R1:W-:Y:S01]  /*2fc0*/  STL [R1+0x17c], R4 ;  /* 0x00017c0401007387 */ /* 0x0003e20000100800 */
[----:B------:R-:W-:-:S02]  /*2fd0*/  VIADD R12, R6, 0x13c ;  /* 0x0000013c060c7836 */ /* 0x000fc40000000000 */
[----:B------:R-:W-:Y:S02]  /*2fe0*/  @!P1 IMAD.IADD R8, R8, 0x1, -R5 ;  /* 0x0000000108089824 */ /* 0x000fe400078e0a05 */
[----:B-1----:R-:W-:-:S04]  /*2ff0*/  IMAD.MOV.U32 R4, RZ, RZ, R17 ;  /* 0x000000ffff047224 */ /* 0x002fc800078e0011 */
[----:B------:R-:W-:Y:S01]  /*3000*/  @!P2 IMAD.MOV R4, RZ, RZ, -R4 ;  /* 0x000000ffff04a224 */ /* 0x000fe200078e0a04 */
[----:B------:R-:W-:Y:S01]  /*3010*/  ISETP.GT.U32.AND P2, PT, R5, R2, PT ;  /* 0x000000020500720c */ /* 0x000fe20003f44070 */
[----:B------:R-:W-:Y:S01]  /*3020*/  @!P6 IMAD.IADD R7, R7, 0x1, -R5 ;  /* 0x000000010707e824 */ /* 0x000fe200078e0a05 */
[----:B------:R-:W-:Y:S01]  /*3030*/  ISETP.GE.AND P5, PT, R12, RZ, PT ;  /* 0x000000ff0c00720c */ /* 0x000fe20003fa6270 */
[----:B------:R-:W-:Y:S01]  /*3040*/  VIADD R9, R6, 0x138 ;  /* 0x0000013806097836 */ /* 0x000fe20000000000 */
[C---:B------:R-:W-:Y:S02]  /*3050*/  ISETP.GT.U32.AND P1, PT, R5.reuse, R8, PT ;  /* 0x000000080500720c */ /* 0x040fe40003f24070 */
[----:B------:R-:W-:Y:S02]  /*3060*/  IABS R12, R12 ;  /* 0x0000000c000c7213 */ /* 0x000fe40000000000 */
[----:B------:R-:W-:Y:S02]  /*3070*/  ISETP.GT.U32.AND P6, PT, R5, R7, PT ;  /* 0x000000070500720c */ /* 0x000fe40003fc4070 */
[----:B------:R-:W-:Y:S01]  /*3080*/  IABS R13, R9 ;  /* 0x00000009000d7213 */ /* 0x000fe20000000000 */
[----:B------:R-:W-:-:S04]  /*3090*/  IMAD.HI.U32 R17, R0, R12, RZ ;  /* 0x0000000c00117227 */ /* 0x000fc800078e00ff */
[----:B------:R-:W-:Y:S02]  /*30a0*/  @!P2 IMAD.IADD R2, R2, 0x1, -R5 ;  /* 0x000000010202a824 */ /* 0x000fe400078e0a05 */
[----:B------:R-:W-:Y:S02]  /*30b0*/  VIADD R11, R6, 0x130 ;  /* 0x00000130060b7836 */ /* 0x000fe40000000000 */
[----:B------:R-:W-:Y:S01]  /*30c0*/  IMAD.MOV R17, RZ, RZ, -R17 ;  /* 0x000000ffff117224 */ /* 0x000fe200078e0a11 */
[----:B------:R-:W-:Y:S01]  /*30d0*/  ISETP.GT.U32.AND P2, PT, R5, R2, PT ;  /* 0x000000020500720c */ /* 0x000fe20003f44070 */
[----:B------:R-:W-:Y:S01]  /*30e0*/  IMAD.HI.U32 R18, R0, R13, RZ ;  /* 0x0000000d00127227 */ /* 0x000fe200078e00ff */
[----:B------:R-:W-:-:S03]  /*30f0*/  IABS R16, R11 ;  /* 0x0000000b00107213 */ /* 0x000fc60000000000 */
[--C-:B------:R-:W-:Y:S02]  /*3100*/  @!P1 IMAD.IADD R8, R8, 0x1, -R5.reuse ;  /* 0x0000000108089824 */ /* 0x100fe400078e0a05 */
[----:B------:R-:W-:Y:S02]  /*3110*/  IMAD R12, R5, R17, R12 ;  /* 0x00000011050c7224 */ /* 0x000fe400078e020c */
[----:B------:R-:W-:Y:S02]  /*3120*/  @!P6 IMAD.IADD R7, R7, 0x1, -R5 ;  /* 0x000000010707e824 */ /* 0x000fe400078e0a05 */
[----:B------:R-:W-:Y:S01]  /*3130*/  IMAD.MOV R18, RZ, RZ, -R18 ;  /* 0x000000ffff127224 */ /* 0x000fe200078e0a12 */
[----:B------:R1:W-:Y:S01]  /*3140*/  STL [R1+0x180], R4 ;  /* 0x0001800401007387 */ /* 0x0003e20000100800 */
[----:B------:R-:W-:Y:S01]  /*3150*/  IMAD.MOV.U32 R20, RZ, RZ, R8 ;  /* 0x000000ffff147224 */ /* 0x000fe200078e0008 */
[----:B------:R-:W-:Y:S01]  /*3160*/  IADD3 R10, PT, PT, R6, 0x134, RZ ;  /* 0x00000134060a7810 */ /* 0x000fe20007ffe0ff */
[----:B------:R-:W-:Y:S01]  /*3170*/  IMAD R13, R5, R18, R13 ;  /* 0x00000012050d7224 */ /* 0x000fe200078e020d */
[----:B------:R-:W-:Y:S01]  /*3180*/  ISETP.GE.AND P1, PT, R9, RZ, PT ;  /* 0x000000ff0900720c */ /* 0x000fe20003f26270 */
[----:B------:R-:W-:Y:S01]  /*3190*/  IMAD.HI.U32 R9, R0, R16, RZ ;  /* 0x0000001000097227 */ /* 0x000fe200078e00ff */
[----:B------:R-:W-:-:S03]  /*31a0*/  ISETP.GT.U32.AND P6, PT, R5, R12, PT ;  /* 0x0000000c0500720c */ /* 0x000fc60003fc4070 */
[----:B-1----:R-:W-:Y:S02]  /*31b0*/  IMAD.MOV.U32 R4, RZ, RZ, R7 ;  /* 0x000000ffff047224 */ /* 0x002fe400078e0007 */
[----:B------:R-:W-:Y:S01]  /*31c0*/  @!P0 IMAD.MOV R20, RZ, RZ, -R20 ;  /* 0x000000ffff148224 */ /* 0x000fe200078e0a14 */
[----:B------:R-:W-:Y:S01]  /*31d0*/  IABS R15, R10 ;  /* 0x0000000a000f7213 */ /* 0x000fe20000000000 */
[----:B------:R-:W-:Y:S01]  /*31e0*/  @!P4 IMAD.MOV R4, RZ, RZ, -R4 ;  /* 0x000000ffff04c224 */ /* 0x000fe200078e0a04 */
[----:B------:R-:W-:Y:S01]  /*31f0*/  ISETP.GT.U32.AND P0, PT, R5, R13, PT ;  /* 0x0000000d0500720c */ /* 0x000fe20003f04070 */
[----:B------:R-:W-:Y:S02]  /*3200*/  IMAD.MOV R9, RZ, RZ, -R9 ;  /* 0x000000ffff097224 */ /* 0x000fe400078e0a09 */
[----:B------:R-:W-:Y:S01]  /*3210*/  @!P2 IMAD.IADD R2, R2, 0x1, -R5 ;  /* 0x000000010202a824 */ /* 0x000fe200078e0a05 */
[----:B------:R-:W-:Y:S01]  /*3220*/  STL [R1+0x184], R20 ;  /* 0x0001841401007387 */ /* 0x000fe20000100800 */
[----:B------:R-:W-:-:S03]  /*3230*/  IMAD.HI.U32 R19, R0, R15, RZ ;  /* 0x0000000f00137227 */ /* 0x000fc600078e00ff */
[----:B------:R1:W-:Y:S01]  /*3240*/  STL [R1+0x18c], R4 ;  /* 0x00018c0401007387 */ /* 0x0003e20000100800 */
[----:B------:R-:W-:Y:S02]  /*3250*/  IMAD R16, R5, R9, R16 ;  /* 0x0000000905107224 */ /* 0x000fe400078e0210 */
[----:B------:R-:W-:Y:S02]  /*3260*/  IMAD.MOV R19, RZ, RZ, -R19 ;  /* 0x000000ffff137224 */ /* 0x000fe400078e0a13 */
[----:B------:R-:W-:Y:S02]  /*3270*/  @!P6 IMAD.IADD R12, R12, 0x1, -R5 ;  /* 0x000000010c0ce824 */ /* 0x000fe400078e0a05 */
[----:B-1----:R-:W-:-:S04]  /*3280*/  IMAD.MOV.U32 R4, RZ, RZ, R2 ;  /* 0x000000ffff047224 */ /* 0x002fc800078e0002 */
[----:B------:R-:W-:Y:S01]  /*3290*/  @!P3 IMAD.MOV R4, RZ, RZ, -R4 ;  /* 0x000000ffff04b224 */ /* 0x000fe200078e0a04 */
[C---:B------:R-:W-:Y:S01]  /*32a0*/  ISETP.GT.U32.AND P3, PT, R5.reuse, R16, PT ;  /* 0x000000100500720c */ /* 0x040fe20003f64070 */
[C---:B------:R-:W-:Y:S01]  /*32b0*/  IMAD R7, R5.reuse, R19, R15 ;  /* 0x0000001305077224 */ /* 0x040fe200078e020f */
[----:B------:R-:W-:Y:S01]  /*32c0*/  ISETP.GT.U32.AND P6, PT, R5, R12, PT ;  /* 0x0000000c0500720c */ /* 0x000fe20003fc4070 */
[----:B------:R-:W-:Y:S01]  /*32d0*/  @!P0 IMAD.IADD R13, R13, 0x1, -R5 ;  /* 0x000000010d0d8824 */ /* 0x000fe200078e0a05 */
[C---:B------:R-:W-:Y:S01]  /*32e0*/  IADD3 R8, PT, PT, R6.reuse, 0x12c, RZ ;  /* 0x0000012c06087810 */ /* 0x040fe20007ffe0ff */
[----:B------:R-:W-:Y:S01]  /*32f0*/  VIADD R9, R6, 0x128 ;  /* 0x0000012806097836 */ /* 0x000fe20000000000 */
[C---:B------:R-:W-:Y:S02]  /*3300*/  ISETP.GT.U32.AND P2, PT, R5.reuse, R7, PT ;  /* 0x000000070500720c */ /* 0x040fe40003f44070 */
[----:B------:R-:W-:Y:S02]  /*3310*/  ISETP.GT.U32.AND P0, PT, R5, R13, PT ;  /* 0x0000000d0500720c */ /* 0x000fe40003f04070 */
[----:B------:R-:W-:-:S02]  /*3320*/  IABS R17, R8 ;  /* 0x0000000800117213 */ /* 0x000fc40000000000 */
[----:B------:R-:W-:Y:S01]  /*3330*/  IABS R2, R9 ;  /* 0x0000000900027213 */ /* 0x000fe20000000000 */
[----:B------:R-:W-:Y:S02]  /*3340*/  @!P3 IMAD.IADD R16, R16, 0x1, -R5 ;  /* 0x000000011010b824 */ /* 0x000fe400078e0a05 */
[----:B------:R-:W-:-:S03]  /*3350*/  IMAD.HI.U32 R18, R0, R17, RZ ;  /* 0x0000001100127227 */ /* 0x000fc600078e00ff */
[----:B------:R-:W-:Y:S01]  /*3360*/  ISETP.GT.U32.AND P3, PT, R5, R16, PT ;  /* 0x000000100500720c */ /* 0x000fe20003f64070 */
[----:B------:R-:W-:Y:S01]  /*3370*/  @!P6 IMAD.IADD R12, R12, 0x1, -R5 ;  /* 0x000000010c0ce824 */ /* 0x000fe200078e0a05 */
[----:B------:R-:W-:Y:S01]  /*3380*/  ISETP.GE.AND P6, PT, R11, RZ, PT ;  /* 0x000000ff0b00720c */ /* 0x000fe20003fc6270 */
[----:B------:R-:W-:-:S04]  /*3390*/  IMAD.HI.U32 R11, R0, R2, RZ ;  /* 0x00000002000b7227 */ /* 0x000fc800078e00ff */
[----:B------:R-:W-:Y:S02]  /*33a0*/  IMAD.MOV R18, RZ, RZ, -R18 ;  /* 0x000000ffff127224 */ /* 0x000fe400078e0a12 */
[--C-:B------:R-:W-:Y:S02]  /*33b0*/  @!P2 IMAD.IADD R7, R7, 0x1, -R5.reuse ;  /* 0x000000010707a824 */ /* 0x100fe400078e0a05 */
[----:B------:R-:W-:Y:S02]  /*33c0*/  @!P0 IMAD.IADD R13, R13, 0x1, -R5 ;  /* 0x000000010d0d8824 */ /* 0x000fe400078e0a05 */
[----:B------:R-:W-:Y:S01]  /*33d0*/  IMAD.MOV R11, RZ, RZ, -R11 ;  /* 0x000000ffff0b7224 */ /* 0x000fe200078e0a0b */
[----:B------:R1:W-:Y:S01]  /*33e0*/  STL [R1+0x194], R4 ;  /* 0x0001940401007387 */ /* 0x0003e20000100800 */
[C---:B------:R-:W-:Y:S01]  /*33f0*/  IMAD R17, R5.reuse, R18, R17 ;  /* 0x0000001205117224 */ /* 0x040fe200078e0211 */
[----:B------:R-:W-:Y:S01]  /*3400*/  ISETP.GT.U32.AND P2, PT, R5, R7, PT ;  /* 0x000000070500720c */ /* 0x000fe20003f44070 */
[----:B------:R-:W-:-:S03]  /*3410*/  @!P3 IMAD.IADD R16, R16, 0x1, -R5 ;  /* 0x000000011010b824 */ /* 0x000fc600078e0a05 */
[C---:B------:R-:W-:Y:S01]  /*3420*/  ISETP.GT.U32.AND P0, PT, R5.reuse, R17, PT ;  /* 0x000000110500720c */ /* 0x040fe20003f04070 */
[----:B-1----:R-:W-:Y:S02]  /*3430*/  IMAD.MOV.U32 R4, RZ, RZ, R13 ;  /* 0x000000ffff047224 */ /* 0x002fe400078e000d */
[----:B------:R-:W-:Y:S02]  /*3440*/  IMAD R13, R5, R11, R2 ;  /* 0x0000000b050d7224 */ /* 0x000fe400078e0202 */
[----:B------:R-:W-:-:S03]  /*3450*/  IMAD.MOV.U32 R19, RZ, RZ, R12 ;  /* 0x000000ffff137224 */ /* 0x000fc600078e000c */
[----:B------:R-:W-:Y:S01]  /*3460*/  ISETP.GT.U32.AND P3, PT, R5, R13, PT ;  /* 0x0000000d0500720c */ /* 0x000fe20003f64070 */
[----:B------:R-:W-:Y:S01]  /*3470*/  @!P5 IMAD.MOV R19, RZ, RZ, -R19 ;  /* 0x000000ffff13d224 */ /* 0x000fe200078e0a13 */
[----:B------:R-:W-:Y:S01]  /*3480*/  ISETP.GE.AND P4, PT, R10, RZ, PT ;  /* 0x000000ff0a00720c */ /* 0x000fe20003f86270 */
[----:B------:R-:W-:Y:S01]  /*3490*/  @!P1 IMAD.MOV R4, RZ, RZ, -R4 ;  /* 0x000000ffff049224 */ /* 0x000fe200078e0a04 */
[----:B------:R-:W-:Y:S01]  /*34a0*/  @!P2 IADD3 R7, PT, PT, R7, -R5, RZ ;  /* 0x800000050707a210 */ /* 0x000fe20007ffe0ff */
[----:B------:R-:W-:Y:S01]  /*34b0*/  VIADD R2, R6, 0x120 ;  /* 0x0000012006027836 */ /* 0x000fe20000000000 */
[----:B------:R-:W-:Y:S01]  /*34c0*/  ISETP.GE.AND P5, PT, R8, RZ, PT ;  /* 0x000000ff0800720c */ /* 0x000fe20003fa6270 */
[----:B------:R-:W-:Y:S01]  /*34d0*/  @!P0 IMAD.IADD R17, R17, 0x1, -R5 ;  /* 0x0000000111118824 */ /* 0x000fe200078e0a05 */
[----:B------:R-:W-:Y:S01]  /*34e0*/  STL [R1+0x1a0], R19 ;  /* 0x0001a01301007387 */ /* 0x000fe20000100800 */
[----:B------:R-:W-:Y:S02]  /*34f0*/  IMAD.MOV.U32 R8, RZ, RZ, R7 ;  /* 0x000000ffff087224 */ /* 0x000fe400078e0007 */
[C---:B------:R-:W-:Y:S01]  /*3500*/  VIADD R7, R6.reuse, 0x11c ;  /* 0x0000011c06077836 */ /* 0x040fe20000000000 */
[----:B------:R1:W-:Y:S01]  /*3510*/  STL [R1+0x198], R4 ;  /* 0x0001980401007387 */ /* 0x0003e20000100800 */
[----:B------:R-:W-:Y:S01]  /*3520*/  @!P3 IMAD.IADD R13, R13, 0x1, -R5 ;  /* 0x000000010d0db824 */ /* 0x000fe200078e0a05 */
[----:B------:R-:W-:Y:S01]  /*3530*/  ISETP.GT.U32.AND P0, PT, R5, R17, PT ;  /* 0x000000110500720c */ /* 0x000fe20003f04070 */
[----:B------:R-:W-:-:S02]  /*3540*/  VIADD R10, R6, 0x124 ;  /* 0x00000124060a7836 */ /* 0x000fc40000000000 */
[----:B------:R-:W-:Y:S02]  /*3550*/  @!P4 IMAD.MOV R8, RZ, RZ, -R8 ;  /* 0x000000ffff08c224 */ /* 0x000fe400078e0a08 */
[----:B-1----:R-:W-:Y:S01]  /*3560*/  IMAD.MOV.U32 R4, RZ, RZ, R16 ;  /* 0x000000ffff047224 */ /* 0x002fe200078e0010 */
[----:B------:R-:W-:Y:S02]  /*3570*/  IABS R16, R2 ;  /* 0x0000000200107213 */ /* 0x000fe40000000000 */
[----:B------:R-:W-:Y:S01]  /*3580*/  ISETP.GT.U32.AND P3, PT, R5, R13, PT ;  /* 0x0000000d0500720c */ /* 0x000fe20003f64070 */
[----:B------:R-:W-:Y:S01]  /*3590*/  @!P6 IMAD.MOV R4, RZ, RZ, -R4 ;  /* 0x000000ffff04e224 */ /* 0x000fe200078e0a04 */
[----:B------:R-:W-:Y:S01]  /*35a0*/  ISETP.GE.AND P6, PT, R7, RZ, PT ;  /* 0x000000ff0700720c */ /* 0x000fe20003fc6270 */
[----:B------:R-:W-:Y:S01]  /*35b0*/  IMAD.HI.U32 R11, R0, R16, RZ ;  /* 0x00000010000b7227 */ /* 0x000fe200078e00ff */
[----:B------:R-:W-:Y:S02]  /*35c0*/  IABS R7, R7 ;  /* 0x0000000700077213 */ /* 0x000fe40000000000 */
[----:B------:R-:W-:Y:S01]  /*35d0*/  IABS R15, R10 ;  /* 0x0000000a000f7213 */ /* 0x000fe20000000000 */
[----:B------:R1:W-:Y:S01]  /*35e0*/  STL [R1+0x1a8], R8 ;  /* 0x0001a80801007387 */ /* 0x0003e20000100800 */
[----:B------:R-:W-:-:S03]  /*35f0*/  IMAD.MOV R11, RZ, RZ, -R11 ;  /* 0x000000ffff0b7224 */ /* 0x000fc600078e0a0b */
[----:B------:R-:W-:-:S04]  /*3600*/  IMAD.HI.U32 R12, R0, R15, RZ ;  /* 0x0000000f000c7227 */ /* 0x000fc800078e00ff */
[----:B-1----:R-:W-:-:S04]  /*3610*/  IMAD.HI.U32 R8, R0, R7, RZ ;  /* 0x0000000700087227 */ /* 0x002fc800078e00ff */
[----:B------:R-:W-:Y:S02]  /*3620*/  IMAD R16, R5, R11, R16 ;  /* 0x0000000b05107224 */ /* 0x000fe400078e0210 */
[--C-:B------:R-:W-:Y:S02]  /*3630*/  @!P0 IMAD.IADD R17, R17, 0x1, -R5.reuse ;  /* 0x0000000111118824 */ /* 0x100fe400078e0a05 */
[----:B------:R-:W-:Y:S02]  /*3640*/  IMAD.MOV R8, RZ, RZ, -R8 ;  /* 0x000000ffff087224 */ /* 0x000fe400078e0a08 */
[----:B------:R-:W-:Y:S02]  /*3650*/  IMAD.MOV R12, RZ, RZ, -R12 ;  /* 0x000000ffff0c7224 */ /* 0x000fe400078e0a0c */
[----:B------:R-:W-:Y:S01]  /*3660*/  @!P3 IMAD.IADD R13, R13, 0x1, -R5 ;  /* 0x000000010d0db824 */ /* 0x000fe200078e0a05 */
[C---:B------:R-:W-:Y:S01]  /*3670*/  ISETP.GT.U32.AND P3, PT, R5.reuse, R16, PT ;  /* 0x000000100500720c */ /* 0x040fe20003f64070 */
[----:B------:R-:W-:-:S02]  /*3680*/  IMAD R7, R5, R8, R7 ;  /* 0x0000000805077224 */ /* 0x000fc400078e0207 */
[----:B------:R-:W-:Y:S01]  /*3690*/  IMAD.MOV.U32 R18, RZ, RZ, R17 ;  /* 0x000000ffff127224 */ /* 0x000fe200078e0011 */
[----:B------:R-:W-:Y:S01]  /*36a0*/  ISETP.GE.AND P4, PT, R2, RZ, PT ;  /* 0x000000ff0200720c */ /* 0x000fe20003f86270 */
[C---:B------:R-:W-:Y:S02]  /*36b0*/  IMAD R15, R5.reuse, R12, R15 ;  /* 0x0000000c050f7224 */ /* 0x040fe400078e020f */
[----:B------:R-:W-:Y:S02]  /*36c0*/  VIADD R2, R6, 0x118 ;  /* 0x0000011806027836 */ /* 0x000fe40000000000 */
[----:B------:R-:W-:Y:S01]  /*36d0*/  @!P5 IMAD.MOV R18, RZ, RZ, -R18 ;  /* 0x000000ffff12d224 */ /* 0x000fe200078e0a12 */
[----:B------:R-:W-:Y:S02]  /*36e0*/  ISETP.GT.U32.AND P5, PT, R5, R7, PT ;  /* 0x000000070500720c */ /* 0x000fe40003fa4070 */
[----:B------:R-:W-:Y:S02]  /*36f0*/  ISETP.GE.AND P1, PT, R9, RZ, PT ;  /* 0x000000ff0900720c */ /* 0x000fe40003f26270 */
[----:B------:R-:W-:-:S02]  /*3700*/  ISETP.GT.U32.AND P0, PT, R5, R15, PT ;  /* 0x0000000f0500720c */ /* 0x000fc40003f04070 */
[----:B------:R-:W-:Y:S01]  /*3710*/  IABS R9, R2 ;  /* 0x0000000200097213 */ /* 0x000fe20000000000 */
[----:B------:R-:W-:Y:S01]  /*3720*/  @!P3 IMAD.IADD R16, R16, 0x1, -R5 ;  /* 0x000000011010b824 */ /* 0x000fe200078e0a05 */
[----:B------:R-:W-:Y:S01]  /*3730*/  ISETP.GE.AND P2, PT, R10, RZ, PT ;  /* 0x000000ff0a00720c */ /* 0x000fe20003f46270 */
[----:B------:R1:W-:Y:S01]  /*3740*/  STL [R1+0x1b0], R4 ;  /* 0x0001b00401007387 */ /* 0x0003e20000100800 */
[----:B------:R-:W-:Y:S02]  /*3750*/  VIADD R10, R6, 0x114 ;  /* 0x00000114060a7836 */ /* 0x000fe40000000000 */
[----:B------:R-:W-:Y:S01]  /*3760*/  IMAD.HI.U32 R11, R0, R9, RZ ;  /* 0x00000009000b7227 */ /* 0x000fe200078e00ff */
[----:B------:R-:W-:Y:S02]  /*3770*/  ISETP.GT.U32.AND P3, PT, R5, R16, PT ;  /* 0x000000100500720c */ /* 0x000fe40003f64070 */
[----:B------:R-:W-:Y:S01]  /*3780*/  IABS R12, R10 ;  /* 0x0000000a000c7213 */ /* 0x000fe20000000000 */
[----:B------:R-:W-:Y:S01]  /*3790*/  IMAD.MOV R11, RZ, RZ, -R11 ;  /* 0x000000ffff0b7224 */ /* 0x000fe200078e0a0b */
[----:B-1----:R-:W-:Y:S01]  /*37a0*/  MOV R4, R13 ;  /* 0x0000000d00047202 */ /* 0x002fe20000000f00 */
[----:B------:R-:W-:-:S02]  /*37b0*/  @!P5 IMAD.IADD R7, R7, 0x1, -R5 ;  /* 0x000000010707d824 */ /* 0x000fc400078e0a05 */
[----:B------:R-:W-:Y:S02]  /*37c0*/  @!P0 IMAD.IADD R15, R15, 0x1, -R5 ;  /* 0x000000010f0f8824 */ /* 0x000fe400078e0a05 */
[----:B------:R-:W-:Y:S01]  /*37d0*/  @!P1 IMAD.MOV R4, RZ, RZ, -R4 ;  /* 0x000000ffff049224 */ /* 0x000fe200078e0a04 */
[----:B------:R-:W-:Y:S01]  /*37e0*/  ISETP.GE.AND P1, PT, R2, RZ, PT ;  /* 0x000000ff0200720c */ /* 0x000fe20003f26270 */
[C---:B------:R-:W-:Y:S01]  /*37f0*/  IMAD R2, R5.reuse, R11, R9 ;  /* 0x0000000b05027224 */ /* 0x040fe200078e0209 */
[C---:B------:R-:W-:Y:S01]  /*3800*/  ISETP.GT.U32.AND P5, PT, R5.reuse, R7, PT ;  /* 0x000000070500720c */ /* 0x040fe20003fa4070 */
[----:B------:R-:W-:Y:S01]  /*3810*/  VIADD R9, R6, 0x110 ;  /* 0x0000011006097836 */ /* 0x000fe20000000000 */
[----:B------:R-:W-:Y:S01]  /*3820*/  ISETP.GT.U32.AND P0, PT, R5, R15, PT ;  /* 0x0000000f0500720c */ /* 0x000fe20003f04070 */
[----:B------:R-:W-:-:S03]  /*3830*/  IMAD.HI.U32 R8, R0, R12, RZ ;  /* 0x0000000c00087227 */ /* 0x000fc600078e00ff */
[----:B------:R-:W-:Y:S01]  /*3840*/  IABS R17, R9 ;  /* 0x0000000900117213 */ /* 0x000fe20000000000 */
[----:B------:R-:W-:Y:S02]  /*3850*/  IMAD.MOV R8, RZ, RZ, -R8 ;  /* 0x000000ffff087224 */ /* 0x000fe400078e0a08 */
[----:B------:R-:W-:Y:S01]  /*3860*/  VIADD R13, R6, 0x10c ;  /* 0x0000010c060d7836 */ /* 0x000fe20000000000 */
[----:B------:R1:W-:Y:S01]  /*3870*/  STL [R1+0x19c], R18 ;  /* 0x00019c1201007387 */ /* 0x0003e20000100800 */
[--C-:B------:R-:W-:Y:S01]  /*3880*/  @!P3 IMAD.IADD R16, R16, 0x1, -R5.reuse ;  /* 0x000000011010b824 */ /* 0x100fe200078e0a05 */
[C---:B------:R-:W-:Y:S01]  /*3890*/  ISETP.GT.U32.AND P3, PT, R5.reuse, R2, PT ;  /* 0x000000020500720c */ /* 0x040fe20003f64070 */
[----:B------:R-:W-:Y:S01]  /*38a0*/  IMAD R12, R5, R8, R12 ;  /* 0x00000008050c7224 */ /* 0x000fe200078e020c */
[----:B------:R-:W-:Y:S01]  /*38b0*/  IABS R24, R13 ;  /* 0x0000000d00187213 */ /* 0x000fe20000000000 */
[----:B------:R-:W-:Y:S02]  /*38c0*/  @!P5 IMAD.IADD R7, R7, 0x1, -R5 ;  /* 0x000000010707d824 */ /* 0x000fe400078e0a05 */
[----:B-1----:R-:W-:Y:S01]  /*38d0*/  IMAD.HI.U32 R18, R0, R17, RZ ;  /* 0x0000001100127227 */ /* 0x002fe200078e00ff */
[----:B------:R-:W-:-:S03]  /*38e0*/  ISETP.GT.U32.AND P5, PT, R5, R12, PT ;  /* 0x0000000c0500720c */ /* 0x000fc60003fa4070 */
[----:B------:R-:W-:Y:S02]  /*38f0*/  IMAD.MOV R18, RZ, RZ, -R18 ;  /* 0x000000ffff127224 */ /* 0x000fe400078e0a12 */
[----:B------:R-:W-:Y:S02]  /*3900*/  @!P0 IMAD.IADD R15, R15, 0x1, -R5 ;  /* 0x000000010f0f8824 */ /* 0x000fe400078e0a05 */
[----:B------:R-:W-:Y:S01]  /*3910*/  IMAD.HI.U32 R23, R0, R24, RZ ;  /* 0x0000001800177227 */ /* 0x000fe200078e00ff */
[----:B------:R1:W-:Y:S03]  /*3920*/  STL [R1+0x1ac], R4 ;  /* 0x0001ac0401007387 */ /* 0x0003e60000100800 */
[----:B------:R-:W-:Y:S02]  /*3930*/  IMAD R17, R5, R18, R17 ;  /* 0x0000001205117224 */ /* 0x000fe400078e0211 */
[----:B------:R-:W-:-:S02]  /*3940*/  IMAD.MOV R23, RZ, RZ, -R23 ;  /* 0x000000ffff177224 */ /* 0x000fc400078e0a17 */
[C---:B------:R-:W-:Y:S02]  /*3950*/  VIADD R21, R6.reuse, 0x108 ;  /* 0x0000010806157836 */ /* 0x040fe40000000000 */
[----:B-1----:R-:W-:Y:S02]  /*3960*/  IMAD.MOV.U32 R4, RZ, RZ, R15 ;  /* 0x000000ffff047224 */ /* 0x002fe400078e000f */
[----:B------:R-:W-:Y:S02]  /*3970*/  VIADD R11, R6, 0x104 ;  /* 0x00000104060b7836 */ /* 0x000fe40000000000 */
[--C-:B------:R-:W-:Y:S01]  /*3980*/  @!P3 IMAD.IADD R2, R2, 0x1, -R5.reuse ;  /* 0x000000010202b824 */ /* 0x100fe200078e0a05 */
[C---:B------:R-:W-:Y:S01]  /*3990*/  ISETP.GT.U32.AND P3, PT, R5.reuse, R17, PT ;  /* 0x000000110500720c */ /* 0x040fe20003f64070 */
[----:B------:R-:W-:Y:S02]  /*39a0*/  IMAD R23, R5, R23, R24 ;  /* 0x0000001705177224 */ /* 0x000fe400078e0218 */
[----:B------:R-:W-:Y:S01]  /*39b0*/  @!P2 IMAD.MOV R4, RZ, RZ, -R4 ;  /* 0x000000ffff04a224 */ /* 0x000fe200078e0a04 */
[----:B------:R-:W-:Y:S01]  /*39c0*/  IABS R22, R21 ;  /* 0x0000001500167213 */ /* 0x000fe20000000000 */
[----:B------:R-:W-:Y:S01]  /*39d0*/  @!P5 IMAD.IADD R12, R12, 0x1, -R5 ;  /* 0x000000010c0cd824 */ /* 0x000fe200078e0a05 */
[----:B------:R-:W-:-:S02]  /*39e0*/  IABS R8, R11 ;  /* 0x0000000b00087213 */ /* 0x000fc40000000000 */
[C---:B------:R-:W-:Y:S01]  /*39f0*/  ISETP.GT.U32.AND P5, PT, R5.reuse, R23, PT ;  /* 0x000000170500720c */ /* 0x040fe20003fa4070 */
[----:B------:R1:W-:Y:S01]  /*3a00*/  STL [R1+0x190], R4 ;  /* 0x0001900401007387 */ /* 0x0003e20000100800 */
[----:B------:R-:W-:Y:S01]  /*3a10*/  VIADD R19, R6, 0x100 ;  /* 0x0000010006137836 */ /* 0x000fe20000000000 */
[----:B------:R-:W-:Y:S01]  /*3a20*/  ISETP.GT.U32.AND P2, PT, R5, R2, PT ;  /* 0x000000020500720c */ /* 0x000fe20003f44070 */
[----:B------:R-:W-:Y:S01]  /*3a30*/  IMAD.HI.U32 R25, R0, R22, RZ ;  /* 0x0000001600197227 */ /* 0x000fe200078e00ff */
[----:B------:R-:W-:-:S03]  /*3a40*/  ISETP.GE.AND P0, PT, R10, RZ, PT ;  /* 0x000000ff0a00720c */ /* 0x000fc60003f06270 */
[----:B------:R-:W-:-:S04]  /*3a50*/  IMAD.HI.U32 R20, R0, R8, RZ ;  /* 0x0000000800147227 */ /* 0x000fc800078e00ff */
[----:B-1----:R-:W-:Y:S01]  /*3a60*/  IMAD.MOV.U32 R4, RZ, RZ, R16 ;  /* 0x000000ffff047224 */ /* 0x002fe200078e0010 */
[----:B------:R-:W-:Y:S01]  /*3a70*/  IABS R10, R19 ;  /* 0x00000013000a7213 */ /* 0x000fe20000000000 */
[----:B------:R-:W-:Y:S02]  /*3a80*/  IMAD.MOV R25, RZ, RZ, -R25 ;  /* 0x000000ffff197224 */ /* 0x000fe400078e0a19 */
[----:B------:R-:W-:Y:S02]  /*3a90*/  @!P4 IMAD.MOV R4, RZ, RZ, -R4 ;  /* 0x000000ffff04c224 */ /* 0x000fe400078e0a04 */
[----:B------:R-:W-:Y:S02]  /*3aa0*/  IMAD.MOV R20, RZ, RZ, -R20 ;  /* 0x000000ffff147224 */ /* 0x000fe400078e0a14 */
[----:B------:R-:W-:Y:S01]  /*3ab0*/  @!P3 IMAD.IADD R17, R17, 0x1, -R5 ;  /* 0x000000011111b824 */ /* 0x000fe200078e0a05 */
[----:B------:R1:W-:Y:S01]  /*3ac0*/  STL [R1+0x188], R4 ;  /* 0x0001880401007387 */ /* 0x0003e20000100800 */
[C---:B------:R-:W-:Y:S01]  /*3ad0*/  IMAD R22, R5.reuse, R25, R22 ;  /* 0x0000001905167224 */ /* 0x040fe200078e0216 */
[C---:B------:R-:W-:Y:S01]  /*3ae0*/  ISETP.GT.U32.AND P3, PT, R5.reuse, R12, PT ;  /* 0x0000000c0500720c */ /* 0x040fe20003f64070 */
[C---:B------:R-:W-:Y:S01]  /*3af0*/  IMAD R8, R5.reuse, R20, R8 ;  /* 0x0000001405087224 */ /* 0x040fe200078e0208 */
[----:B------:R-:W-:Y:S01]  /*3b00*/  ISETP.GT.U32.AND P4, PT, R5, R17, PT ;  /* 0x000000110500720c */ /* 0x000fe20003f84070 */
[----:B------:R-:W-:-:S04]  /*3b10*/  IMAD.HI.U32 R18, R0, R10, RZ ;  /* 0x0000000a00127227 */ /* 0x000fc800078e00ff */
[----:B-1----:R-:W-:Y:S02]  /*3b20*/  IMAD.MOV.U32 R4, RZ, RZ, R7 ;  /* 0x000000ffff047224 */ /* 0x002fe400078e0007 */
[--C-:B------:R-:W-:Y:S02]  /*3b30*/  @!P5 IMAD.IADD R23, R23, 0x1, -R5.reuse ;  /* 0x000000011717d824 */ /* 0x100fe400078e0a05 */
[----:B------:R-:W-:Y:S01]  /*3b40*/  @!P6 IMAD.MOV R4, RZ, RZ, -R4 ;  /* 0x000000ffff04e224 */ /* 0x000fe200078e0a04 */
[C---:B------:R-:W-:Y:S01]  /*3b50*/  ISETP.GT.U32.AND P6, PT, R5.reuse, R22, PT ;  /* 0x000000160500720c */ /* 0x040fe20003fc4070 */
[--C-:B------:R-:W-:Y:S01]  /*3b60*/  @!P2 IMAD.IADD R2, R2, 0x1, -R5.reuse ;  /* 0x000000010202a824 */ /* 0x100fe200078e0a05 */
[C---:B------:R-:W-:Y:S02]  /*3b70*/  ISETP.GT.U32.AND P2, PT, R5.reuse, R8, PT ;  /* 0x000000080500720c */ /* 0x040fe40003f44070 */
[----:B------:R-:W-:Y:S02]  /*3b80*/  IADD3 R18, PT, PT, -R18, RZ, RZ ;  /* 0x000000ff12127210 */ /* 0x000fe40007ffe1ff */
[----:B------:R-:W-:Y:S01]  /*3b90*/  ISETP.GT.U32.AND P5, PT, R5, R23, PT ;  /* 0x000000170500720c */ /* 0x000fe20003fa4070 */
[----:B------:R-:W-:-:S02]  /*3ba0*/  @!P3 IMAD.IADD R12, R12, 0x1, -R5 ;  /* 0x000000010c0cb824 */ /* 0x000fc400078e0a05 */
[----:B------:R-:W-:Y:S02]  /*3bb0*/  IMAD R10, R5, R18, R10 ;  /* 0x00000012050a7224 */ /* 0x000fe400078e020a */
[C---:B------:R-:W-:Y:S01]  /*3bc0*/  VIADD R20, R6.reuse, 0xfc ;  /* 0x000000fc06147836 */ /* 0x040fe20000000000 */
[----:B------:R1:W-:Y:S01]  /*3bd0*/  STL [R1+0x174], R4 ;  /* 0x0001740401007387 */ /* 0x0003e20000100800 */
[--C-:B------:R-:W-:Y:S01]  /*3be0*/  @!P4 IMAD.IADD R17, R17, 0x1, -R5.reuse ;  /* 0x000000011111c824 */ /* 0x100fe200078e0a05 */
[----:B------:R-:W-:Y:S01]  /*3bf0*/  ISETP.GT.U32.AND P4, PT, R5, R10, PT ;  /* 0x0000000a0500720c */ /* 0x000fe20003f84070 */
[----:B------:R-:W-:Y:S01]  /*3c00*/  VIADD R15, R6, 0xf8 ;  /* 0x000000f8060f7836 */ /* 0x000fe20000000000 */
[----:B------:R-:W-:Y:S01]  /*3c10*/  @!P2 IADD3 R8, PT, PT, R8, -R5, RZ ;  /* 0x800000050808a210 */ /* 0x000fe20007ffe0ff */
[----:B------:R-:W-:Y:S01]  /*3c20*/  @!P6 IMAD.IADD R22, R22, 0x1, -R5 ;  /* 0x000000011616e824 */ /* 0x000fe200078e0a05 */
[----:B------:R-:W-:Y:S01]  /*3c30*/  IABS R18, R20 ;  /* 0x0000001400127213 */ /* 0x000fe20000000000 */
[----:B------:R-:W-:-:S02]  /*3c40*/  IMAD.MOV.U32 R24, RZ, RZ, R2 ;  /* 0x000000ffff187224 */ /* 0x000fc400078e0002 */
[----:B-1----:R-:W-:Y:S01]  /*3c50*/  IMAD.MOV.U32 R4, RZ, RZ, R12 ;  /* 0x000000ffff047224 */ /* 0x002fe200078e000c */
[----:B------:R-:W-:Y:S01]  /*3c60*/  ISETP.GE.AND P3, PT, R9, RZ, PT ;  /* 0x000000ff0900720c */ /* 0x000fe20003f66270 */
[----:B------:R-:W-:Y:S01]  /*3c70*/  @!P5 IMAD.IADD R23, R23, 0x1, -R5 ;  /* 0x000000011717d824 */ /* 0x000fe200078e0a05 */
[----:B------:R-:W-:Y:S01]  /*3c80*/  ISETP.GE.AND P5, PT, R13, RZ, PT ;  /* 0x000000ff0d00720c */ /* 0x000fe20003fa6270 */
[----:B------:R-:W-:Y:S01]  /*3c90*/  @!P0 IMAD.MOV R4, RZ, RZ, -R4 ;  /* 0x000000ffff048224 */ /* 0x000fe200078e0a04 */
[C---:B------:R-:W-:Y:S01]  /*3ca0*/  ISETP.GT.U32.AND P0, PT, R5.reuse, R8, PT ;  /* 0x000000080500720c */ /* 0x040fe20003f04070 */
[----:B------:R-:W-:Y:S01]  /*3cb0*/  @!P1 IMAD.MOV R24, RZ, RZ, -R24 ;  /* 0x000000ffff189224 */ /* 0x000fe200078e0a18 */
[----:B------:R-:W-:Y:S01]  /*3cc0*/  IABS R16, R15 ;  /* 0x0000000f00107213 */ /* 0x000fe20000000000 */
[C---:B------:R-:W-:Y:S01]  /*3cd0*/  IMAD.HI.U32 R9, R0.reuse, R18, RZ ;  /* 0x0000001200097227 */ /* 0x040fe200078e00ff */
[----:B------:R-:W-:Y:S02]  /*3ce0*/  ISETP.GT.U32.AND P1, PT, R5, R22, PT ;  /* 0x000000160500720c */ /* 0x000fe40003f24070 */
[----:B------:R-:W-:Y:S01]  /*3cf0*/  STL [R1+0x170], R24 ;  /* 0x0001701801007387 */ /* 0x000fe20000100800 */
[----:B------:R-:W-:Y:S01]  /*3d00*/  IMAD.HI.U32 R7, R0, R16, RZ ;  /* 0x0000001000077227 */ /* 0x000fe200078e00ff */
[----:B------:R-:W-:-:S02]  /*3d10*/  ISETP.GE.AND P6, PT, R21, RZ, PT ;  /* 0x000000ff1500720c */ /* 0x000fc40003fc6270 */
[----:B------:R1:W-:Y:S01]  /*3d20*/  STL [R1+0x150], R4 ;  /* 0x0001500401007387 */ /* 0x0003e20000100800 */
[----:B------:R-:W-:Y:S02]  /*3d30*/  IMAD.MOV R9, RZ, RZ, -R9 ;  /* 0x000000ffff097224 */ /* 0x000fe400078e0a09 */
[----:B------:R-:W-:Y:S02]  /*3d40*/  @!P4 IMAD.IADD R10, R10, 0x1, -R5 ;  /* 0x000000010a0ac824 */ /* 0x000fe400078e0a05 */
[----:B------:R-:W-:Y:S01]  /*3d50*/  IMAD.MOV.U32 R12, RZ, RZ, R17 ;  /* 0x000000ffff0c7224 */ /* 0x000fe200078e0011 */
[----:B------:R-:W-:Y:S01]  /*3d60*/  ISETP.GE.AND P2, PT, R11, RZ, PT ;  /* 0x000000ff0b00720c */ /* 0x000fe20003f46270 */
[----:B------:R-:W-:Y:S02]  /*3d70*/  IMAD.MOV R7, RZ, RZ, -R7 ;  /* 0x000000ffff077224 */ /* 0x000fe400078e0a07 */
[----:B-1----:R-:W-:Y:S02]  /*3d80*/  IMAD.MOV.U32 R4, RZ, RZ, R23 ;  /* 0x000000ffff047224 */ /* 0x002fe400078e0017 */
[C---:B------:R-:W-:Y:S01]  /*3d90*/  IMAD R9, R5.reuse, R9, R18 ;  /* 0x0000000905097224 */ /* 0x040fe200078e0212 */
[----:B------:R-:W-:Y:S01]  /*3da0*/  ISETP.GT.U32.AND P4, PT, R5, R10, PT ;  /* 0x0000000a0500720c */ /* 0x000fe20003f84070 */
[----:B------:R-:W-:-:S02]  /*3db0*/  VIADD R2, R6, 0xf4 ;  /* 0x000000f406027836 */ /* 0x000fc40000000000 */
[----:B------:R-:W-:Y:S02]  /*3dc0*/  @!P3 IMAD.MOV R12, RZ, RZ, -R12 ;  /* 0x000000ffff0cb224 */ /* 0x000fe400078e0a0c */
[----:B------:R-:W-:Y:S02]  /*3dd0*/  @!P5 IMAD.MOV R4, RZ, RZ, -R4 ;  /* 0x000000ffff04d224 */ /* 0x000fe400078e0a04 */
[--C-:B------:R-:W-:Y:S01]  /*3de0*/  @!P0 IMAD.IADD R8, R8, 0x1, -R5.reuse ;  /* 0x0000000108088824 */ /* 0x100fe200078e0a05 */
[C---:B------:R-:W-:Y:S01]  /*3df0*/  ISETP.GT.U32.AND P3, PT, R5.reuse, R9, PT ;  /* 0x000000090500720c */ /* 0x040fe20003f64070 */
[----:B------:R-:W-:Y:S02]  /*3e00*/  IMAD R7, R5, R7, R16 ;  /* 0x0000000705077224 */ /* 0x000fe400078e0210 */
[----:B------:R-:W-:Y:S01]  /*3e10*/  @!P1 IMAD.IADD R22, R22, 0x1, -R5 ;  /* 0x0000000116169824 */ /* 0x000fe200078e0a05 */
[----:B------:R1:W-:Y:S01]  /*3e20*/  STL [R1+0x14c], R12 ;  /* 0x00014c0c01007387 */ /* 0x0003e20000100800 */
[----:B------:R-:W-:-:S02]  /*3e30*/  IABS R16, R2 ;  /* 0x0000000200107213 */ /* 0x000fc40000000000 */
[----:B------:R-:W-:Y:S01]  /*3e40*/  IMAD.MOV.U32 R13, RZ, RZ, R22 ;  /* 0x000000ffff0d7224 */ /* 0x000fe200078e0016 */
[----:B------:R2:W-:Y:S01]  /*3e50*/  STL [R1+0x148], R4 ;  /* 0x0001480401007387 */ /* 0x0005e20000100800 */
[----:B------:R-:W-:Y:S02]  /*3e60*/  ISETP.GT.U32.AND P1, PT, R5, R7, PT ;  /* 0x000000070500720c */ /* 0x000fe40003f24070 */
[----:B------:R-:W-:Y:S01]  /*3e70*/  ISETP.GE.AND P5, PT, R19, RZ, PT ;  /* 0x000000ff1300720c */ /* 0x000fe20003fa6270 */
[----:B------:R-:W-:Y:S02]  /*3e80*/  @!P6 IMAD.MOV R13, RZ, RZ, -R13 ;  /* 0x000000ffff0de224 */ /* 0x000fe400078e0a0d */
[----:B-1----:R-:W-:Y:S01]  /*3e90*/  IMAD.HI.U32 R12, R0, R16, RZ ;  /* 0x00000010000c7227 */ /* 0x002fe200078e00ff */
[----:B--2---:R-:W-:-:S03]  /*3ea0*/  MOV R4, R8 ;  /* 0x0000000800047202 */ /* 0x004fc60000000f00 */
[--C-:B------:R-:W-:Y:S02]  /*3eb0*/  @!P4 IMAD.IADD R10, R10, 0x1, -R5.reuse ;  /* 0x000000010a0ac824 */ /* 0x100fe400078e0a05 */
[----:B------:R-:W-:Y:S02]  /*3ec0*/  IMAD.MOV R12, RZ, RZ, -R12 ;  /* 0x000000ffff0c7224 */ /* 0x000fe400078e0a0c */
[----:B------:R-:W-:Y:S01]  /*3ed0*/  @!P2 IMAD.MOV R4, RZ, RZ, -R4 ;  /* 0x000000ffff04a224 */ /* 0x000fe200078e0a04 */
[----:B------:R-:W-:Y:S01]  /*3ee0*/  STL [R1+0x144], R13 ;  /* 0x0001440d01007387 */ /* 0x000fe20000100800 */
[----:B------:R-:W-:Y:S02]  /*3ef0*/  @!P3 IMAD.IADD R9, R9, 0x1, -R5 ;  /* 0x000000010909b824 */ /* 0x000fe400078e0a05 */
[----:B------:R-:W-:Y:S01]  /*3f00*/  VIADD R11, R6, 0xf0 ;  /* 0x000000f0060b7836 */ /* 0x000fe20000000000 */
[----:B------:R1:W-:Y:S01]  /*3f10*/  STL [R1+0x140], R4 ;  /* 0x0001400401007387 */ /* 0x0003e20000100800 */
[----:B------:R-:W-:-:S02]  /*3f20*/  IMAD R16, R5, R12, R16 ;  /* 0x0000000c05107224 */ /* 0x000fc400078e0210 */
[----:B------:R-:W-:Y:S01]  /*3f30*/  @!P1 IMAD.IADD R7, R7, 0x1, -R5 ;  /* 0x0000000107079824 */ /* 0x000fe200078e0a05 */
[----:B------:R-:W-:Y:S01]  /*3f40*/  ISETP.GT.U32.AND P1, PT, R5, R9, PT ;  /* 0x000000090500720c */ /* 0x000fe20003f24070 */
[----:B-1----:R-:W-:Y:S01]  /*3f50*/  IMAD.MOV.U32 R4, RZ, RZ, R10 ;  /* 0x000000ffff047224 */ /* 0x002fe200078e000a */
[----:B------:R-:W-:-:S03]  /*3f60*/  IABS R19, R11 ;  /* 0x0000000b00137213 */ /* 0x000fc60000000000 */
[----:B------:R-:W-:Y:S01]  /*3f70*/  @!P5 IMAD.MOV R4, RZ, RZ, -R4 ;  /* 0x000000ffff04d224 */ /* 0x000fe200078e0a04 */
[C---:B------:R-:W-:Y:S02]  /*3f80*/  ISETP.GT.U32.AND P5, PT, R5.reuse, R16, PT ;  /* 0x000000100500720c */ /* 0x040fe40003fa4070 */
[----:B------:R-:W-:Y:S01]  /*3f90*/  ISETP.GE.AND P3, PT, R2, RZ, PT ;  /* 0x000000ff0200720c */ /* 0x000fe20003f66270 */
[----:B------:R-:W-:Y:S01]  /*3fa0*/  IMAD.HI.U32 R2, R0, R19, RZ ;  /* 0x0000001300027227 */ /* 0x000fe200078e00ff */
[----:B------:R-:W-:-:S03]  /*3fb0*/  ISETP.GT.U32.AND P2, PT, R5, R7, PT ;  /* 0x000000070500720c */ /* 0x000fc60003f44070 */
[----:B------:R-:W-:Y:S02]  /*3fc0*/  VIADD R17, R6, 0xec ;  /* 0x000000ec06117836 */ /* 0x000fe40000000000 */
[----:B------:R-:W-:Y:S02]  /*3fd0*/  IMAD.MOV R2, RZ, RZ, -R2 ;  /* 0x000000ffff027224 */ /* 0x000fe400078e0a02 */
[----:B------:R-:W-:Y:S01]  /*3fe0*/  @!P1 IMAD.IADD R9, R9, 0x1, -R5 ;  /* 0x0000000109099824 */ /* 0x000fe200078e0a05 */
[----:B------:R-:W-:Y:S01]  /*3ff0*/  ISETP.GE.AND P1, PT, R17, RZ, PT ;  /* 0x000000ff1100720c */ /* 0x000fe20003f26270 */
[----:B------:R-:W-:Y:S01]  /*4000*/  IMAD R19, R5, R2, R19 ;  /* 0x0000000205137224 */ /* 0x000fe200078e0213 */
[----:B------:R-:W-:Y:S01]  /*4010*/  ISETP.GE.AND P0, PT, R20, RZ, PT ;  /* 0x000000ff1400720c */ /* 0x000fe20003f06270 */
[--C-:B------:R-:W-:Y:S01]  /*4020*/  @!P5 IMAD.IADD R16, R16, 0x1, -R5.reuse ;  /* 0x000000011010d824 */ /* 0x100fe200078e0a05 */
[----:B------:R-:W-:Y:S01]  /*4030*/  IABS R17, R17 ;  /* 0x0000001100117213 */ /* 0x000fe20000000000 */
[----:B------:R-:W-:Y:S01]  /*4040*/  @!P2 IMAD.IADD R7, R7, 0x1, -R5 ;  /* 0x000000010707a824 */ /* 0x000fe200078e0a05 */
[----:B------:R-:W-:-:S02]  /*4050*/  ISETP.GE.AND P6, PT, R11, RZ, PT ;  /* 0x000000ff0b00720c */ /* 0x000fc40003fc6270 */
[C---:B------:R-:W-:Y:S01]  /*4060*/  ISETP.GT.U32.AND P2, PT, R5.reuse, R19, PT ;  /* 0x000000130500720c */ /* 0x040fe20003f44070 */
[----:B------:R-:W-:Y:S01]  /*4070*/  IMAD.HI.U32 R11, R0, R17, RZ ;  /* 0x00000011000b7227 */ /* 0x000fe200078e00ff */
[----:B------:R-:W-:Y:S01]  /*4080*/  ISETP.GT.U32.AND P5, PT, R5, R16, PT ;  /* 0x000000100500720c */ /* 0x000fe20003fa4070 */
[----:B------:R1:W-:Y:S02]  /*4090*/  STL [R1+0xf0], R4 ;  /* 0x0000f00401007387 */ /* 0x0003e40000100800 */
[C---:B------:R-:W-:Y:S01]  /*40a0*/  VIADD R10, R6.reuse, 0xe8 ;  /* 0x000000e8060a7836 */ /* 0x040fe20000000000 */
[----:B------:R-:W-:Y:S01]  /*40b0*/  ISETP.GE.AND P4, PT, R15, RZ, PT ;  /* 0x000000ff0f00720c */ /* 0x000fe20003f86270 */
[----:B------:R-:W-:Y:S02]  /*40c0*/  IMAD.MOV R11, RZ, RZ, -R11 ;  /* 0x000000ffff0b7224 */ /* 0x000fe400078e0a0b */
[----:B------:R-:W-:Y:S02]  /*40d0*/  VIADD R8, R6, 0xe4 ;  /* 0x000000e406087836 */ /* 0x000fe40000000000 */
[----:B-1----:R-:W-:Y:S01]  /*40e0*/  IMAD.MOV.U32 R4, RZ, RZ, R9 ;  /* 0x000000ffff047224 */ /* 0x002fe200078e0009 */
[----:B------:R-:W-:Y:S01]  /*40f0*/  IABS R2, R10 ;  /* 0x0000000a00027213 */ /* 0x000fe20000000000 */
[----:B------:R-:W-:-:S02]  /*4100*/  IMAD R17, R5, R11, R17 ;  /* 0x0000000b05117224 */ /* 0x000fc400078e0211 */
[----:B------:R-:W-:Y:S01]  /*4110*/  @!P0 IMAD.MOV R4, RZ, RZ, -R4 ;  /* 0x000000ffff048224 */ /* 0x000fe200078e0a04 */
[----:B------:R-:W-:Y:S01]  /*4120*/  IABS R15, R8 ;  /* 0x00000008000f7213 */ /* 0x000fe20000000000 */
[--C-:B------:R-:W-:Y:S01]  /*4130*/  @!P2 IMAD.IADD R19, R19, 0x1, -R5.reuse ;  /* 0x000000011313a824 */ /* 0x100fe200078e0a05 */
[----:B------:R-:W-:Y:S01]  /*4140*/  ISETP.GE.AND P0, PT, R10, RZ, PT ;  /* 0x000000ff0a00720c */ /* 0x000fe20003f06270 */
[----:B------:R-:W-:Y:S01]  /*4150*/  @!P5 IMAD.IADD R16, R16, 0x1, -R5 ;  /* 0x000000011010d824 */ /* 0x000fe200078e0a05 */
[----:B------:R1:W-:Y:S01]  /*4160*/  STL [R1+0xec], R4 ;  /* 0x0000ec0401007387 */ /* 0x0003e20000100800 */
[C---:B------:R-:W-:Y:S01]  /*4170*/  IMAD.HI.U32 R10, R0.reuse, R2, RZ ;  /* 0x00000002000a7227 */ /* 0x040fe200078e00ff */
[C---:B------:R-:W-:Y:S02]  /*4180*/  ISETP.GT.U32.AND P5, PT, R5.reuse, R17, PT ;  /* 0x000000110500720c */ /* 0x040fe40003fa4070 */
[----:B------:R-:W-:Y:S01]  /*4190*/  ISETP.GT.U32.AND P2, PT, R5, R19, PT ;  /* 0x000000130500720c */ /* 0x000fe20003f44070 */
[----:B------:R-:W-:-:S04]  /*41a0*/  IMAD.HI.U32 R9, R0, R15, RZ ;  /* 0x0000000f00097227 */ /* 0x000fc800078e00ff */
[----:B-1----:R-:W-:Y:S02]  /*41b0*/  IMAD.MOV.U32 R4, RZ, RZ, R7 ;  /* 0x000000ffff047224 */ /* 0x002fe400078e0007 */
[----:B------:R-:W-:Y:S02]  /*41c0*/  IMAD.MOV R10, RZ, RZ, -R10 ;  /* 0x000000ffff0a7224 */ /* 0x000fe400078e0a0a */
[----:B------:R-:W-:Y:S01]  /*41d0*/  @!P4 IMAD.MOV R4, RZ, RZ, -R4 ;  /* 0x000000ffff04c224 */ /* 0x000fe200078e0a04 */
[----:B------:R-:W-:Y:S01]  /*41e0*/  IADD3 R9, PT, PT, -R9, RZ, RZ ;  /* 0x000000ff09097210 */ /* 0x000fe20007ffe1ff */
[C---:B------:R-:W-:Y:S02]  /*41f0*/  IMAD R7, R5.reuse, R10, R2 ;  /* 0x0000000a05077224 */ /* 0x040fe400078e0202 */
[----:B------:R-:W-:Y:S01]  /*4200*/  VIADD R2, R6, 0xe0 ;  /* 0x000000e006027836 */ /* 0x000fe20000000000 */
[----:B------:R1:W-:Y:S01]  /*4210*/  STL [R1+0xe8], R4 ;  /* 0x0000e80401007387 */ /* 0x0003e20000100800 */
[----:B------:R-:W-:-:S02]  /*4220*/  IMAD R15, R5, R9, R15 ;  /* 0x00000009050f7224 */ /* 0x000fc400078e020f */
[--C-:B------:R-:W-:Y:S01]  /*4230*/  @!P5 IMAD.IADD R17, R17, 0x1, -R5.reuse ;  /* 0x000000011111d824 */ /* 0x100fe200078e0a05 */
[----:B------:R-:W-:Y:S01]  /*4240*/  IABS R9, R2 ;  /* 0x0000000200097213 */ /* 0x000fe20000000000 */
[----:B-1----:R-:W-:Y:S02]  /*4250*/  IMAD.MOV.U32 R4, RZ, RZ, R16 ;  /* 0x000000ffff047224 */ /* 0x002fe400078e0010 */
[----:B------:R-:W-:Y:S02]  /*4260*/  @!P2 IMAD.IADD R19, R19, 0x1, -R5 ;  /* 0x000000011313a824 */ /* 0x000fe400078e0a05 */
[----:B------:R-:W-:Y:S01]  /*4270*/  @!P3 IMAD.MOV R4, RZ, RZ, -R4 ;  /* 0x000000ffff04b224 */ /* 0x000fe200078e0a04 */
[C---:B------:R-:W-:Y:S01]  /*4280*/  ISETP.GT.U32.AND P3, PT, R5.reuse, R17, PT ;  /* 0x000000110500720c */ /* 0x040fe20003f64070 */
[----:B------:R-:W-:Y:S01]  /*4290*/  IMAD.HI.U32 R16, R0, R9, RZ ;  /* 0x0000000900107227 */ /* 0x000fe200078e00ff */
[C---:B------:R-:W-:Y:S02]  /*42a0*/  ISETP.GT.U32.AND P2, PT, R5.reuse, R7, PT ;  /* 0x000000070500720c */ /* 0x040fe40003f44070 */
[----:B------:R1:W-:Y:S01]  /*42b0*/  STL [R1+0xc0], R4 ;  /* 0x0000c00401007387 */ /* 0x0003e20000100800 */
[----:B------:R-:W-:Y:S01]  /*42c0*/  ISETP.GT.U32.AND P5, PT, R5, R15, PT ;  /* 0x0000000f0500720c */ /* 0x000fe20003fa4070 */
[----:B------:R-:W-:-:S02]  /*42d0*/  IMAD.MOV R16, RZ, RZ, -R16 ;  /* 0x000000ffff107224 */ /* 0x000fc400078e0a10 */
[----:B-1----:R-:W-:-:S04]  /*42e0*/  IMAD.MOV.U32 R4, RZ, RZ, R19 ;  /* 0x000000ffff047224 */ /* 0x002fc800078e0013 */
[----:B------:R-:W-:Y:S01]  /*42f0*/  @!P6 IMAD.MOV R4, RZ, RZ, -R4 ;  /* 0x000000ffff04e224 */ /* 0x000fe200078e0a04 */
[----:B------:R-:W-:Y:S01]  /*4300*/  ISETP.GE.AND P6, PT, R2, RZ, PT ;  /* 0x000000ff0200720c */ /* 0x000fe20003fc6270 */
[----:B------:R-:W-:Y:S02]  /*4310*/  IMAD R2, R5, R16, R9 ;  /* 0x0000001005027224 */ /* 0x000fe400078e0209 */
[----:B------:R-:W-:Y:S02]  /*4320*/  VIADD R13, R6, 0xd8 ;  /* 0x000000d8060d7836 */ /* 0x000fe40000000000 */
[--C-:B------:R-:W-:Y:S01]  /*4330*/  @!P3 IMAD.IADD R17, R17, 0x1, -R5.reuse ;  /* 0x000000011111b824 */ /* 0x100fe200078e0a05 */
[----:B------:R-:W-:Y:S01]  /*4340*/  ISETP.GT.U32.AND P3, PT, R5, R2, PT ;  /* 0x000000020500720c */ /* 0x000fe20003f64070 */
[----:B------:R-:W-:Y:S01]  /*4350*/  @!P2 IMAD.IADD R7, R7, 0x1, -R5 ;  /* 0x000000010707a824 */ /* 0x000fe200078e0a05 */
[----:B------:R-:W-:Y:S01]  /*4360*/  ISETP.GE.AND P4, PT, R8, RZ, PT ;  /* 0x000000ff0800720c */ /* 0x000fe20003f86270 */
[C---:B------:R-:W-:Y:S01]  /*4370*/  VIADD R8, R6.reuse, 0xd4 ;  /* 0x000000d406087836 */ /* 0x040fe20000000000 */
[----:B------:R-:W-:Y:S01]  /*4380*/  IABS R12, R13 ;  /* 0x0000000d000c7213 */ /* 0x000fe20000000000 */
[----:B------:R-:W-:-:S02]  /*4390*/  VIADD R11, R6, 0xdc ;  /* 0x000000dc060b7836 */ /* 0x000fc40000000000 */
[----:B------:R-:W-:Y:S01]  /*43a0*/  @!P5 IMAD.IADD R15, R15, 0x1, -R5 ;  /* 0x000000010f0fd824 */ /* 0x000fe200078e0a05 */
[C---:B------:R-:W-:Y:S02]  /*43b0*/  ISETP.GT.U32.AND P2, PT, R5.reuse, R7, PT ;  /* 0x000000070500720c */ /* 0x040fe40003f44070 */
[----:B------:R-:W-:Y:S01]  /*43c0*/  IABS R10, R8 ;  /* 0x00000008000a7213 */ /* 0x000fe20000000000 */
[C---:B------:R-:W-:Y:S01]  /*43d0*/  IMAD.HI.U32 R9, R0.reuse, R12, RZ ;  /* 0x0000000c00097227 */ /* 0x040fe200078e00ff */
[----:B------:R-:W-:Y:S02]  /*43e0*/  IABS R18, R11 ;  /* 0x0000000b00127213 */ /* 0x000fe40000000000 */
[----:B------:R-:W-:Y:S01]  /*43f0*/  ISETP.GT.U32.AND P5, PT, R5, R15, PT ;  /* 0x0000000f0500720c */ /* 0x000fe20003fa4070 */
[----:B------:R1:W-:Y:S01]  /*4400*/  STL [R1+0x134], R4 ;  /* 0x0001340401007387 */ /* 0x0003e20000100800 */
[----:B------:R-:W-:-:S04]  /*4410*/  IMAD.HI.U32 R16, R0, R10, RZ ;  /* 0x0000000a00107227 */ /* 0x000fc800078e00ff */
[----:B------:R-:W-:-:S04]  /*4420*/  IMAD.HI.U32 R19, R0, R18, RZ ;  /* 0x0000001200137227 */ /* 0x000fc800078e00ff */
[----:B------:R-:W-:Y:S02]  /*4430*/  IMAD.MOV R9, RZ, RZ, -R9 ;  /* 0x000000ffff097224 */ /* 0x000fe400078e0a09 */
[----:B-1----:R-:W-:Y:S02]  /*4440*/  IMAD.MOV.U32 R4, RZ, RZ, R17 ;  /* 0x000000ffff047224 */ /* 0x002fe400078e0011 */
[----:B------:R-:W-:Y:S01]  /*4450*/  @!P3 IMAD.IADD R2, R2, 0x1, -R5 ;  /* 0x000000010202b824 */ /* 0x000fe200078e0a05 */
[----:B------:R-:W-:Y:S01]  /*4460*/  IADD3 R16, PT, PT, -R16, RZ, RZ ;  /* 0x000000ff10107210 */ /* 0x000fe20007ffe1ff */
[----:B------:R-:W-:Y:S02]  /*4470*/  IMAD.MOV R19, RZ, RZ, -R19 ;  /* 0x000000ffff137224 */ /* 0x000fe400078e0a13 */
[C---:B------:R-:W-:Y:S02]  /*4480*/  IMAD R12, R5.reuse, R9, R12 ;  /* 0x00000009050c7224 */ /* 0x040fe400078e020c */
[----:B------:R-:W-:Y:S01]  /*4490*/  @!P1 IMAD.MOV R4, RZ, RZ, -R4 ;  /* 0x000000ffff049224 */ /* 0x000fe200078e0a04 */
[----:B------:R-:W-:Y:S01]  /*44a0*/  ISETP.GT.U32.AND P1, PT, R5, R2, PT ;  /* 0x000000020500720c */ /* 0x000fe20003f24070 */
[----:B------:R-:W-:-:S02]  /*44b0*/  VIADD R9, R6, 0xd0 ;  /* 0x000000d006097836 */ /* 0x000fc40000000000 */
[--C-:B------:R-:W-:Y:S01]  /*44c0*/  @!P2 IMAD.IADD R7, R7, 0x1, -R5.reuse ;  /* 0x000000010707a824 */ /* 0x100fe200078e0a05 */
[----:B------:R-:W-:Y:S01]  /*44d0*/  ISETP.GE.AND P2, PT, R11, RZ, PT ;  /* 0x000000ff0b00720c */ /* 0x000fe20003f46270 */
[----:B------:R-:W-:Y:S02]  /*44e0*/  IMAD R11, R5, R19, R18 ;  /* 0x00000013050b7224 */ /* 0x000fe400078e0212 */
[----:B------:R-:W-:Y:S01]  /*44f0*/  @!P5 IMAD.IADD R15, R15, 0x1, -R5 ;  /* 0x000000010f0fd824 */ /* 0x000fe200078e0a05 */
[C---:B------:R-:W-:Y:S01]  /*4500*/  ISETP.GT.U32.AND P5, PT, R5.reuse, R12, PT ;  /* 0x0000000c0500720c */ /* 0x040fe20003fa4070 */
[C---:B------:R-:W-:Y:S01]  /*4510*/  IMAD R10, R5.reuse, R16, R10 ;  /* 0x00000010050a7224 */ /* 0x040fe200078e020a */
[----:B------:R-:W-:Y:S01]  /*4520*/  IABS R16, R9 ;  /* 0x0000000900107213 */ /* 0x000fe20000000000 */
[----:B------:R1:W-:Y:S01]  /*4530*/  STL [R1+0xbc], R4 ;  /* 0x0000bc0401007387 */ /* 0x0003e20000100800 */
[----:B------:R-:W-:Y:S01]  /*4540*/  IMAD.MOV.U32 R17, RZ, RZ, R7 ;  /* 0x000000ffff117224 */ /* 0x000fe200078e0007 */
[----:B------:R-:W-:-:S02]  /*4550*/  ISETP.GT.U32.AND P3, PT, R5, R11, PT ;  /* 0x0000000b0500720c */ /* 0x000fc40003f64070 */
[----:B------:R-:W-:Y:S02]  /*4560*/  IMAD.MOV.U32 R7, RZ, RZ, R16 ;  /* 0x000000ffff077224 */ /* 0x000fe400078e0010 */
[----:B------:R-:W-:Y:S02]  /*4570*/  @!P0 IMAD.MOV R17, RZ, RZ, -R17 ;  /* 0x000000ffff118224 */ /* 0x000fe400078e0a11 */
[----:B-1----:R-:W-:Y:S01]  /*4580*/  IMAD.MOV.U32 R4, RZ, RZ, R15 ;  /* 0x000000ffff047224 */ /* 0x002fe200078e000f */
[----:B------:R-:W-:Y:S01]  /*4590*/  ISETP.GE.AND P0, PT, R13, RZ, PT ;  /* 0x000000ff0d00720c */ /* 0x000fe20003f06270 */
[----:B------:R-:W-:Y:S02]  /*45a0*/  VIADD R13, R6, 0xcc ;  /* 0x000000cc060d7836 */ /* 0x000fe40000000000 */
[----:B------:R-:W-:Y:S02]  /*45b0*/  @!P4 IMAD.MOV R4, RZ, RZ, -R4 ;  /* 0x000000ffff04c224 */ /* 0x000fe400078e0a04 */
[----:B------:R-:W-:Y:S01]  /*45c0*/  @!P1 IMAD.IADD R2, R2, 0x1, -R5 ;  /* 0x0000000102029824 */ /* 0x000fe200078e0a05 */
[----:B------:R-:W-:Y:S01]  /*45d0*/  STL [R1+0x124], R17 ;  /* 0x0001241101007387 */ /* 0x000fe20000100800 */
[----:B------:R-:W-:Y:S01]  /*45e0*/  IMAD.HI.U32 R15, R0, R7, RZ ;  /* 0x00000007000f7227 */ /* 0x000fe200078e00ff */
[----:B------:R-:W-:-:S02]  /*45f0*/  ISETP.GT.U32.AND P4, PT, R5, R10, PT ;  /* 0x0000000a0500720c */ /* 0x000fc40003f84070 */
[----:B------:R1:W-:Y:S01]  /*4600*/  STL [R1+0x12c], R4 ;  /* 0x00012c0401007387 */ /* 0x0003e20000100800 */
[----:B------:R-:W-:Y:S01]  /*4610*/  @!P5 IMAD.IADD R12, R12, 0x1, -R5 ;  /* 0x000000010c0cd824 */ /* 0x000fe200078e0a05 */
[----:B------:R-:W-:Y:S01]  /*4620*/  IABS R19, R13 ;  /* 0x0000000d00137213 */ /* 0x000fe20000000000 */
[----:B------:R-:W-:Y:S02]  /*4630*/  IMAD.MOV R15, RZ, RZ, -R15 ;  /* 0x000000ffff0f7224 */ /* 0x000fe400078e0a0f */
[----:B------:R-:W-:Y:S02]  /*4640*/  @!P3 IMAD.IADD R11, R11, 0x1, -R5 ;  /* 0x000000010b0bb824 */ /* 0x000fe400078e0a05 */
[----:B-1----:R-:W-:Y:S02]  /*4650*/  IMAD.MOV.U32 R4, RZ, RZ, R2 ;  /* 0x000000ffff047224 */ /* 0x002fe400078e0002 */
[C---:B------:R-:W-:Y:S02]  /*4660*/  IMAD R7, R5.reuse, R15, R7 ;  /* 0x0000000f05077224 */ /* 0x040fe400078e0207 */
[----:B------:R-:W-:Y:S01]  /*4670*/  @!P6 IMAD.MOV R4, RZ, RZ, -R4 ;  /* 0x000000ffff04e224 */ /* 0x000fe200078e0a04 */
[C---:B------:R-:W-:Y:S01]  /*4680*/  ISETP.GT.U32.AND P6, PT, R5.reuse, R12, PT ;  /* 0x0000000c0500720c */ /* 0x040fe20003fc4070 */
[----:B------:R-:W-:Y:S01]  /*4690*/  IMAD.HI.U32 R15, R0, R19, RZ ;  /* 0x00000013000f7227 */ /* 0x000fe200078e00ff */
[----:B------:R-:W-:-:S03]  /*46a0*/  ISETP.GT.U32.AND P5, PT, R5, R11, PT ;  /* 0x0000000b0500720c */ /* 0x000fc60003fa4070 */
[----:B------:R-:W-:Y:S02]  /*46b0*/  IMAD.MOV R15, RZ, RZ, -R15 ;  /* 0x000000ffff0f7224 */ /* 0x000fe400078e0a0f */
[----:B------:R-:W-:Y:S02]  /*46c0*/  @!P4 IMAD.IADD R10, R10, 0x1, -R5 ;  /* 0x000000010a0ac824 */ /* 0x000fe400078e0a05 */
[----:B------:R-:W-:-:S03]  /*46d0*/  IMAD R19, R5, R15, R19 ;  /* 0x0000000f05137224 */ /* 0x000fc600078e0213 */
[C---:B------:R-:W-:Y:S01]  /*46e0*/  ISETP.GT.U32.AND P4, PT, R5.reuse, R10, PT ;  /* 0x0000000a0500720c */ /* 0x040fe20003f84070 */
[--C-:B------:R-:W-:Y:S01]  /*46f0*/  @!P6 IMAD.IADD R12, R12, 0x1, -R5.reuse ;  /* 0x000000010c0ce824 */ /* 0x100fe200078e0a05 */
[----:B------:R-:W-:Y:S01]  /*4700*/  ISETP.GT.U32.AND P6, PT, R5, R19, PT ;  /* 0x000000130500720c */ /* 0x000fe20003fc4070 */
[----:B------:R-:W-:Y:S01]  /*4710*/  @!P5 IMAD.IADD R11, R11, 0x1, -R5 ;  /* 0x000000010b0bd824 */ /* 0x000fe200078e0a05 */
[----:B------:R-:W-:Y:S01]  /*4720*/  ISETP.GT.U32.AND P5, PT, R5, R7, PT ;  /* 0x000000070500720c */ /* 0x000fe20003fa4070 */
[----:B------:R-:W-:Y:S01]  /*4730*/  VIADD R2, R6, 0xc4 ;  /* 0x000000c406027836 */ /* 0x000fe20000000000 */
[----:B------:R-:W-:Y:S02]  /*4740*/  ISETP.GE.AND P1, PT, R8, RZ, PT ;  /* 0x000000ff0800720c */ /* 0x000fe40003f26270 */
[C---:B------:R-:W-:Y:S02]  /*4750*/  IADD3 R8, PT, PT, R6.reuse, 0xc8, RZ ;  /* 0x000000c806087810 */ /* 0x040fe40007ffe0ff */
[----:B------:R-:W-:Y:S01]  /*4760*/  ISETP.GE.AND P3, PT, R9, RZ, PT ;  /* 0x000000ff0900720c */ /* 0x000fe20003f66270 */
[----:B------:R-:W-:Y:S01]  /*4770*/  VIADD R9, R6, 0xc0 ;  /* 0x000000c006097836 */ /* 0x000fe20000000000 */
[----:B------:R-:W-:-:S02]  /*4780*/  IABS R18, R8 ;  /* 0x0000000800127213 */ /* 0x000fc40000000000 */
[----:B------:R-:W-:Y:S01]  /*4790*/  IABS R17, R2 ;  /* 0x0000000200117213 */ /* 0x000fe20000000000 */
[----:B------:R1:W-:Y:S01]  /*47a0*/  STL [R1+0x130], R4 ;  /* 0x0001300401007387 */ /* 0x0003e20000100800 */
[--C-:B------:R-:W-:Y:S01]  /*47b0*/  @!P4 IMAD.IADD R10, R10, 0x1, -R5.reuse ;  /* 0x000000010a0ac824 */ /* 0x100fe200078e0a05 */
[----:B------:R-:W-:Y:S01]  /*47c0*/  IABS R16, R9 ;  /* 0x0000000900107213 */ /* 0x000fe20000000000 */
[----:B------:R-:W-:Y:S01]  /*47d0*/  @!P6 IMAD.IADD R19, R19, 0x1, -R5 ;  /* 0x000000011313e824 */ /* 0x000fe200078e0a05 */
[----:B------:R-:W-:Y:S01]  /*47e0*/  ISETP.GE.AND P4, PT, R13, RZ, PT ;  /* 0x000000ff0d00720c */ /* 0x000fe20003f86270 */
[----:B------:R-:W-:-:S04]  /*47f0*/  IMAD.HI.U32 R13, R0, R18, RZ ;  /* 0x00000012000d7227 */ /* 0x000fc800078e00ff */
[----:B-1----:R-:W-:Y:S02]  /*4800*/  IMAD.MOV.U32 R4, RZ, RZ, R11 ;  /* 0x000000ffff047224 */ /* 0x002fe400078e000b */
[----:B------:R-:W-:Y:S01]  /*4810*/  IMAD.HI.U32 R15, R0, R17, RZ ;  /* 0x00000011000f7227 */ /* 0x000fe200078e00ff */
[----:B------:R-:W-:-:S03]  /*4820*/  ISETP.GT.U32.AND P6, PT, R5, R19, PT ;  /* 0x000000130500720c */ /* 0x000fc60003fc4070 */
[----:B------:R-:W-:Y:S01]  /*4830*/  @!P5 IMAD.IADD R7, R7, 0x1, -R5 ;  /* 0x000000010707d824 */ /* 0x000fe200078e0a05 */
[----:B------:R-:W-:Y:S01]  /*4840*/  ISETP.GE.AND P5, PT, R8, RZ, PT ;  /* 0x000000ff0800720c */ /* 0x000fe20003fa6270 */
[----:B------:R-:W-:Y:S02]  /*4850*/  @!P2 IMAD.MOV R4, RZ, RZ, -R4 ;  /* 0x000000ffff04a224 */ /* 0x000fe400078e0a04 */
[----:B------:R-:W-:-:S04]  /*4860*/  IMAD.HI.U32 R8, R0, R16, RZ ;  /* 0x0000001000087227 */ /* 0x000fc800078e00ff */
[----:B------:R-:W-:Y:S02]  /*4870*/  IMAD.MOV R13, RZ, RZ, -R13 ;  /* 0x000000ffff0d7224 */ /* 0x000fe400078e0a0d */
[----:B------:R-:W-:Y:S01]  /*4880*/  IMAD.MOV R11, RZ, RZ, -R15 ;  /* 0x000000ffff0b7224 */ /* 0x000fe200078e0a0f */
[----:B------:R1:W-:Y:S01]  /*4890*/  STL [R1+0x11c], R4 ;  /* 0x00011c0401007387 */ /* 0x0003e20000100800 */
[C---:B------:R-:W-:Y:S02]  /*48a0*/  IMAD R18, R5.reuse, R13, R18 ;  /* 0x0000000d05127224 */ /* 0x040fe400078e0212 */
[----:B------:R-:W-:Y:S02]  /*48b0*/  IMAD.MOV R8, RZ, RZ, -R8 ;  /* 0x000000ffff087224 */ /* 0x000fe400078e0a08 */
[C---:B------:R-:W-:Y:S01]  /*48c0*/  IMAD R17, R5.reuse, R11, R17 ;  /* 0x0000000b05117224 */ /* 0x040fe200078e0211 */
[----:B------:R-:W-:Y:S01]  /*48d0*/  ISETP.GT.U32.AND P2, PT, R5, R7, PT ;  /* 0x000000070500720c */ /* 0x000fe20003f44070 */
[----:B-1----:R-:W-:-:S02]  /*48e0*/  IMAD.MOV.U32 R4, RZ, RZ, R10 ;  /* 0x000000ffff047224 */ /* 0x002fc400078e000a */
[----:B------:R-:W-:Y:S01]  /*48f0*/  @!P0 IMAD.MOV R12, RZ, RZ, -R12 ;  /* 0x000000ffff0c8224 */ /* 0x000fe200078e0a0c */
[C---:B------:R-:W-:Y:S01]  /*4900*/  ISETP.GT.U32.AND P0, PT, R5.reuse, R18, PT ;  /* 0x000000120500720c */ /* 0x040fe20003f04070 */
[C---:B------:R-:W-:Y:S02]  /*4910*/  IMAD R16, R5.reuse, R8, R16 ;  /* 0x0000000805107224 */ /* 0x040fe400078e0210 */
[----:B------:R-:W-:Y:S01]  /*4920*/  @!P1 IMAD.MOV R4, RZ, RZ, -R4 ;  /* 0x000000ffff049224 */ /* 0x000fe200078e0a04 */
[----:B------:R-:W-:Y:S01]  /*4930*/  ISETP.GT.U32.AND P1, PT, R5, R17, PT ;  /* 0x000000110500720c */ /* 0x000fe20003f24070 */
[--C-:B------:R-:W-:Y:S01]  /*4940*/  @!P6 IMAD.IADD R19, R19, 0x1, -R5.reuse ;  /* 0x000000011313e824 */ /* 0x100fe200078e0a05 */
[----:B------:R-:W-:Y:S01]  /*4950*/  ISETP.GT.U32.AND P6, PT, R5, R16, PT ;  /* 0x000000100500720c */ /* 0x000fe20003fc4070 */
[C---:B------:R-:W-:Y:S01]  /*4960*/  VIADD R10, R6.reuse, 0xbc ;  /* 0x000000bc060a7836 */ /* 0x040fe20000000000 */
[----:B------:R-:W-:Y:S01]  /*4970*/  IADD3 R11, PT, PT, R6, 0xb8, RZ ;  /* 0x000000b8060b7810 */ /* 0x000fe20007ffe0ff */
[----:B------:R-:W-:Y:S01]  /*4980*/  @!P2 IMAD.IADD R7, R7, 0x1, -R5 ;  /* 0x000000010707a824 */ /* 0x000fe200078e0a05 */
[----:B------:R-:W-:-:S02]  /*4990*/  ISETP.GE.AND P2, PT, R2, RZ, PT ;  /* 0x000000ff0200720c */ /* 0x000fc40003f46270 */
[----:B------:R-:W-:Y:S01]  /*49a0*/  IABS R8, R10 ;  /* 0x0000000a00087213 */ /* 0x000fe20000000000 */
[----:B------:R-:W-:Y:S01]  /*49b0*/  @!P0 IMAD.IADD R18, R18, 0x1, -R5 ;  /* 0x0000000112128824 */ /* 0x000fe200078e0a05 */
[----:B------:R-:W-:-:S03]  /*49c0*/  IABS R2, R11 ;  /* 0x0000000b00027213 */ /* 0x000fc60000000000 */
[--C-:B------:R-:W-:Y:S01]  /*49d0*/  @!P1 IMAD.IADD R17, R17, 0x1, -R5.reuse ;  /* 0x0000000111119824 */ /* 0x100fe200078e0a05 */
[----:B------:R1:W-:Y:S01]  /*49e0*/  STL [R1+0xa0], R12 ;  /* 0x0000a00c01007387 */ /* 0x0003e20000100800 */
[----:B------:R-:W-:Y:S01]  /*49f0*/  @!P6 IMAD.IADD R16, R16, 0x1, -R5 ;  /* 0x000000011010e824 */ /* 0x000fe200078e0a05 */
[C---:B------:R-:W-:Y:S02]  /*4a00*/  ISETP.GT.U32.AND P1, PT, R5.reuse, R18, PT ;  /* 0x000000120500720c */ /* 0x040fe40003f24070 */
[----:B------:R2:W-:Y:S01]  /*4a10*/  STL [R1+0xf4], R4 ;  /* 0x0000f40401007387 */ /* 0x0005e20000100800 */
[----:B------:R-:W-:Y:S01]  /*4a20*/  ISETP.GT.U32.AND P6, PT, R5, R17, PT ;  /* 0x000000110500720c */ /* 0x000fe20003fc4070 */
[----:B-1----:R-:W-:-:S04]  /*4a30*/  IMAD.HI.U32 R12, R0, R8, RZ ;  /* 0x00000008000c7227 */ /* 0x002fc800078e00ff */
[----:B--2---:R-:W-:Y:S02]  /*4a40*/  IMAD.MOV.U32 R4, RZ, RZ, R7 ;  /* 0x000000ffff047224 */ /* 0x004fe400078e0007 */
[----:B------:R-:W-:-:S04]  /*4a50*/  IMAD.HI.U32 R7, R0, R2, RZ ;  /* 0x0000000200077227 */ /* 0x000fc800078e00ff */
[----:B------:R-:W-:Y:S02]  /*4a60*/  IMAD.MOV R12, RZ, RZ, -R12 ;  /* 0x000000ffff0c7224 */ /* 0x000fe400078e0a0c */
[----:B------:R-:W-:Y:S01]  /*4a70*/  IMAD.MOV R7, RZ, RZ, -R7 ;  /* 0x000000ffff077224 */ /* 0x000fe200078e0a07 */
[----:B------:R-:W-:Y:S01]  /*4a80*/  ISETP.GE.AND P0, PT, R9, RZ, PT ;  /* 0x000000ff0900720c */ /* 0x000fe20003f06270 */
[C---:B------:R-:W-:Y:S02]  /*4a90*/  IMAD R8, R5.reuse, R12, R8 ;  /* 0x0000000c05087224 */ /* 0x040fe400078e0208 */
[C---:B------:R-:W-:Y:S02]  /*4aa0*/  IMAD R2, R5.reuse, R7, R2 ;  /* 0x0000000705027224 */ /* 0x040fe400078e0202 */
[----:B------:R-:W-:Y:S02]  /*4ab0*/  VIADD R9, R6, 0xb4 ;  /* 0x000000b406097836 */ /* 0x000fe40000000000 */
[--C-:B------:R-:W-:Y:S01]  /*4ac0*/  @!P1 IMAD.IADD R18, R18, 0x1, -R5.reuse ;  /* 0x0000000112129824 */ /* 0x100fe200078e0a05 */
[----:B------:R-:W-:Y:S01]  /*4ad0*/  ISETP.GT.U32.AND P1, PT, R5, R8, PT ;  /* 0x000000080500720c */ /* 0x000fe20003f24070 */
[----:B------:R-:W-:Y:S01]  /*4ae0*/  @!P6 IMAD.IADD R17, R17, 0x1, -R5 ;  /* 0x000000011111e824 */ /* 0x000fe200078e0a05 */
[----:B------:R-:W-:-:S02]  /*4af0*/  ISETP.GT.U32.AND P6, PT, R5, R2, PT ;  /* 0x000000020500720c */ /* 0x000fc40003fc4070 */
[----:B------:R-:W-:Y:S01]  /*4b00*/  IABS R20, R9 ;  /* 0x0000000900147213 */ /* 0x000fe20000000000 */
[----:B------:R-:W-:Y:S02]  /*4b10*/  @!P3 IMAD.MOV R4, RZ, RZ, -R4 ;  /* 0x000000ffff04b224 */ /* 0x000fe400078e0a04 */
[----:B------:R-:W-:Y:S02]  /*4b20*/  VIADD R12, R6, 0xb0 ;  /* 0x000000b0060c7836 */ /* 0x000fe40000000000 */
[----:B------:R-:W-:Y:S01]  /*4b30*/  IMAD.HI.U32 R21, R0, R20, RZ ;  /* 0x0000001400157227 */ /* 0x000fe200078e00ff */
[----:B------:R1:W-:Y:S03]  /*4b40*/  STL [R1+0x110], R4 ;  /* 0x0001100401007387 */ /* 0x0003e60000100800 */
[----:B------:R-:W-:Y:S01]  /*4b50*/  IMAD.MOV R21, RZ, RZ, -R21 ;  /* 0x000000ffff157224 */ /* 0x000fe200078e0a15 */
[----:B------:R-:W-:Y:S01]  /*4b60*/  IABS R13, R12 ;  /* 0x0000000c000d7213 */ /* 0x000fe20000000000 */
[----:B------:R-:W-:Y:S01]  /*4b70*/  @!P1 IMAD.IADD R8, R8, 0x1, -R5 ;  /* 0x0000000108089824 */ /* 0x000fe200078e0a05 */
[----:B------:R-:W-:-:S02]  /*4b80*/  @!P6 IADD3 R2, PT, PT, R2, -R5, RZ ;  /* 0x800000050202e210 */ /* 0x000fc40007ffe0ff */
[----:B------:R-:W-:Y:S01]  /*4b90*/  ISETP.GE.AND P1, PT, R11, RZ, PT ;  /* 0x000000ff0b00720c */ /* 0x000fe20003f26270 */
[----:B-1----:R-:W-:Y:S02]  /*4ba0*/  IMAD.MOV.U32 R4, RZ, RZ, R19 ;  /* 0x000000ffff047224 */ /* 0x002fe400078e0013 */
[C---:B------:R-:W-:Y:S02]  /*4bb0*/  IMAD R11, R5.reuse, R21, R20 ;  /* 0x00000015050b7224 */ /* 0x040fe400078e0214 */
[----:B------:R-:W-:Y:S01]  /*4bc0*/  @!P4 IMAD.MOV R4, RZ, RZ, -R4 ;  /* 0x000000ffff04c224 */ /* 0x000fe200078e0a04 */
[C---:B------:R-:W-:Y:S01]  /*4bd0*/  ISETP.GT.U32.AND P4, PT, R5.reuse, R2, PT ;  /* 0x000000020500720c */ /* 0x040fe20003f84070 */
[----:B------:R-:W-:Y:S01]  /*4be0*/  IMAD.HI.U32 R15, R0, R13, RZ ;  /* 0x0000000d000f7227 */ /* 0x000fe200078e00ff */
[----:B------:R-:W-:-:S03]  /*4bf0*/  ISETP.GT.U32.AND P3, PT, R5, R16, PT ;  /* 0x000000100500720c */ /* 0x000fc60003f64070 */
[----:B------:R-:W-:Y:S01]  /*4c00*/  @!P5 IMAD.MOV R18, RZ, RZ, -R18 ;  /* 0x000000ffff12d224 */ /* 0x000fe200078e0a12 */
[----:B------:R-:W-:Y:S01]  /*4c10*/  ISETP.GT.U32.AND P5, PT, R5, R11, PT ;  /* 0x0000000b0500720c */ /* 0x000fe20003fa4070 */
[----:B------:R-:W-:Y:S02]  /*4c20*/  IMAD.MOV R15, RZ, RZ, -R15 ;  /* 0x000000ffff0f7224 */ /* 0x000fe400078e0a0f */
[----:B------:R-:W-:Y:S01]  /*4c30*/  @!P2 IMAD.MOV R17, RZ, RZ, -R17 ;  /* 0x000000ffff11a224 */ /* 0x000fe200078e0a11 */
[----:B------:R-:W-:Y:S01]  /*4c40*/  ISETP.GE.AND P2, PT, R9, RZ, PT ;  /* 0x000000ff0900720c */ /* 0x000fe20003f46270 */
[C---:B------:R-:W-:Y:S01]  /*4c50*/  IMAD R9, R5.reuse, R15, R13 ;  /* 0x0000000f05097224 */ /* 0x040fe200078e020d */
[C---:B------:R-:W-:Y:S01]  /*4c60*/  ISETP.GT.U32.AND P6, PT, R5.reuse, R8, PT ;  /* 0x000000080500720c */ /* 0x040fe20003fc4070 */
[----:B------:R-:W-:Y:S02]  /*4c70*/  VIADD R7, R6, 0xac ;  /* 0x000000ac06077836 */ /* 0x000fe40000000000 */
[--C-:B------:R-:W-:Y:S01]  /*4c80*/  @!P4 IMAD.IADD R2, R2, 0x1, -R5.reuse ;  /* 0x000000010202c824 */ /* 0x100fe200078e0a05 */
[----:B------:R-:W-:Y:S01]  /*4c90*/  ISETP.GT.U32.AND P4, PT, R5, R9, PT ;  /* 0x000000090500720c */ /* 0x000fe20003f84070 */
[--C-:B------:R-:W-:Y:S01]  /*4ca0*/  @!P3 IMAD.IADD R16, R16, 0x1, -R5.reuse ;  /* 0x000000011010b824 */ /* 0x100fe200078e0a05 */
[----:B------:R-:W-:Y:S01]  /*4cb0*/  ISETP.GE.AND P3, PT, R10, RZ, PT ;  /* 0x000000ff0a00720c */ /* 0x000fe20003f66270 */
[--C-:B------:R-:W-:Y:S01]  /*4cc0*/  @!P5 IMAD.IADD R11, R11, 0x1, -R5.reuse ;  /* 0x000000010b0bd824 */ /* 0x100fe200078e0a05 */
[----:B------:R-:W-:Y:S01]  /*4cd0*/  IABS R10, R7 ;  /* 0x00000007000a7213 */ /* 0x000fe20000000000 */
[----:B------:R1:W-:Y:S03]  /*4ce0*/  STL [R1+0x90], R4 ;  /* 0x0000900401007387 */ /* 0x0003e60000100800 */
[----:B------:R-:W-:Y:S01]  /*4cf0*/  ISETP.GT.U32.AND P5, PT, R5, R11, PT ;  /* 0x0000000b0500720c */ /* 0x000fe20003fa4070 */
[----:B------:R-:W-:-:S02]  /*4d00*/  @!P6 IMAD.IADD R8, R8, 0x1, -R5 ;  /* 0x000000010808e824 */ /* 0x000fc400078e0a05 */
[----:B-1----:R-:W-:Y:S02]  /*4d10*/  IMAD.MOV.U32 R4, RZ, RZ, R16 ;  /* 0x000000ffff047224 */ /* 0x002fe400078e0010 */
[----:B------:R-:W-:Y:S01]  /*4d20*/  IMAD.HI.U32 R16, R0, R10, RZ ;  /* 0x0000000a00107227 */ /* 0x000fe200078e00ff */
[----:B------:R-:W-:Y:S03]  /*4d30*/  STL [R1+0x88], R18 ;  /* 0x0000881201007387 */ /* 0x000fe60000100800 */
[----:B------:R-:W-:Y:S01]  /*4d40*/  @!P0 IMAD.MOV R4, RZ, RZ, -R4 ;  /* 0x000000ffff048224 */ /* 0x000fe200078e0a04 */
[----:B------:R1:W-:Y:S01]  /*4d50*/  STL [R1+0x84], R17 ;  /* 0x0000841101007387 */ /* 0x0003e20000100800 */
[----:B------:R-:W-:Y:S02]  /*4d60*/  IMAD.MOV R16, RZ, RZ, -R16 ;  /* 0x000000ffff107224 */ /* 0x000fe400078e0a10 */
[----:B------:R-:W-:Y:S01]  /*4d70*/  @!P4 IMAD.IADD R9, R9, 0x1, -R5 ;  /* 0x000000010909c824 */ /* 0x000fe200078e0a05 */
[----:B------:R2:W-:Y:S01]  /*4d80*/  STL [R1+0x78], R4 ;  /* 0x0000780401007387 */ /* 0x0005e20000100800 */
[----:B------:R-:W-:Y:S01]  /*4d90*/  ISETP.GE.AND P6, PT, R7, RZ, PT ;  /* 0x000000ff0700720c */ /* 0x000fe20003fc6270 */
[----:B------:R-:W-:-:S02]  /*4da0*/  IMAD R7, R5, R16, R10 ;  /* 0x0000001005077224 */ /* 0x000fc400078e020a */
[----:B-1----:R-:W-:Y:S01]  /*4db0*/  IMAD.MOV.U32 R17, RZ, RZ, R8 ;  /* 0x000000ffff117224 */ /* 0x002fe200078e0008 */
[----:B------:R-:W-:Y:S01]  /*4dc0*/  ISETP.GT.U32.AND P4, PT, R5, R9, PT ;  /* 0x000000090500720c */ /* 0x000fe20003f84070 */
[----:B--2---:R-:W-:Y:S02]  /*4dd0*/  IMAD.MOV.U32 R4, RZ, RZ, R2 ;  /* 0x000000ffff047224 */ /* 0x004fe400078e0002 */
[----:B------:R-:W-:Y:S02]  /*4de0*/  VIADD R2, R6, 0xa4 ;  /* 0x000000a406027836 */ /* 0x000fe40000000000 */
[----:B------:R-:W-:Y:S01]  /*4df0*/  @!P3 IMAD.MOV R17, RZ, RZ, -R17 ;  /* 0x000000ffff11b224 */ /* 0x000fe200078e0a11 */
[----:B------:R-:W-:Y:S01]  /*4e00*/  ISETP.GE.AND P0, PT, R12, RZ, PT ;  /* 0x000000ff0c00720c */ /* 0x000fe20003f06270 */
[----:B------:R-:W-:Y:S01]  /*4e10*/  @!P1 IMAD.MOV R4, RZ, RZ, -R4 ;  /* 0x000000ffff049224 */ /* 0x000fe200078e0a04 */
[----:B------:R-:W-:Y:S01]  /*4e20*/  @!P5 IADD3 R11, PT, PT, R11, -R5, RZ ;  /* 0x800000050b0bd210 */ /* 0x000fe20007ffe0ff */
[----:B------:R-:W-:Y:S01]  /*4e30*/  VIADD R12, R6, 0xa8 ;  /* 0x000000a8060c7836 */ /* 0x000fe20000000000 */
[----:B------:R-:W-:Y:S01]  /*4e40*/  ISETP.GT.U32.AND P1, PT, R5, R7, PT ;  /* 0x000000070500720c */ /* 0x000fe20003f24070 */
[----:B------:R-:W-:Y:S01]  /*4e50*/  STL [R1+0xc4], R17 ;  /* 0x0000c41101007387 */ /* 0x000fe20000100800 */
[----:B------:R-:W-:-:S03]  /*4e60*/  IABS R10, R2 ;  /* 0x00000002000a7213 */ /* 0x000fc60000000000 */
[----:B------:R1:W-:Y:S01]  /*4e70*/  STL [R1+0xdc], R4 ;  /* 0x0000dc0401007387 */ /* 0x0003e20000100800 */
[----:B------:R-:W-:Y:S01]  /*4e80*/  IABS R15, R12 ;  /* 0x0000000c000f7213 */ /* 0x000fe20000000000 */
[----:B------:R-:W-:Y:S01]  /*4e90*/  IMAD.HI.U32 R13, R0, R10, RZ ;  /* 0x0000000a000d7227 */ /* 0x000fe200078e00ff */
[----:B------:R-:W-:-:S03]  /*4ea0*/  ISETP.GE.AND P3, PT, R12, RZ, PT ;  /* 0x000000ff0c00720c */ /* 0x000fc60003f66270 */
[----:B-1----:R-:W-:Y:S02]  /*4eb0*/  IMAD.MOV.U32 R4, RZ, RZ, R11 ;  /* 0x000000ffff047224 */ /* 0x002fe400078e000b */
[----:B------:R-:W-:-:S04]  /*4ec0*/  IMAD.HI.U32 R12, R0, R15, RZ ;  /* 0x0000000f000c7227 */ /* 0x000fc800078e00ff */
[----:B------:R-:W-:Y:S02]  /*4ed0*/  @!P2 IMAD.MOV R4, RZ, RZ, -R4 ;  /* 0x000000ffff04a224 */ /* 0x000fe400078e0a04 */
[----:B------:R-:W-:Y:S02]  /*4ee0*/  IMAD.MOV R13, RZ, RZ, -R13 ;  /* 0x000000ffff0d7224 */ /* 0x000fe400078e0a0d */
[--C-:B------:R-:W-:Y:S01]  /*4ef0*/  @!P4 IMAD.IADD R9, R9, 0x1, -R5.reuse ;  /* 0x000000010909c824 */ /* 0x100fe200078e0a05 */
[----:B------:R1:W-:Y:S01]  /*4f00*/  STL [R1+0xe4], R4 ;  /* 0x0000e40401007387 */ /* 0x0003e20000100800 */
[----:B------:R-:W-:Y:S02]  /*4f10*/  IMAD.MOV R12, RZ, RZ, -R12 ;  /* 0x000000ffff0c7224 */ /* 0x000fe400078e0a0c */
[----:B------:R-:W-:Y:S02]  /*4f20*/  @!P1 IMAD.IADD R7, R7, 0x1, -R5 ;  /* 0x0000000107079824 */ /* 0x000fe400078e0a05 */
[----:B------:R-:W-:-:S02]  /*4f30*/  IMAD R10, R5, R13, R10 ;  /* 0x0000000d050a7224 */ /* 0x000fc400078e020a */
[----:B-1----:R-:W-:Y:S01]  /*4f40*/  IMAD.MOV.U32 R4, RZ, RZ, R9 ;  /* 0x000000ffff047224 */ /* 0x002fe200078e0009 */
[C---:B------:R-:W-:Y:S01]  /*4f50*/  ISETP.GT.U32.AND P1, PT, R5.reuse, R7, PT ;  /* 0x000000070500720c */ /* 0x040fe20003f24070 */
[C---:B------:R-:W-:Y:S02]  /*4f60*/  VIADD R8, R6.reuse, 0xa0 ;  /* 0x000000a006087836 */ /* 0x040fe40000000000 */
[C---:B------:R-:W-:Y:S02]  /*4f70*/  IMAD R15, R5.reuse, R12, R15 ;  /* 0x0000000c050f7224 */ /* 0x040fe400078e020f */
[----:B------:R-:W-:Y:S01]  /*4f80*/  @!P0 IMAD.MOV R4, RZ, RZ, -R4 ;  /* 0x000000ffff048224 */ /* 0x000fe200078e0a04 */
[C---:B------:R-:W-:Y:S02]  /*4f90*/  ISETP.GT.U32.AND P0, PT, R5.reuse, R10, PT ;  /* 0x0000000a0500720c */ /* 0x040fe40003f04070 */
[----:B------:R-:W-:Y:S02]  /*4fa0*/  IABS R12, R8 ;  /* 0x00000008000c7213 */ /* 0x000fe40000000000 */
[----:B------:R-:W-:Y:S01]  /*4fb0*/  ISETP.GT.U32.AND P2, PT, R5, R15, PT ;  /* 0x0000000f0500720c */ /* 0x000fe20003f44070 */
[----:B------:R-:W-:Y:S01]  /*4fc0*/  VIADD R13, R6, 0x98 ;  /* 0x00000098060d7836 */ /* 0x000fe20000000000 */
[----:B------:R-:W-:Y:S01]  /*4fd0*/  ISETP.GE.AND P4, PT, R8, RZ, PT ;  /* 0x000000ff0800720c */ /* 0x000fe20003f86270 */
[----:B------:R-:W-:Y:S01]  /*4fe0*/  IMAD.HI.U32 R8, R0, R12, RZ ;  /* 0x0000000c00087227 */ /* 0x000fe200078e00ff */
[----:B------:R-:W-:-:S02]  /*4ff0*/  ISETP.GE.AND P5, PT, R2, RZ, PT ;  /* 0x000000ff0200720c */ /* 0x000fc40003fa6270 */
[----:B------:R-:W-:Y:S01]  /*5000*/  IABS R9, R13 ;  /* 0x0000000d00097213 */ /* 0x000fe20000000000 */
[----:B------:R-:W-:Y:S02]  /*5010*/  VIADD R2, R6, 0x9c ;  /* 0x0000009c06027836 */ /* 0x000fe40000000000 */
[----:B------:R-:W-:Y:S02]  /*5020*/  IMAD.MOV R8, RZ, RZ, -R8 ;  /* 0x000000ffff087224 */ /* 0x000fe400078e0a08 */
[--C-:B------:R-:W-:Y:S02]  /*5030*/  @!P1 IMAD.IADD R7, R7, 0x1, -R5.reuse ;  /* 0x0000000107079824 */ /* 0x100fe400078e0a05 */
[--C-:B------:R-:W-:Y:S01]  /*5040*/  @!P0 IMAD.IADD R10, R10, 0x1, -R5.reuse ;  /* 0x000000010a0a8824 */ /* 0x100fe200078e0a05 */
[----:B------:R1:W-:Y:S01]  /*5050*/  STL [R1+0xe0], R4 ;  /* 0x0000e00401007387 */ /* 0x0003e20000100800 */
[----:B------:R-:W-:Y:S01]  /*5060*/  @!P2 IMAD.IADD R15, R15, 0x1, -R5 ;  /* 0x000000010f0fa824 */ /* 0x000fe200078e0a05 */
[----:B------:R-:W-:Y:S01]  /*5070*/  IABS R11, R2 ;  /* 0x00000002000b7213 */ /* 0x000fe20000000000 */
[C---:B------:R-:W-:Y:S01]  /*5080*/  IMAD R12, R5.reuse, R8, R12 ;  /* 0x00000008050c7224 */ /* 0x040fe200078e020c */
[----:B------:R-:W-:Y:S01]  /*5090*/  ISETP.GT.U32.AND P0, PT, R5, R10, PT ;  /* 0x0000000a0500720c */ /* 0x000fe20003f04070 */
[----:B------:R-:W-:-:S04]  /*50a0*/  IMAD.HI.U32 R16, R0, R9, RZ ;  /* 0x0000000900107227 */ /* 0x000fc800078e00ff */
[----:B-1----:R-:W-:Y:S01]  /*50b0*/  IMAD.MOV.U32 R4, RZ, RZ, R7 ;  /* 0x000000ffff047224 */ /* 0x002fe200078e0007 */
[----:B------:R-:W-:Y:S01]  /*50c0*/  ISETP.GE.AND P1, PT, R2, RZ, PT ;  /* 0x000000ff0200720c */ /* 0x000fe20003f26270 */
[----:B------:R-:W-:Y:S01]  /*50d0*/  IMAD.HI.U32 R2, R0, R11, RZ ;  /* 0x0000000b00027227 */ /* 0x000fe200078e00ff */
[C---:B------:R-:W-:Y:S02]  /*50e0*/  ISETP.GT.U32.AND P2, PT, R5.reuse, R15, PT ;  /* 0x0000000f0500720c */ /* 0x040fe40003f44070 */
[----:B------:R-:W-:Y:S01]  /*50f0*/  IADD3 R16, PT, PT, -R16, RZ, RZ ;  /* 0x000000ff10107210 */ /* 0x000fe20007ffe1ff */
[----:B------:R-:W-:Y:S01]  /*5100*/  @!P6 IMAD.MOV R4, RZ, RZ, -R4 ;  /* 0x000000ffff04e224 */ /* 0x000fe200078e0a04 */
[C---:B------:R-:W-:Y:S01]  /*5110*/  ISETP.GT.U32.AND P6, PT, R5.reuse, R12, PT ;  /* 0x0000000c0500720c */ /* 0x040fe20003fc4070 */
[----:B------:R-:W-:Y:S02]  /*5120*/  IMAD.MOV R2, RZ, RZ, -R2 ;  /* 0x000000ffff027224 */ /* 0x000fe400078e0a02 */
[----:B------:R-:W-:-:S02]  /*5130*/  IMAD R9, R5, R16, R9 ;  /* 0x0000001005097224 */ /* 0x000fc400078e0209 */
[----:B------:R-:W-:Y:S02]  /*5140*/  VIADD R8, R6, 0x94 ;  /* 0x0000009406087836 */ /* 0x000fe40000000000 */
[C---:B------:R-:W-:Y:S02]  /*5150*/  IMAD R11, R5.reuse, R2, R11 ;  /* 0x00000002050b7224 */ /* 0x040fe400078e020b */
[--C-:B------:R-:W-:Y:S01]  /*5160*/  @!P0 IMAD.IADD R10, R10, 0x1, -R5.reuse ;  /* 0x000000010a0a8824 */ /* 0x100fe200078e0a05 */
[----:B------:R-:W-:Y:S01]  /*5170*/  ISETP.GT.U32.AND P0, PT, R5, R9, PT ;  /* 0x000000090500720c */ /* 0x000fe20003f04070 */
[--C-:B------:R-:W-:Y:S01]  /*5180*/  @!P2 IMAD.IADD R15, R15, 0x1, -R5.reuse ;  /* 0x000000010f0fa824 */ /* 0x100fe200078e0a05 */
[----:B------:R-:W-:Y:S01]  /*5190*/  IABS R22, R8 ;  /* 0x0000000800167213 */ /* 0x000fe20000000000 */
[----:B------:R-:W-:Y:S01]  /*51a0*/  @!P6 IMAD.IADD R12, R12, 0x1, -R5 ;  /* 0x000000010c0ce824 */ /* 0x000fe200078e0a05 */
[----:B------:R-:W-:Y:S01]  /*51b0*/  ISETP.GT.U32.AND P2, PT, R5, R11, PT ;  /* 0x0000000b0500720c */ /* 0x000fe20003f44070 */
[----:B------:R-:W-:-:S02]  /*51c0*/  VIADD R2, R6, 0x90 ;  /* 0x0000009006027836 */ /* 0x000fc40000000000 */
[----:B------:R-:W-:Y:S01]  /*51d0*/  IMAD.HI.U32 R16, R0, R22, RZ ;  /* 0x0000001600107227 */ /* 0x000fe200078e00ff */
[----:B------:R-:W-:Y:S01]  /*51e0*/  ISETP.GT.U32.AND P6, PT, R5, R12, PT ;  /* 0x0000000c0500720c */ /* 0x000fe20003fc4070 */
[----:B------:R1:W-:Y:S01]  /*51f0*/  STL [R1+0x104], R4 ;  /* 0x0001040401007387 */ /* 0x0003e20000100800 */
[----:B------:R-:W-:Y:S01]  /*5200*/  IABS R19, R2 ;  /* 0x0000000200137213 */ /* 0x000fe20000000000 */
[----:B------:R-:W-:Y:S02]  /*5210*/  VIADD R7, R6, 0x8c ;  /* 0x0000008c06077836 */ /* 0x000fe40000000000 */
[----:B------:R-:W-:Y:S02]  /*5220*/  IMAD.MOV R16, RZ, RZ, -R16 ;  /* 0x000000ffff107224 */ /* 0x000fe400078e0a10 */
[----:B------:R-:W-:Y:S02]  /*5230*/  @!P0 IMAD.IADD R9, R9, 0x1, -R5 ;  /* 0x0000000109098824 */ /* 0x000fe400078e0a05 */
[----:B-1----:R-:W-:Y:S01]  /*5240*/  IMAD.MOV.U32 R4, RZ, RZ, R15 ;  /* 0x000000ffff047224 */ /* 0x002fe200078e000f */
[----:B------:R-:W-:Y:S01]  /*5250*/  IABS R17, R7 ;  /* 0x0000000700117213 */ /* 0x000fe20000000000 */
[----:B------:R-:W-:-:S02]  /*5260*/  @!P2 IMAD.IADD R11, R11, 0x1, -R5 ;  /* 0x000000010b0ba824 */ /* 0x000fc400078e0a05 */
[----:B------:R-:W-:Y:S01]  /*5270*/  @!P3 IMAD.MOV R4, RZ, RZ, -R4 ;  /* 0x000000ffff04b224 */ /* 0x000fe200078e0a04 */
[----:B------:R-:W-:Y:S01]  /*5280*/  ISETP.GE.AND P2, PT, R13, RZ, PT ;  /* 0x000000ff0d00720c */ /* 0x000fe20003f46270 */
[C---:B------:R-:W-:Y:S01]  /*5290*/  IMAD R22, R5.reuse, R16, R22 ;  /* 0x0000001005167224 */ /* 0x040fe200078e0216 */
[C---:B------:R-:W-:Y:S01]  /*52a0*/  ISETP.GT.U32.AND P0, PT, R5.reuse, R9, PT ;  /* 0x000000090500720c */ /* 0x040fe20003f04070 */
[----:B------:R-:W-:Y:S01]  /*52b0*/  IMAD.HI.U32 R13, R0, R19, RZ ;  /* 0x00000013000d7227 */ /* 0x000fe200078e00ff */
[----:B------:R1:W-:Y:S03]  /*52c0*/  STL [R1+0xd0], R4 ;  /* 0x0000d00401007387 */ /* 0x0003e60000100800 */
[----:B------:R-:W-:Y:S01]  /*52d0*/  @!P6 IMAD.IADD R12, R12, 0x1, -R5 ;  /* 0x000000010c0ce824 */ /* 0x000fe200078e0a05 */
[----:B------:R-:W-:Y:S01]  /*52e0*/  ISETP.GT.U32.AND P6, PT, R5, R22, PT ;  /* 0x000000160500720c */ /* 0x000fe20003fc4070 */
[----:B------:R-:W-:-:S02]  /*52f0*/  IMAD.MOV R13, RZ, RZ, -R13 ;  /* 0x000000ffff0d7224 */ /* 0x000fc400078e0a0d */
[----:B-1----:R-:W-:Y:S02]  /*5300*/  IMAD.MOV.U32 R4, RZ, RZ, R10 ;  /* 0x000000ffff047224 */ /* 0x002fe400078e000a */
[----:B------:R-:W-:Y:S01]  /*5310*/  IMAD.HI.U32 R10, R0, R17, RZ ;  /* 0x00000011000a7227 */ /* 0x000fe200078e00ff */
[----:B------:R-:W-:-:S03]  /*5320*/  ISETP.GT.U32.AND P3, PT, R5, R11, PT ;  /* 0x0000000b0500720c */ /* 0x000fc60003f64070 */
[----:B------:R-:W-:Y:S02]  /*5330*/  IMAD.MOV R10, RZ, RZ, -R10 ;  /* 0x000000ffff0a7224 */ /* 0x000fe400078e0a0a */
[----:B------:R-:W-:Y:S01]  /*5340*/  IMAD R19, R5, R13, R19 ;  /* 0x0000000d05137224 */ /* 0x000fe200078e0213 */
[----:B------:R-:W-:Y:S01]  /*5350*/  @!P0 IADD3 R9, PT, PT, R9, -R5, RZ ;  /* 0x8000000509098210 */ /* 0x000fe20007ffe0ff */
[----:B------:R-:W-:-:S03]  /*5360*/  IMAD R17, R5, R10, R17 ;  /* 0x0000000a05117224 */ /* 0x000fc600078e0211 */
[C---:B------:R-:W-:Y:S01]  /*5370*/  ISETP.GT.U32.AND P0, PT, R5.reuse, R19, PT ;  /* 0x000000130500720c */ /* 0x040fe20003f04070 */
[--C-:B------:R-:W-:Y:S02]  /*5380*/  @!P6 IMAD.IADD R22, R22, 0x1, -R5.reuse ;  /* 0x000000011616e824 */ /* 0x100fe400078e0a05 */
[----:B------:R-:W-:Y:S01]  /*5390*/  @!P4 IMAD.MOV R12, RZ, RZ, -R12 ;  /* 0x000000ffff0cc224 */ /* 0x000fe200078e0a0c */
[C---:B------:R-:W-:Y:S01]  /*53a0*/  ISETP.GT.U32.AND P4, PT, R5.reuse, R17, PT ;  /* 0x000000110500720c */ /* 0x040fe20003f84070 */
[----:B------:R-:W-:Y:S01]  /*53b0*/  @!P5 IMAD.MOV R4, RZ, RZ, -R4 ;  /* 0x000000ffff04d224 */ /* 0x000fe200078e0a04 */
[----:B------:R-:W-:Y:S01]  /*53c0*/  ISETP.GE.AND P5, PT, R8, RZ, PT ;  /* 0x000000ff0800720c */ /* 0x000fe20003fa6270 */
[----:B------:R-:W-:Y:S01]  /*53d0*/  VIADD R8, R6, 0x88 ;  /* 0x0000008806087836 */ /* 0x000fe20000000000 */
[----:B------:R-:W-:Y:S01]  /*53e0*/  ISETP.GT.U32.AND P6, PT, R5, R22, PT ;  /* 0x000000160500720c */ /* 0x000fe20003fc4070 */
[--C-:B------:R-:W-:Y:S01]  /*53f0*/  @!P3 IMAD.IADD R11, R11, 0x1, -R5.reuse ;  /* 0x000000010b0bb824 */ /* 0x100fe200078e0a05 */
[----:B------:R1:W-:Y:S01]  /*5400*/  STL [R1+0x64], R4 ;  /* 0x0000640401007387 */ /* 0x0003e20000100800 */
[----:B------:R-:W-:Y:S01]  /*5410*/  ISETP.GE.AND P3, PT, R2, RZ, PT ;  /* 0x000000ff0200720c */ /* 0x000fe20003f66270 */
[----:B------:R-:W-:Y:S01]  /*5420*/  VIADD R2, R6, 0x84 ;  /* 0x0000008406027836 */ /* 0x000fe20000000000 */
[----:B------:R-:W-:Y:S01]  /*5430*/  IABS R16, R8 ;  /* 0x0000000800107213 */ /* 0x000fe20000000000 */
[----:B------:R-:W-:-:S02]  /*5440*/  @!P0 IMAD.IADD R19, R19, 0x1, -R5 ;  /* 0x0000000113138824 */ /* 0x000fc400078e0a05 */
[----:B------:R-:W-:Y:S02]  /*5450*/  IMAD.MOV.U32 R15, RZ, RZ, R11 ;  /* 0x000000ffff0f7224 */ /* 0x000fe400078e000b */
[----:B-1----:R-:W-:Y:S01]  /*5460*/  IMAD.MOV.U32 R4, RZ, RZ, R9 ;  /* 0x000000ffff047224 */ /* 0x002fe200078e0009 */
[----:B------:R-:W-:Y:S01]  /*5470*/  IABS R10, R2 ;  /* 0x00000002000a7213 */ /* 0x000fe20000000000 */
[----:B------:R-:W-:Y:S01]  /*5480*/  @!P4 IMAD.IADD R17, R17, 0x1, -R5 ;  /* 0x000000011111c824 */ /* 0x000fe200078e0a05 */
[C---:B------:R-:W-:Y:S01]  /*5490*/  ISETP.GT.U32.AND P0, PT, R5.reuse, R19, PT ;  /* 0x000000130500720c */ /* 0x040fe20003f04070 */
[----:B------:R-:W-:Y:S01]  /*54a0*/  @!P2 IMAD.MOV R4, RZ, RZ, -R4 ;  /* 0x000000ffff04a224 */ /* 0x000fe200078e0a04 */
[----:B------:R-:W-:Y:S01]  /*54b0*/  ISETP.GE.AND P2, PT, R8, RZ, PT ;  /* 0x000000ff0800720c */ /* 0x000fe20003f46270 */
[----:B------:R-:W-:Y:S01]  /*54c0*/  IMAD.HI.U32 R8, R0, R16, RZ ;  /* 0x0000001000087227 */ /* 0x000fe200078e00ff */
[----:B------:R-:W-:-:S03]  /*54d0*/  ISETP.GT.U32.AND P4, PT, R5, R17, PT ;  /* 0x000000110500720c */ /* 0x000fc60003f84070 */
[----:B------:R-:W-:Y:S01]  /*54e0*/  @!P1 IMAD.MOV R15, RZ, RZ, -R15 ;  /* 0x000000ffff0f9224 */ /* 0x000fe200078e0a0f */
[----:B------:R-:W-:Y:S01]  /*54f0*/  ISETP.GE.AND P1, PT, R7, RZ, PT ;  /* 0x000000ff0700720c */ /* 0x000fe20003f26270 */
[----:B------:R-:W-:Y:S01]  /*5500*/  @!P6 IMAD.IADD R22, R22, 0x1, -R5 ;  /* 0x000000011616e824 */ /* 0x000fe200078e0a05 */
[----:B------:R-:W-:Y:S01]  /*5510*/  ISETP.GE.AND P6, PT, R2, RZ, PT ;  /* 0x000000ff0200720c */ /* 0x000fe20003fc6270 */
[----:B------:R-:W-:-:S04]  /*5520*/  IMAD.HI.U32 R7, R0, R10, RZ ;  /* 0x0000000a00077227 */ /* 0x000fc800078e00ff */
[----:B------:R-:W-:Y:S02]  /*5530*/  IMAD.MOV R2, RZ, RZ, -R8 ;  /* 0x000000ffff027224 */ /* 0x000fe400078e0a08 */
[----:B------:R-:W-:Y:S02]  /*5540*/  IMAD.MOV R7, RZ, RZ, -R7 ;  /* 0x000000ffff077224 */ /* 0x000fe400078e0a07 */
[C---:B------:R-:W-:Y:S02]  /*5550*/  IMAD R16, R5.reuse, R2, R16 ;  /* 0x0000000205107224 */ /* 0x040fe400078e0210 */
[----:B------:R-:W-:Y:S02]  /*5560*/  VIADD R11, R6, 0x80 ;  /* 0x00000080060b7836 */ /* 0x000fe40000000000 */
[----:B------:R-:W-:Y:S02]  /*5570*/  IMAD R10, R5, R7, R10 ;  /* 0x00000007050a7224 */ /* 0x000fe400078e020a */
[----:B------:R-:W-:Y:S01]  /*5580*/  @!P0 IMAD.IADD R19, R19, 0x1, -R5 ;  /* 0x0000000113138824 */ /* 0x000fe200078e0a05 */
[----:B------:R-:W-:-:S02]  /*5590*/  ISETP.GT.U32.AND P0, PT, R5, R16, PT ;  /* 0x000000100500720c */ /* 0x000fc40003f04070 */
[----:B------:R-:W-:Y:S01]  /*55a0*/  IABS R9, R11 ;  /* 0x0000000b00097213 */ /* 0x000fe20000000000 */
[----:B------:R-:W-:Y:S01]  /*55b0*/  @!P4 IMAD.IADD R17, R17, 0x1, -R5 ;  /* 0x000000011111c824 */ /* 0x000fe200078e0a05 */
[----:B------:R-:W-:Y:S01]  /*55c0*/  STL [R1+0x50], R12 ;  /* 0x0000500c01007387 */ /* 0x000fe20000100800 */
[----:B------:R-:W-:Y:S01]  /*55d0*/  VIADD R2, R6, 0x7c ;  /* 0x0000007c06027836 */ /* 0x000fe20000000000 */
[----:B------:R-:W-:Y:S01]  /*55e0*/  ISETP.GT.U32.AND P4, PT, R5, R10, PT ;  /* 0x0000000a0500720c */ /* 0x000fe20003f84070 */
[----:B------:R-:W-:Y:S01]  /*55f0*/  IMAD.HI.U32 R8, R0, R9, RZ ;  /* 0x0000000900087227 */ /* 0x000fe200078e00ff */
[----:B------:R1:W-:Y:S04]  /*5600*/  STL [R1+0xb0], R15 ;  /* 0x0000b00f01007387 */ /* 0x0003e80000100800 */
[----:B------:R2:W-:Y:S01]  /*5610*/  STL [R1+0xb8], R4 ;  /* 0x0000b80401007387 */ /* 0x0005e20000100800 */
[----:B------:R-:W-:Y:S01]  /*5620*/  IMAD.MOV R8, RZ, RZ, -R8 ;  /* 0x000000ffff087224 */ /* 0x000fe200078e0a08 */
[----:B------:R-:W-:-:S02]  /*5630*/  @!P0 IADD3 R16, PT, PT, R16, -R5, RZ ;  /* 0x8000000510108210 */ /* 0x000fc40007ffe0ff */
[----:B-1----:R-:W-:Y:S01]  /*5640*/  IABS R15, R2 ;  /* 0x00000002000f7213 */ /* 0x002fe20000000000 */
[----:B--2---:R-:W-:Y:S02]  /*5650*/  IMAD.MOV.U32 R4, RZ, RZ, R22 ;  /* 0x000000ffff047224 */ /* 0x004fe400078e0016 */
[----:B------:R-:W-:Y:S02]  /*5660*/  VIADD R7, R6, 0x74 ;  /* 0x0000007406077836 */ /* 0x000fe40000000000 */
[----:B------:R-:W-:Y:S02]  /*5670*/  @!P5 IMAD.MOV R4, RZ, RZ, -R4 ;  /* 0x000000ffff04d224 */ /* 0x000fe400078e0a04 */
[C---:B------:R-:W-:Y:S02]  /*5680*/  IMAD R9, R5.reuse, R8, R9 ;  /* 0x0000000805097224 */ /* 0x040fe400078e0209 */
[----:B------:R-:W-:Y:S01]  /*5690*/  IMAD.HI.U32 R18, R0, R15, RZ ;  /* 0x0000000f00127227 */ /* 0x000fe200078e00ff */
[----:B------:R1:W-:Y:S01]  /*56a0*/  STL [R1+0x4c], R4 ;  /* 0x00004c0401007387 */ /* 0x0003e20000100800 */
[----:B------:R-:W-:-:S02]  /*56b0*/  ISETP.GT.U32.AND P5, PT, R5, R16, PT ;  /* 0x000000100500720c */ /* 0x000fc40003fa4070 */
[----:B------:R-:W-:Y:S01]  /*56c0*/  VIADD R12, R6, 0x78 ;  /* 0x00000078060c7836 */ /* 0x000fe20000000000 */
[----:B------:R-:W-:Y:S01]  /*56d0*/  IABS R13, R7 ;  /* 0x00000007000d7213 */ /* 0x000fe20000000000 */
[----:B------:R-:W-:Y:S01]  /*56e0*/  @!P4 IMAD.IADD R10, R10, 0x1, -R5 ;  /* 0x000000010a0ac824 */ /* 0x000fe200078e0a05 */
[----:B------:R-:W-:Y:S01]  /*56f0*/  ISETP.GT.U32.AND P0, PT, R5, R9, PT ;  /* 0x000000090500720c */ /* 0x000fe20003f04070 */
[----:B------:R-:W-:Y:S02]  /*5700*/  IMAD.MOV R18, RZ, RZ, -R18 ;  /* 0x000000ffff127224 */ /* 0x000fe400078e0a12 */
[----:B-1----:R-:W-:Y:S01]  /*5710*/  IMAD.MOV.U32 R4, RZ, RZ, R19 ;  /* 0x000000ffff047224 */ /* 0x002fe200078e0013 */
[----:B------:R-:W-:Y:S02]  /*5720*/  IABS R20, R12 ;  /* 0x0000000c00147213 */ /* 0x000fe40000000000 */
[----:B------:R-:W-:Y:S01]  /*5730*/  ISETP.GE.AND P4, PT, R11, RZ, PT ;  /* 0x000000ff0b00720c */ /* 0x000fe20003f86270 */
[----:B------:R-:W-:Y:S01]  /*5740*/  @!P3 IMAD.MOV R4, RZ, RZ, -R4 ;  /* 0x000000ffff04b224 */ /* 0x000fe200078e0a04 */
[C---:B------:R-:W-:Y:S01]  /*5750*/  ISETP.GT.U32.AND P3, PT, R5.reuse, R10, PT ;  /* 0x0000000a0500720c */ /* 0x040fe20003f64070 */
[----:B------:R-:W-:-:S02]  /*5760*/  IMAD R11, R5, R18, R15 ;  /* 0x00000012050b7224 */ /* 0x000fc400078e020f */
[----:B------:R-:W-:-:S04]  /*5770*/  IMAD.HI.U32 R18, R0, R13, RZ ;  /* 0x0000000d00127227 */ /* 0x000fc800078e00ff */
[----:B------:R-:W-:-:S04]  /*5780*/  IMAD.HI.U32 R21, R0, R20, RZ ;  /* 0x0000001400157227 */ /* 0x000fc800078e00ff */
[----:B------:R-:W-:Y:S02]  /*5790*/  IMAD.MOV R18, RZ, RZ, -R18 ;  /* 0x000000ffff127224 */ /* 0x000fe400078e0a12 */
[----:B------:R-:W-:Y:S02]  /*57a0*/  IMAD.MOV R21, RZ, RZ, -R21 ;  /* 0x000000ffff157224 */ /* 0x000fe400078e0a15 */
[----:B------:R-:W-:Y:S02]  /*57b0*/  @!P5 IMAD.IADD R16, R16, 0x1, -R5 ;  /* 0x000000011010d824 */ /* 0x000fe400078e0a05 */
[----:B------:R-:W-:Y:S02]  /*57c0*/  VIADD R8, R6, 0x70 ;  /* 0x0000007006087836 */ /* 0x000fe40000000000 */
[----:B------:R-:W-:Y:S01]  /*57d0*/  IMAD R13, R5, R18, R13 ;  /* 0x00000012050d7224 */ /* 0x000fe200078e020d */
[----:B------:R1:W-:Y:S01]  /*57e0*/  STL [R1+0x44], R4 ;  /* 0x0000440401007387 */ /* 0x0003e20000100800 */
[--C-:B------:R-:W-:Y:S01]  /*57f0*/  @!P0 IMAD.IADD R9, R9, 0x1, -R5.reuse ;  /* 0x0000000109098824 */ /* 0x100fe200078e0a05 */
[C---:B------:R-:W-:Y:S01]  /*5800*/  ISETP.GT.U32.AND P5, PT, R5.reuse, R11, PT ;  /* 0x0000000b0500720c */ /* 0x040fe20003fa4070 */
[C---:B------:R-:W-:Y:S01]  /*5810*/  IMAD R20, R5.reuse, R21, R20 ;  /* 0x0000001505147224 */ /* 0x040fe200078e0214 */
[----:B------:R-:W-:Y:S01]  /*5820*/  IABS R15, R8 ;  /* 0x00000008000f7213 */ /* 0x000fe20000000000 */
[----:B------:R-:W-:Y:S01]  /*5830*/  @!P3 IMAD.IADD R10, R10, 0x1, -R5 ;  /* 0x000000010a0ab824 */ /* 0x000fe200078e0a05 */
[----:B------:R-:W-:Y:S01]  /*5840*/  ISETP.GT.U32.AND P3, PT, R5, R13, PT ;  /* 0x0000000d0500720c */ /* 0x000fe20003f64070 */
[----:B------:R-:W-:-:S02]  /*5850*/  @!P1 IMAD.MOV R17, RZ, RZ, -R17 ;  /* 0x000000ffff119224 */ /* 0x000fc400078e0a11 */
[----:B-1----:R-:W-:Y:S01]  /*5860*/  IMAD.MOV.U32 R4, RZ, RZ, R16 ;  /* 0x000000ffff047224 */ /* 0x002fe200078e0010 */
[C---:B------:R-:W-:Y:S02]  /*5870*/  ISETP.GT.U32.AND P0, PT, R5.reuse, R9, PT ;  /* 0x000000090500720c */ /* 0x040fe40003f04070 */
[----:B------:R-:W-:Y:S01]  /*5880*/  ISETP.GT.U32.AND P1, PT, R5, R20, PT ;  /* 0x000000140500720c */ /* 0x000fe20003f24070 */
[----:B------:R-:W-:Y:S01]  /*5890*/  @!P2 IMAD.MOV R4, RZ, RZ, -R4 ;  /* 0x000000ffff04a224 */ /* 0x000fe200078e0a04 */
[----:B------:R-:W-:Y:S01]  /*58a0*/  STL [R1+0x34], R17 ;  /* 0x0000341101007387 */ /* 0x000fe20000100800 */
[----:B------:R-:W-:Y:S01]  /*58b0*/  IMAD.HI.U32 R16, R0, R15, RZ ;  /* 0x0000000f00107227 */ /* 0x000fe200078e00ff */
[----:B------:R-:W-:Y:S02]  /*58c0*/  ISETP.GE.AND P2, PT, R2, RZ, PT ;  /* 0x000000ff0200720c */ /* 0x000fe40003f46270 */
[----:B------:R1:W-:Y:S01]  /*58d0*/  STL [R1+0x20], R4 ;  /* 0x0000200401007387 */ /* 0x0003e20000100800 */
[----:B------:R-:W-:-:S02]  /*58e0*/  IMAD.MOV R16, RZ, RZ, -R16 ;  /* 0x000000ffff107224 */ /* 0x000fc400078e0a10 */
[----:B------:R-:W-:Y:S02]  /*58f0*/  VIADD R2, R6, 0x6c ;  /* 0x0000006c06027836 */ /* 0x000fe40000000000 */
[----:B------:R-:W-:Y:S02]  /*5900*/  @!P5 IMAD.IADD R11, R11, 0x1, -R5 ;  /* 0x000000010b0bd824 */ /* 0x000fe400078e0a05 */
[----:B-1----:R-:W-:Y:S02]  /*5910*/  IMAD.MOV.U32 R4, RZ, RZ, R10 ;  /* 0x000000ffff047224 */ /* 0x002fe400078e000a */
[----:B------:R-:W-:Y:S02]  /*5920*/  IMAD R15, R5, R16, R15 ;  /* 0x00000010050f7224 */ /* 0x000fe400078e020f */
[----:B------:R-:W-:Y:S01]  /*5930*/  @!P6 IMAD.MOV R4, RZ, RZ, -R4 ;  /* 0x000000ffff04e224 */ /* 0x000fe200078e0a04 */
[----:B------:R-:W-:Y:S01]  /*5940*/  IABS R16, R2 ;  /* 0x0000000200107213 */ /* 0x000fe20000000000 */
[----:B------:R-:W-:-:S02]  /*5950*/  @!P3 IMAD.IADD R13, R13, 0x1, -R5 ;  /* 0x000000010d0db824 */ /* 0x000fc400078e0a05 */
[--C-:B------:R-:W-:Y:S02]  /*5960*/  @!P0 IMAD.IADD R9, R9, 0x1, -R5.reuse ;  /* 0x0000000109098824 */ /* 0x100fe400078e0a05 */
[----:B------:R-:W-:Y:S01]  /*5970*/  @!P1 IMAD.IADD R20, R20, 0x1, -R5 ;  /* 0x0000000114149824 */ /* 0x000fe200078e0a05 */
[C---:B------:R-:W-:Y:S01]  /*5980*/  ISETP.GT.U32.AND P1, PT, R5.reuse, R11, PT ;  /* 0x0000000b0500720c */ /* 0x040fe20003f24070 */
[----:B------:R1:W-:Y:S01]  /*5990*/  STL [R1+0x8], R4 ;  /* 0x0000080401007387 */ /* 0x0003e20000100800 */
[----:B------:R-:W-:Y:S02]  /*59a0*/  ISETP.GT.U32.AND P3, PT, R5, R13, PT ;  /* 0x0000000d0500720c */ /* 0x000fe40003f64070 */
[----:B------:R-:W-:Y:S02]  /*59b0*/  ISETP.GE.AND P5, PT, R7, RZ, PT ;  /* 0x000000ff0700720c */ /* 0x000fe40003fa6270 */
[----:B------:R-:W-:Y:S01]  /*59c0*/  IADD3 R7, PT, PT, R6, 0x68, RZ ;  /* 0x0000006806077810 */ /* 0x000fe20007ffe0ff */
[----:B-1----:R-:W-:-:S02]  /*59d0*/  IMAD.MOV.U32 R4, RZ, RZ, R9 ;  /* 0x000000ffff047224 */ /* 0x002fc400078e0009 */
[----:B------:R-:W-:Y:S01]  /*59e0*/  IMAD.HI.U32 R9, R0, R16, RZ ;  /* 0x0000001000097227 */ /* 0x000fe200078e00ff */
[----:B------:R-:W-:-:S03]  /*59f0*/  ISETP.GT.U32.AND P6, PT, R5, R20, PT ;  /* 0x000000140500720c */ /* 0x000fc60003fc4070 */
[----:B------:R-:W-:Y:S01]  /*5a00*/  IMAD.MOV R9, RZ, RZ, -R9 ;  /* 0x000000ffff097224 */ /* 0x000fe200078e0a09 */
[----:B------:R-:W-:Y:S01]  /*5a10*/  ISETP.GE.AND P0, PT, R12, RZ, PT ;  /* 0x000000ff0c00720c */ /* 0x000fe20003f06270 */
[----:B------:R-:W-:Y:S01]  /*5a20*/  @!P4 IMAD.MOV R4, RZ, RZ, -R4 ;  /* 0x000000ffff04c224 */ /* 0x000fe200078e0a04 */
[----:B------:R-:W-:Y:S01]  /*5a30*/  IABS R12, R7 ;  /* 0x00000007000c7213 */ /* 0x000fe20000000000 */
[C---:B------:R-:W-:Y:S01]  /*5a40*/  IMAD R16, R5.reuse, R9, R16 ;  /* 0x0000000905107224 */ /* 0x040fe200078e0210 */
[----:B------:R-:W-:Y:S01]  /*5a50*/  ISETP.GT.U32.AND P4, PT, R5, R15, PT ;  /* 0x0000000f0500720c */ /* 0x000fe20003f84070 */
[----:B------:R-:W-:Y:S01]  /*5a60*/  @!P1 IMAD.IADD R11, R11, 0x1, -R5 ;  /* 0x000000010b0b9824 */ /* 0x000fe200078e0a05 */
[----:B------:R-:W-:Y:S01]  /*5a70*/  ISETP.GE.AND P1, PT, R8, RZ, PT ;  /* 0x000000ff0800720c */ /* 0x000fe20003f26270 */
[----:B------:R-:W-:-:S04]  /*5a80*/  IMAD.HI.U32 R8, R0, R12, RZ ;  /* 0x0000000c00087227 */ /* 0x000fc800078e00ff */
[--C-:B------:R-:W-:Y:S01]  /*5a90*/  @!P3 IMAD.IADD R13, R13, 0x1, -R5.reuse ;  /* 0x000000010d0db824 */ /* 0x100fe200078e0a05 */
[C---:B------:R-:W-:Y:S01]  /*5aa0*/  ISETP.GT.U32.AND P3, PT, R5.reuse, R16, PT ;  /* 0x000000100500720c */ /* 0x040fe20003f64070 */
[--C-:B------:R-:W-:Y:S02]  /*5ab0*/  @!P6 IMAD.IADD R20, R20, 0x1, -R5.reuse ;  /* 0x000000011414e824 */ /* 0x100fe400078e0a05 */
[----:B------:R-:W-:Y:S02]  /*5ac0*/  IMAD.MOV R8, RZ, RZ, -R8 ;  /* 0x000000ffff087224 */ /* 0x000fe400078e0a08 */
[----:B------:R-:W-:Y:S02]  /*5ad0*/  VIADD R10, R6, 0x64 ;  /* 0x00000064060a7836 */ /* 0x000fe40000000000 */
[----:B------:R-:W-:Y:S02]  /*5ae0*/  IMAD R12, R5, R8, R12 ;  /* 0x00000008050c7224 */ /* 0x000fe400078e020c */
[----:B------:R-:W-:Y:S01]  /*5af0*/  IMAD.MOV.U32 R22, RZ, RZ, R20 ;  /* 0x000000ffff167224 */ /* 0x000fe200078e0014 */
[----:B------:R-:W-:Y:S01]  /*5b00*/  ISETP.GE.AND P6, PT, R2, RZ, PT ;  /* 0x000000ff0200720c */ /* 0x000fe20003fc6270 */
[----:B------:R-:W-:Y:S01]  /*5b10*/  @!P4 IMAD.IADD R15, R15, 0x1, -R5 ;  /* 0x000000010f0fc824 */ /* 0x000fe200078e0a05 */
[----:B------:R-:W-:Y:S01]  /*5b20*/  IABS R2, R10 ;  /* 0x0000000a00027213 */ /* 0x000fe20000000000 */
[----:B------:R-:W-:Y:S01]  /*5b30*/  @!P0 IMAD.MOV R22, RZ, RZ, -R22 ;  /* 0x000000ffff168224 */ /* 0x000fe200078e0a16 */
[----:B------:R-:W-:-:S02]  /*5b40*/  ISETP.GT.U32.AND P0, PT, R5, R12, PT ;  /* 0x0000000c0500720c */ /* 0x000fc40003f04070 */
[----:B------:R-:W-:Y:S01]  /*5b50*/  @!P3 IADD3 R16, PT, PT, R16, -R5, RZ ;  /* 0x800000051010b210 */ /* 0x000fe20007ffe0ff */
[----:B------:R-:W-:Y:S01]  /*5b60*/  IMAD.HI.U32 R21, R0, R2, RZ ;  /* 0x0000000200157227 */ /* 0x000fe200078e00ff */
[----:B------:R-:W-:Y:S01]  /*5b70*/  ISETP.GT.U32.AND P3, PT, R5, R15, PT ;  /* 0x0000000f0500720c */ /* 0x000fe20003f64070 */
[----:B------:R1:W-:Y:S02]  /*5b80*/  STL [R1+0x80], R4 ;  /* 0x0000800401007387 */ /* 0x0003e40000100800 */
[C---:B------:R-:W-:Y:S02]  /*5b90*/  VIADD R9, R6.reuse, 0x60 ;  /* 0x0000006006097836 */ /* 0x040fe40000000000 */
[----:B------:R-:W-:Y:S02]  /*5ba0*/  VIADD R8, R6, 0x5c ;  /* 0x0000005c06087836 */ /* 0x000fe40000000000 */
[----:B-1----:R-:W-:Y:S02]  /*5bb0*/  IMAD.MOV.U32 R4, RZ, RZ, R11 ;  /* 0x000000ffff047224 */ /* 0x002fe400078e000b */
[----:B------:R-:W-:-:S02]  /*5bc0*/  IMAD.MOV R11, RZ, RZ, -R21 ;  /* 0x000000ffff0b7224 */ /* 0x000fc400078e0a15 */
[----:B------:R-:W-:Y:S01]  /*5bd0*/  @!P2 IMAD.MOV R4, RZ, RZ, -R4 ;  /* 0x000000ffff04a224 */ /* 0x000fe200078e0a04 */
[----:B------:R-:W-:Y:S01]  /*5be0*/  IABS R17, R9 ;  /* 0x0000000900117213 */ /* 0x000fe20000000000 */
[----:B------:R-:W-:Y:S02]  /*5bf0*/  IMAD R2, R5, R11, R2 ;  /* 0x0000000b05027224 */ /* 0x000fe400078e0202 */
[--C-:B------:R-:W-:Y:S01]  /*5c00*/  @!P0 IMAD.IADD R12, R12, 0x1, -R5.reuse ;  /* 0x000000010c0c8824 */ /* 0x100fe200078e0a05 */
[----:B------:R1:W-:Y:S01]  /*5c10*/  STL [R1+0x7c], R4 ;  /* 0x00007c0401007387 */ /* 0x0003e20000100800 */
[----:B------:R-:W-:Y:S01]  /*5c20*/  @!P3 IMAD.IADD R15, R15, 0x1, -R5 ;  /* 0x000000010f0fb824 */ /* 0x000fe200078e0a05 */
[----:B------:R-:W-:Y:S01]  /*5c30*/  ISETP.GE.AND P4, PT, R7, RZ, PT ;  /* 0x000000ff0700720c */ /* 0x000fe20003f86270 */
[----:B------:R-:W-:Y:S01]  /*5c40*/  VIADD R7, R6, 0x58 ;  /* 0x0000005806077836 */ /* 0x000fe20000000000 */
[----:B------:R-:W-:Y:S02]  /*5c50*/  IABS R18, R8 ;  /* 0x0000000800127213 */ /* 0x000fe40000000000 */
[C---:B------:R-:W-:Y:S01]  /*5c60*/  ISETP.GT.U32.AND P3, PT, R5.reuse, R2, PT ;  /* 0x000000020500720c */ /* 0x040fe20003f64070 */
[----:B-1----:R-:W-:Y:S01]  /*5c70*/  IMAD.MOV.U32 R4, RZ, RZ, R13 ;  /* 0x000000ffff047224 */ /* 0x002fe200078e000d */
[C---:B------:R-:W-:Y:S01]  /*5c80*/  ISETP.GT.U32.AND P0, PT, R5.reuse, R12, PT ;  /* 0x0000000c0500720c */ /* 0x040fe20003f04070 */
[----:B------:R-:W-:Y:S01]  /*5c90*/  IMAD.HI.U32 R13, R0, R17, RZ ;  /* 0x00000011000d7227 */ /* 0x000fe200078e00ff */
[----:B------:R-:W-:-:S03]  /*5ca0*/  ISETP.GT.U32.AND P2, PT, R5, R16, PT ;  /* 0x000000100500720c */ /* 0x000fc60003f44070 */
[----:B------:R-:W-:Y:S01]  /*5cb0*/  @!P5 IMAD.MOV R4, RZ, RZ, -R4 ;  /* 0x000000ffff04d224 */ /* 0x000fe200078e0a04 */
[----:B------:R-:W-:Y:S01]  /*5cc0*/  ISETP.GE.AND P5, PT, R10, RZ, PT ;  /* 0x000000ff0a00720c */ /* 0x000fe20003fa6270 */
[----:B------:R-:W-:Y:S01]  /*5cd0*/  IMAD.HI.U32 R10, R0, R18, RZ ;  /* 0x00000012000a7227 */ /* 0x000fe200078e00ff */
[----:B------:R-:W-:-:S03]  /*5ce0*/  IABS R19, R7 ;  /* 0x0000000700137213 */ /* 0x000fc60000000000 */
[----:B------:R-:W-:Y:S02]  /*5cf0*/  IMAD.MOV R13, RZ, RZ, -R13 ;  /* 0x000000ffff0d7224 */ /* 0x000fe400078e0a0d */
[----:B------:R-:W-:Y:S02]  /*5d00*/  IMAD.MOV R10, RZ, RZ, -R10 ;  /* 0x000000ffff0a7224 */ /* 0x000fe400078e0a0a */
[----:B------:R-:W-:Y:S02]  /*5d10*/  IMAD R17, R5, R13, R17 ;  /* 0x0000000d05117224 */ /* 0x000fe400078e0211 */
[----:B------:R-:W-:-:S04]  /*5d20*/  IMAD.HI.U32 R11, R0, R19, RZ ;  /* 0x00000013000b7227 */ /* 0x000fc800078e00ff */
[C---:B------:R-:W-:Y:S02]  /*5d30*/  IMAD R18, R5.reuse, R10, R18 ;  /* 0x0000000a05127224 */ /* 0x040fe400078e0212 */
[----:B------:R-:W-:Y:S02]  /*5d40*/  @!P3 IMAD.IADD R2, R2, 0x1, -R5 ;  /* 0x000000010202b824 */ /* 0x000fe400078e0a05 */
[----:B------:R-:W-:Y:S01]  /*5d50*/  @!P1 IMAD.MOV R15, RZ, RZ, -R15 ;  /* 0x000000ffff0f9224 */ /* 0x000fe200078e0a0f */
[C---:B------:R-:W-:Y:S01]  /*5d60*/  ISETP.GT.U32.AND P1, PT, R5.reuse, R17, PT ;  /* 0x000000110500720c */ /* 0x040fe20003f24070 */
[----:B------:R-:W-:Y:S02]  /*5d70*/  IMAD.MOV R11, RZ, RZ, -R11 ;  /* 0x000000ffff0b7224 */ /* 0x000fe400078e0a0b */
[--C-:B------:R-:W-:Y:S01]  /*5d80*/  @!P0 IMAD.IADD R12, R12, 0x1, -R5.reuse ;  /* 0x000000010c0c8824 */ /* 0x100fe200078e0a05 */
[----:B------:R-:W-:Y:S01]  /*5d90*/  STL [R1+0x4], R22 ;  /* 0x0000041601007387 */ /* 0x000fe20000100800 */
[----:B------:R-:W-:Y:S01]  /*5da0*/  @!P2 IMAD.IADD R16, R16, 0x1, -R5 ;  /* 0x000000011010a824 */ /* 0x000fe200078e0a05 */
[C---:B------:R-:W-:Y:S01]  /*5db0*/  ISETP.GT.U32.AND P3, PT, R5.reuse, R2, PT ;  /* 0x000000020500720c */ /* 0x040fe20003f64070 */
[C---:B------:R-:W-:Y:S01]  /*5dc0*/  IMAD R19, R5.reuse, R11, R19 ;  /* 0x0000000b05137224 */ /* 0x040fe200078e0213 */
[----:B------:R1:W-:Y:S01]  /*5dd0*/  STL [R1], R4 ;  /* 0x0000000401007387 */ /* 0x0003e20000100800 */
[----:B------:R-:W-:-:S02]  /*5de0*/  ISETP.GT.U32.AND P0, PT, R5, R18, PT ;  /* 0x000000120500720c */ /* 0x000fc40003f04070 */
[----:B------:R-:W-:Y:S01]  /*5df0*/  ISETP.GE.AND P2, PT, R9, RZ, PT ;  /* 0x000000ff0900720c */ /* 0x000fe20003f46270 */
[----:B------:R-:W-:Y:S02]  /*5e00*/  VIADD R9, R6, 0x54 ;  /* 0x0000005406097836 */ /* 0x000fe40000000000 */
[----:B-1----:R-:W-:-:S03]  /*5e10*/  IMAD.MOV.U32 R4, RZ, RZ, R12 ;  /* 0x000000ffff047224 */ /* 0x002fc600078e000c */
[----:B------:R-:W-:Y:S01]  /*5e20*/  IABS R10, R9 ;  /* 0x00000009000a7213 */ /* 0x000fe20000000000 */
[----:B------:R-:W-:Y:S01]  /*5e30*/  @!P4 IMAD.MOV R4, RZ, RZ, -R4 ;  /* 0x000000ffff04c224 */ /* 0x000fe200078e0a04 */
[----:B------:R-:W-:Y:S01]  /*5e40*/  ISETP.GT.U32.AND P4, PT, R5, R19, PT ;  /* 0x000000130500720c */ /* 0x000fe20003f84070 */
[----:B------:R-:W-:Y:S02]  /*5e50*/  @!P1 IMAD.IADD R17, R17, 0x1, -R5 ;  /* 0x0000000111119824 */ /* 0x000fe400078e0a05 */
[----:B------:R-:W-:Y:S01]  /*5e60*/  @!P6 IMAD.MOV R16, RZ, RZ, -R16 ;  /* 0x000000ffff10e224 */ /* 0x000fe200078e0a10 */
[----:B------:R-:W-:Y:S01]  /*5e70*/  ISETP.GE.AND P6, PT, R8, RZ, PT ;  /* 0x000000ff0800720c */ /* 0x000fe20003fc6270 */
[----:B------:R-:W-:Y:S01]  /*5e80*/  IMAD.HI.U32 R11, R0, R10, RZ ;  /* 0x0000000a000b7227 */ /* 0x000fe200078e00ff */
[----:B------:R-:W-:Y:S03]  /*5e90*/  STL [R1+0x7f8], R15 ;  /* 0x0007f80f01007387 */ /* 0x000fe60000100800 */
[----:B------:R-:W-:-:S02]  /*5ea0*/  VIADD R8, R6, 0x50 ;  /* 0x0000005006087836 */ /* 0x000fc40000000000 */
[--C-:B------:R-:W-:Y:S02]  /*5eb0*/  @!P3 IMAD.IADD R2, R2, 0x1, -R5.reuse ;  /* 0x000000010202b824 */ /* 0x100fe400078e0a05 */
[----:B------:R-:W-:Y:S01]  /*5ec0*/  @!P0 IMAD.IADD R18, R18, 0x1, -R5 ;  /* 0x0000000112128824 */ /* 0x000fe200078e0a05 */
[----:B------:R-:W-:Y:S01]  /*5ed0*/  ISETP.GT.U32.AND P0, PT, R5, R17, PT ;  /* 0x000000110500720c */ /* 0x000fe20003f04070 */
[----:B------:R-:W-:Y:S01]  /*5ee0*/  STL [R1+0x7fc], R16 ;  /* 0x0007fc1001007387 */ /* 0x000fe20000100800 */
[----:B------:R-:W-:-:S03]  /*5ef0*/  IADD3 R11, PT, PT, -R11, RZ, RZ ;  /* 0x000000ff0b0b7210 */ /* 0x000fc60007ffe1ff */
[----:B------:R1:W-:Y:S01]  /*5f00*/  STL [R1+0x48], R4 ;  /* 0x0000480401007387 */ /* 0x0003e20000100800 */
[----:B------:R-:W-:Y:S01]  /*5f10*/  IABS R20, R8 ;  /* 0x0000000800147213 */ /* 0x000fe20000000000 */
[----:B------:R-:W-:Y:S01]  /*5f20*/  @!P4 IMAD.IADD R19, R19, 0x1, -R5 ;  /* 0x000000011313c824 */ /* 0x000fe200078e0a05 */
[----:B------:R-:W-:Y:S01]  /*5f30*/  ISETP.GE.AND P3, PT, R7, RZ, PT ;  /* 0x000000ff0700720c */ /* 0x000fe20003f66270 */
[C---:B------:R-:W-:Y:S02]  /*5f40*/  IMAD R7, R5.reuse, R11, R10 ;  /* 0x0000000b05077224 */ /* 0x040fe400078e020a */
[----:B-1----:R-:W-:Y:S01]  /*5f50*/  IMAD.MOV.U32 R4, RZ, RZ, R2 ;  /* 0x000000ffff047224 */ /* 0x002fe200078e0002 */
[----:B------:R-:W-:Y:S01]  /*5f60*/  ISETP.GT.U32.AND P4, PT, R5, R19, PT ;  /* 0x000000130500720c */ /* 0x000fe20003f84070 */
[----:B------:R-:W-:-:S04]  /*5f70*/  IMAD.HI.U32 R11, R0, R20, RZ ;  /* 0x00000014000b7227 */ /* 0x000fc800078e00ff */
[----:B------:R-:W-:Y:S01]  /*5f80*/  @!P5 IMAD.MOV R4, RZ, RZ, -R4 ;  /* 0x000000ffff04d224 */ /* 0x000fe200078e0a04 */
[----:B------:R-:W-:Y:S01]  /*5f90*/  ISETP.GT.U32.AND P5, PT, R5, R18, PT ;  /* 0x000000120500720c */ /* 0x000fe20003fa4070 */
[C---:B------:R-:W-:Y:S02]  /*5fa0*/  VIADD R2, R6.reuse, 0x4c ;  /* 0x0000004c06027836 */ /* 0x040fe40000000000 */
[----:B------:R-:W-:Y:S02]  /*5fb0*/  IMAD.MOV R11, RZ, RZ, -R11 ;  /* 0x000000ffff0b7224 */ /* 0x000fe400078e0a0b */
[----:B------:R-:W-:Y:S01]  /*5fc0*/  @!P0 IMAD.IADD R17, R17, 0x1, -R5 ;  /* 0x0000000111118824 */ /* 0x000fe200078e0a05 */
[C---:B------:R-:W-:Y:S01]  /*5fd0*/  ISETP.GT.U32.AND P0, PT, R5.reuse, R7, PT ;  /* 0x000000070500720c */ /* 0x040fe20003f04070 */
[----:B------:R-:W-:Y:S01]  /*5fe0*/  VIADD R10, R6, 0x48 ;  /* 0x00000048060a7836 */ /* 0x000fe20000000000 */
[----:B------:R-:W-:Y:S01]  /*5ff0*/  IABS R21, R2 ;  /* 0x0000000200157213 */ /* 0x000fe20000000000 */
[----:B------:R-:W-:Y:S01]  /*6000*/  IMAD R20, R5, R11, R20 ;  /* 0x0000000b05147224 */ /* 0x000fe200078e0214 */
[----:B------:R-:W-:-:S02]  /*6010*/  ISETP.GE.AND P1, PT, R9, RZ, PT ;  /* 0x000000ff0900720c */ /* 0x000fc40003f26270 */
[----:B------:R-:W-:Y:S01]  /*6020*/  IABS R22, R10 ;  /* 0x0000000a00167213 */ /* 0x000fe20000000000 */
[----:B------:R-:W-:Y:S01]  /*6030*/  @!P5 IMAD.IADD R18, R18, 0x1, -R5 ;  /* 0x000000011212d824 */ /* 0x000fe200078e0a05 */
[----:B------:R-:W-:Y:S01]  /*6040*/  ISETP.GT.U32.AND P5, PT, R5, R20, PT ;  /* 0x000000140500720c */ /* 0x000fe20003fa4070 */
[----:B------:R-:W-:Y:S02]  /*6050*/  VIADD R9, R6, 0x44 ;  /* 0x0000004406097836 */ /* 0x000fe40000000000 */
[----:B------:R-:W-:-:S04]  /*6060*/  IMAD.HI.U32 R11, R0, R21, RZ ;  /* 0x00000015000b7227 */ /* 0x000fc800078e00ff */
[----:B------:R-:W-:Y:S01]  /*6070*/  @!P4 IMAD.IADD R19, R19, 0x1, -R5 ;  /* 0x000000011313c824 */ /* 0x000fe200078e0a05 */
[----:B------:R-:W-:Y:S01]  /*6080*/  ISETP.GE.AND P4, PT, R8, RZ, PT ;  /* 0x000000ff0800720c */ /* 0x000fe20003f86270 */
[----:B------:R-:W-:Y:S01]  /*6090*/  IMAD.HI.U32 R8, R0, R22, RZ ;  /* 0x0000001600087227 */ /* 0x000fe200078e00ff */
[----:B------:R-:W-:-:S03]  /*60a0*/  IABS R23, R9 ;  /* 0x0000000900177213 */ /* 0x000fc60000000000 */
[----:B------:R-:W-:Y:S02]  /*60b0*/  IMAD.MOV R11, RZ, RZ, -R11 ;  /* 0x000000ffff0b7224 */ /* 0x000fe400078e0a0b */
[----:B------:R-:W-:Y:S02]  /*60c0*/  @!P0 IMAD.IADD R7, R7, 0x1, -R5 ;  /* 0x0000000107078824 */ /* 0x000fe400078e0a05 */
[----:B------:R-:W-:Y:S01]  /*60d0*/  IMAD.MOV R8, RZ, RZ, -R8 ;  /* 0x000000ffff087224 */ /* 0x000fe200078e0a08 */
[----:B------:R-:W-:Y:S01]  /*60e0*/  @!P2 IADD3 R17, PT, PT, -R17, RZ, RZ ;  /* 0x000000ff1111a210 */ /* 0x000fe20007ffe1ff */
[C---:B------:R-:W-:Y:S01]  /*60f0*/  IMAD R21, R5.reuse, R11, R21 ;  /* 0x0000000b05157224 */ /* 0x040fe200078e0215 */
[----:B------:R-:W-:Y:S01]  /*6100*/  ISETP.GE.AND P0, PT, R2, RZ, PT ;  /* 0x000000ff0200720c */ /* 0x000fe20003f06270 */
[----:B------:R-:W-:Y:S01]  /*6110*/  IMAD.HI.U32 R2, R0, R23, RZ ;  /* 0x0000001700027227 */ /* 0x000fe200078e00ff */
[----:B------:R-:W-:-:S03]  /*6120*/  ISETP.GT.U32.AND P2, PT, R5, R7, PT ;  /* 0x000000070500720c */ /* 0x000fc60003f44070 */
[C---:B------:R-:W-:Y:S02]  /*6130*/  IMAD R22, R5.reuse, R8, R22 ;  /* 0x0000000805167224 */ /* 0x040fe400078e0216 */
[----:B------:R-:W-:Y:S01]  /*6140*/  @!P5 IMAD.IADD R20, R20, 0x1, -R5 ;  /* 0x000000011414d824 */ /* 0x000fe200078e0a05 */
[C---:B------:R-:W-:Y:S01]  /*6150*/  ISETP.GT.U32.AND P5, PT, R5.reuse, R21, PT ;  /* 0x000000150500720c */ /* 0x040fe20003fa4070 */
[----:B------:R-:W-:Y:S02]  /*6160*/  IMAD.MOV R2, RZ, RZ, -R2 ;  /* 0x000000ffff027224 */ /* 0x000fe400078e0a02 */
[C---:B------:R-:W-:Y:S02]  /*6170*/  VIADD R8, R6.reuse, 0x40 ;  /* 0x0000004006087836 */ /* 0x040fe40000000000 */
[----:B------:R-:W-:Y:S01]  /*6180*/  @!P3 IMAD.MOV R19, RZ, RZ, -R19 ;  /* 0x000000ffff13b224 */ /* 0x000fe200078e0a13 */
[C---:B------:R-:W-:Y:S01]  /*6190*/  ISETP.GT.U32.AND P3, PT, R5.reuse, R22, PT ;  /* 0x000000160500720c */ /* 0x040fe20003f64070 */
[----:B------:R-:W-:Y:S01]  /*61a0*/  @!P6 IMAD.MOV R18, RZ, RZ, -R18 ;  /* 0x000000ffff12e224 */ /* 0x000fe200078e0a12 */
[C---:B------:R-:W-:Y:S01]  /*61b0*/  ISETP.GT.U32.AND P6, PT, R5.reuse, R20, PT ;  /* 0x000000140500720c */ /* 0x040fe20003fc4070 */
[----:B------:R-:W-:Y:S01]  /*61c0*/  IMAD R23, R5, R2, R23 ;  /* 0x0000000205177224 */ /* 0x000fe200078e0217 */
[----:B------:R-:W-:Y:S01]  /*61d0*/  IABS R24, R8 ;  /* 0x0000000800187213 */ /* 0x000fe20000000000 */
[----:B------:R-:W-:-:S02]  /*61e0*/  VIADD R2, R6, 0x3c ;  /* 0x0000003c06027836 */ /* 0x000fc40000000000 */
[--C-:B------:R-:W-:Y:S01]  /*61f0*/  @!P2 IMAD.IADD R7, R7, 0x1, -R5.reuse ;  /* 0x000000010707a824 */ /* 0x100fe200078e0a05 */
[----:B------:R-:W-:Y:S01]  /*6200*/  ISETP.GE.AND P2, PT, R10, RZ, PT ;  /* 0x000000ff0a00720c */ /* 0x000fe20003f46270 */
[----:B------:R-:W-:Y:S01]  /*6210*/  IMAD.HI.U32 R10, R0, R24, RZ ;  /* 0x00000018000a7227 */ /* 0x000fe200078e00ff */
[----:B------:R-:W-:Y:S01]  /*6220*/  IABS R25, R2 ;  /* 0x0000000200197213 */ /* 0x000fe20000000000 */
[----:B------:R1:W-:Y:S02]  /*6230*/  STL [R1+0x5c], R4 ;  /* 0x00005c0401007387 */ /* 0x0003e40000100800 */
[--C-:B------:R-:W-:Y:S01]  /*6240*/  @!P5 IMAD.IADD R21, R21, 0x1, -R5.reuse ;  /* 0x000000011515d824 */ /* 0x100fe200078e0a05 */
[----:B------:R-:W-:Y:S01]  /*6250*/  ISETP.GE.AND P5, PT, R9, RZ, PT ;  /* 0x000000ff0900720c */ /* 0x000fe20003fa6270 */
[----:B------:R-:W-:Y:S02]  /*6260*/  @!P3 IMAD.IADD R22, R22, 0x1, -R5 ;  /* 0x000000011616b824 */ /* 0x000fe400078e0a05 */
[----:B------:R-:W-:-:S02]  /*6270*/  IMAD.MOV R10, RZ, RZ, -R10 ;  /* 0x000000ffff0a7224 */ /* 0x000fc400078e0a0a */
[----:B------:R-:W-:Y:S02]  /*6280*/  VIADD R9, R6, 0x38 ;  /* 0x0000003806097836 */ /* 0x000fe40000000000 */
[----:B-1----:R-:W-:Y:S02]  /*6290*/  IMAD.MOV.U32 R4, RZ, RZ, R7 ;  /* 0x000000ffff047224 */ /* 0x002fe400078e0007 */
[----:B------:R-:W-:Y:S01]  /*62a0*/  IMAD.HI.U32 R7, R0, R25, RZ ;  /* 0x0000001900077227 */ /* 0x000fe200078e00ff */
[----:B------:R-:W-:-:S03]  /*62b0*/  ISETP.GT.U32.AND P3, PT, R5, R21, PT ;  /* 0x000000150500720c */ /* 0x000fc60003f64070 */
[----:B------:R-:W-:Y:S01]  /*62c0*/  @!P6 IMAD.IADD R20, R20, 0x1, -R5 ;  /* 0x000000011414e824 */ /* 0x000fe200078e0a05 */
[C---:B------:R-:W-:Y:S01]  /*62d0*/  ISETP.GT.U32.AND P6, PT, R5.reuse, R23, PT ;  /* 0x000000170500720c */ /* 0x040fe20003fc4070 */
[----:B------:R-:W-:Y:S01]  /*62e0*/  @!P1 IMAD.MOV R4, RZ, RZ, -R4 ;  /* 0x000000ffff049224 */ /* 0x000fe200078e0a04 */
[C---:B------:R-:W-:Y:S01]  /*62f0*/  ISETP.GT.U32.AND P1, PT, R5.reuse, R22, PT ;  /* 0x000000160500720c */ /* 0x040fe20003f24070 */
[C---:B------:R-:W-:Y:S01]  /*6300*/  IMAD R24, R5.reuse, R10, R24 ;  /* 0x0000000a05187224 */ /* 0x040fe200078e0218 */
[----:B------:R-:W-:Y:S01]  /*6310*/  IABS R26, R9 ;  /* 0x00000009001a7213 */ /* 0x000fe20000000000 */
[----:B------:R-:W-:Y:S02]  /*6320*/  IMAD.MOV R7, RZ, RZ, -R7 ;  /* 0x000000ffff077224 */ /* 0x000fe400078e0a07 */
[----:B------:R-:W-:Y:S01]  /*6330*/  @!P4 IMAD.MOV R20, RZ, RZ, -R20 ;  /* 0x000000ffff14c224 */ /* 0x000fe200078e0a14 */
[C---:B------:R-:W-:Y:S01]  /*6340*/  ISETP.GT.U32.AND P4, PT, R5.reuse, R24, PT ;  /* 0x000000180500720c */ /* 0x040fe20003f84070 */
[----:B------:R-:W-:-:S02]  /*6350*/  IMAD R25, R5, R7, R25 ;  /* 0x0000000705197224 */ /* 0x000fc400078e0219 */
[----:B------:R-:W-:-:S04]  /*6360*/  IMAD.HI.U32 R7, R0, R26, RZ ;  /* 0x0000001a00077227 */ /* 0x000fc800078e00ff */
[----:B------:R-:W-:Y:S02]  /*6370*/  IMAD.MOV R7, RZ, RZ, -R7 ;  /* 0x000000ffff077224 */ /* 0x000fe400078e0a07 */
[--C-:B------:R-:W-:Y:S02]  /*6380*/  @!P6 IMAD.IADD R23, R23, 0x1, -R5.reuse ;  /* 0x000000011717e824 */ /* 0x100fe400078e0a05 */
[--C-:B------:R-:W-:Y:S01]  /*6390*/  @!P3 IMAD.IADD R21, R21, 0x1, -R5.reuse ;  /* 0x000000011515b824 */ /* 0x100fe200078e0a05 */
[----:B------:R-:W-:Y:S01]  /*63a0*/  ISETP.GE.AND P3, PT, R8, RZ, PT ;  /* 0x000000ff0800720c */ /* 0x000fe20003f66270 */
[--C-:B------:R-:W-:Y:S01]  /*63b0*/  @!P1 IMAD.IADD R22, R22, 0x1, -R5.reuse ;  /* 0x0000000116169824 */ /* 0x100fe200078e0a05 */
[----:B------:R-:W-:Y:S01]  /*63c0*/  IADD3 R8, PT, PT, R6, 0x34, RZ ;  /* 0x0000003406087810 */ /* 0x000fe20007ffe0ff */
[C---:B------:R-:W-:Y:S01]  /*63d0*/  IMAD R26, R5.reuse, R7, R26 ;  /* 0x00000007051a7224 */ /* 0x040fe200078e021a */
[C---:B------:R-:W-:Y:S01]  /*63e0*/  ISETP.GT.U32.AND P6, PT, R5.reuse, R23, PT ;  /* 0x000000170500720c */ /* 0x040fe20003fc4070 */
[----:B------:R-:W-:Y:S01]  /*63f0*/  @!P4 IMAD.IADD R24, R24, 0x1, -R5 ;  /* 0x000000011818c824 */ /* 0x000fe200078e0a05 */
[----:B------:R-:W-:Y:S01]  /*6400*/  IABS R27, R8 ;  /* 0x00000008001b7213 */ /* 0x000fe20000000000 */
[----:B------:R-:W-:Y:S01]  /*6410*/  @!P2 IMAD.MOV R22, RZ, RZ, -R22 ;  /* 0x000000ffff16a224 */ /* 0x000fe200078e0a16 */
[----:B------:R-:W-:Y:S01]  /*6420*/  ISETP.GT.U32.AND P2, PT, R5, R26, PT ;  /* 0x0000001a0500720c */ /* 0x000fe20003f44070 */
[----:B------:R-:W-:Y:S01]  /*6430*/  @!P0 IMAD.MOV R21, RZ, RZ, -R21 ;  /* 0x000000ffff158224 */ /* 0x000fe200078e0a15 */
[----:B------:R-:W-:Y:S01]  /*6440*/  ISETP.GE.AND P1, PT, R2, RZ, PT ;  /* 0x000000ff0200720c */ /* 0x000fe20003f26270 */
[----:B------:R-:W-:Y:S01]  /*6450*/  VIADD R2, R6, 0x30 ;  /* 0x0000003006027836 */ /* 0x000fe20000000000 */
[----:B------:R-:W-:Y:S01]  /*6460*/  ISETP.GE.AND P4, PT, R9, RZ, PT ;  /* 0x000000ff0900720c */ /* 0x000fe20003f86270 */
[----:B------:R-:W-:Y:S01]  /*6470*/  IMAD.HI.U32 R9, R0, R27, RZ ;  /* 0x0000001b00097227 */ /* 0x000fe200078e00ff */
[----:B------:R-:W-:-:S02]  /*6480*/  ISETP.GT.U32.AND P0, PT, R5, R24, PT ;  /* 0x000000180500720c */ /* 0x000fc40003f04070 */
[----:B------:R-:W-:Y:S01]  /*6490*/  IABS R28, R2 ;  /* 0x00000002001c7213 */ /* 0x000fe20000000000 */
[----:B------:R-:W-:Y:S02]  /*64a0*/  VIADD R10, R6, 0x2c ;  /* 0x0000002c060a7836 */ /* 0x000fe40000000000 */
[----:B------:R-:W-:Y:S02]  /*64b0*/  IMAD.MOV R9, RZ, RZ, -R9 ;  /* 0x000000ffff097224 */ /* 0x000fe400078e0a09 */
[----:B------:R-:W-:Y:S01]  /*64c0*/  @!P6 IMAD.IADD R23, R23, 0x1, -R5 ;  /* 0x000000011717e824 */ /* 0x000fe200078e0a05 */
[C---:B------:R-:W-:Y:S01]  /*64d0*/  ISETP.GT.U32.AND P6, PT, R5.reuse, R25, PT ;  /* 0x000000190500720c */ /* 0x040fe20003fc4070 */
[----:B------:R-:W-:Y:S01]  /*64e0*/  IMAD R27, R5, R9, R27 ;  /* 0x00000009051b7224 */ /* 0x000fe200078e021b */
[----:B------:R-:W-:Y:S01]  /*64f0*/  IABS R29, R10 ;  /* 0x0000000a001d7213 */ /* 0x000fe20000000000 */
[----:B------:R-:W-:Y:S02]  /*6500*/  @!P2 IMAD.IADD R26, R26, 0x1, -R5 ;  /* 0x000000011a1aa824 */ /* 0x000fe400078e0a05 */
[----:B------:R-:W-:-:S04]  /*6510*/  IMAD.HI.U32 R7, R0, R28, RZ ;  /* 0x0000001c00077227 */ /* 0x000fc800078e00ff */
[----:B------:R-:W-:Y:S01]  /*6520*/  @!P5 IMAD.MOV R23, RZ, RZ, -R23 ;  /* 0x000000ffff17d224 */ /* 0x000fe200078e0a17 */
[----:B------:R-:W-:Y:S01]  /*6530*/  ISETP.GE.AND P5, PT, R8, RZ, PT ;  /* 0x000000ff0800720c */ /* 0x000fe20003fa6270 */
[----:B------:R-:W-:Y:S01]  /*6540*/  @!P0 IMAD.IADD R24, R24, 0x1, -R5 ;  /* 0x0000000118188824 */ /* 0x000fe200078e0a05 */
[C---:B------:R-:W-:Y:S01]  /*6550*/  ISETP.GT.U32.AND P0, PT, R5.reuse, R27, PT ;  /* 0x0000001b0500720c */ /* 0x040fe20003f04070 */
[----:B------:R-:W-:Y:S01]  /*6560*/  IMAD.MOV R8, RZ, RZ, -R7 ;  /* 0x000000ffff087224 */ /* 0x000fe200078e0a07 */
[----:B------:R-:W-:Y:S01]  /*6570*/  ISETP.GT.U32.AND P2, PT, R5, R26, PT ;  /* 0x0000001a0500720c */ /* 0x000fe20003f44070 */
[----:B------:R-:W-:-:S04]  /*6580*/  IMAD.HI.U32 R7, R0, R29, RZ ;  /* 0x0000001d00077227 */ /* 0x000fc800078e00ff */
[----:B------:R-:W-:Y:S02]  /*6590*/  IMAD.MOV R7, RZ, RZ, -R7 ;  /* 0x000000ffff077224 */ /* 0x000fe400078e0a07 */
[----:B------:R-:W-:Y:S02]  /*65a0*/  @!P6 IMAD.IADD R25, R25, 0x1, -R5 ;  /* 0x000000011919e824 */ /* 0x000fe400078e0a05 */
[----:B------:R-:W-:Y:S02]  /*65b0*/  IMAD R29, R5, R7, R29 ;  /* 0x00000007051d7224 */ /* 0x000fe400078e021d */
[--C-:B------:R-:W-:Y:S01]  /*65c0*/  @!P0 IMAD.IADD R27, R27, 0x1, -R5.reuse ;  /* 0x000000011b1b8824 */ /* 0x100fe200078e0a05 */
[C---:B------:R-:W-:Y:S01]  /*65d0*/  ISETP.GT.U32.AND P6, PT, R5.reuse, R25, PT ;  /* 0x000000190500720c */ /* 0x040fe20003fc4070 */
[----:B------:R-:W-:Y:S01]  /*65e0*/  @!P2 IMAD.IADD R26, R26, 0x1, -R5 ;  /* 0x000000011a1aa824 */ /* 0x000fe200078e0a05 */
[C---:B------:R-:W-:Y:S01]  /*65f0*/  ISETP.GT.U32.AND P2, PT, R5.reuse, R29, PT ;  /* 0x0000001d0500720c */ /* 0x040fe20003f44070 */
[C---:B------:R-:W-:Y:S01]  /*6600*/  IMAD R28, R5.reuse, R8, R28 ;  /* 0x00000008051c7224 */ /* 0x040fe200078e021c */
[----:B------:R-:W-:Y:S01]  /*6610*/  ISETP.GT.U32.AND P0, PT, R5, R27, PT ;  /* 0x0000001b0500720c */ /* 0x000fe20003f04070 */
[----:B------:R-:W-:-:S02]  /*6620*/  @!P3 IMAD.MOV R24, RZ, RZ, -R24 ;  /* 0x000000ffff18b224 */ /* 0x000fc400078e0a18 */
[----:B------:R-:W-:Y:S01]  /*6630*/  VIADD R16, R6, 0x24 ;  /* 0x0000002406107836 */ /* 0x000fe20000000000 */
[----:B------:R-:W-:-:S05]  /*6640*/  ISETP.GT.U32.AND P3, PT, R5, R28, PT ;  /* 0x0000001c0500720c */ /* 0x000fca0003f64070 */
[--C-:B------:R-:W-:Y:S01]  /*6650*/  @!P6 IMAD.IADD R25, R25, 0x1, -R5.reuse ;  /* 0x000000011919e824 */ /* 0x100fe200078e0a05 */
[----:B------:R-:W-:Y:S01]  /*6660*/  ISETP.GE.AND P6, PT, R2, RZ, PT ;  /* 0x000000ff0200720c */ /* 0x000fe20003fc6270 */
[----:B------:R-:W-:Y:S01]  /*6670*/  VIADD R2, R6, 0x28 ;  /* 0x0000002806027836 */ /* 0x000fe20000000000 */
[----:B------:R-:W-:Y:S01]  /*6680*/  IABS R12, R16 ;  /* 0x00000010000c7213 */ /* 0x000fe20000000000 */
[--C-:B------:R-:W-:Y:S01]  /*6690*/  @!P2 IMAD.IADD R29, R29, 0x1, -R5.reuse ;  /* 0x000000011d1da824 */ /* 0x100fe200078e0a05 */
[----:B------:R-:W-:Y:S01]  /*66a0*/  STL [R1+0x800], R17 ;  /* 0x0008001101007387 */ /* 0x000fe20000100800 */
[--C-:B------:R-:W-:Y:S01]  /*66b0*/  @!P0 IMAD.IADD R27, R27, 0x1, -R5.reuse ;  /* 0x000000011b1b8824 */ /* 0x100fe200078e0a05 */
[----:B------:R-:W-:Y:S02]  /*66c0*/  IABS R13, R2 ;  /* 0x00000002000d7213 */ /* 0x000fe40000000000 */
[----:B------:R-:W-:Y:S01]  /*66d0*/  STL [R1+0x804], R18 ;  /* 0x0008041201007387 */ /* 0x000fe20000100800 */
[----:B------:R-:W-:Y:S01]  /*66e0*/  ISETP.GE.AND P0, PT, R2, RZ, PT ;  /* 0x000000ff0200720c */ /* 0x000fe20003f06270 */
[----:B------:R-:W-:Y:S01]  /*66f0*/  IMAD.HI.U32 R2, R0, R12, RZ ;  /* 0x0000000c00027227 */ /* 0x000fe200078e00ff */
[----:B------:R-:W-:Y:S01]  /*6700*/  ISETP.GT.U32.AND P2, PT, R5, R29, PT ;  /* 0x0000001d0500720c */ /* 0x000fe20003f44070 */
[----:B------:R-:W-:Y:S04]  /*6710*/  STL [R1+0x808], R19 ;  /* 0x0008081301007387 */ /* 0x000fe80000100800 */
[----:B------:R-:W-:Y:S01]  /*6720*/  STL [R1+0x80c], R4 ;  /* 0x00080c0401007387 */ /* 0x000fe20000100800 */
[----:B------:R-:W-:-:S03]  /*6730*/  @!P3 IMAD.IADD R28, R28, 0x1, -R5 ;  /* 0x000000011c1cb824 */ /* 0x000fc600078e0a05 */
[----:B------:R-:W-:Y:S01]  /*6740*/  STL [R1+0x810], R20 ;  /* 0x0008101401007387 */ /* 0x000fe20000100800 */
[----:B------:R-:W-:-:S03]  /*6750*/  IMAD.MOV R2, RZ, RZ, -R2 ;  /* 0x000000ffff027224 */ /* 0x000fc600078e0a02 */
[----:B------:R-:W-:Y:S01]  /*6760*/  STL [R1+0x814], R21 ;  /* 0x0008141501007387 */ /* 0x000fe20000100800 */
[----:B------:R-:W-:-:S03]  /*6770*/  IMAD.HI.U32 R7, R0, R13, RZ ;  /* 0x0000000d00077227 */ /* 0x000fc600078e00ff */
[----:B------:R1:W-:Y:S01]  /*6780*/  STL [R1+0x818], R22 ;  /* 0x0008181601007387 */ /* 0x0003e20000100800 */
[C---:B------:R-:W-:Y:S01]  /*6790*/  IMAD R12, R5.reuse, R2, R12 ;  /* 0x00000002050c7224 */ /* 0x040fe200078e020c */
[----:B------:R-:W-:Y:S01]  /*67a0*/  ISETP.GT.U32.AND P3, PT, R5, R28, PT ;  /* 0x0000001c0500720c */ /* 0x000fe20003f64070 */
[----:B------:R-:W-:Y:S02]  /*67b0*/  IMAD.MOV R7, RZ, RZ, -R7 ;  /* 0x000000ffff077224 */ /* 0x000fe400078e0a07 */
[----:B-1----:R-:W-:Y:S02]  /*67c0*/  VIADD R22, R6, 0x20 ;  /* 0x0000002006167836 */ /* 0x002fe40000000000 */
[----:B------:R-:W-:-:S03]  /*67d0*/  @!P2 IMAD.IADD R29, R29, 0x1, -R5 ;  /* 0x000000011d1da824 */ /* 0x000fc600078e0a05 */
[----:B------:R-:W-:Y:S01]  /*67e0*/  IABS R11, R22 ;  /* 0x00000016000b7213 */ /* 0x000fe20000000000 */
[C---:B------:R-:W-:Y:S01]  /*67f0*/  IMAD R13, R5.reuse, R7, R13 ;  /* 0x00000007050d7224 */ /* 0x040fe200078e020d */
[----:B------:R-:W-:-:S03]  /*6800*/  ISETP.GT.U32.AND P2, PT, R5, R12, PT ;  /* 0x0000000c0500720c */ /* 0x000fc60003f44070 */
[----:B------:R-:W-:Y:S01]  /*6810*/  IMAD.HI.U32 R7, R0, R11, RZ ;  /* 0x0000000b00077227 */ /* 0x000fe200078e00ff */
[----:B------:R-:W-:-:S03]  /*6820*/  @!P1 IADD3 R25, PT, PT, -R25, RZ, RZ ;  /* 0x000000ff19199210 */ /* 0x000fc60007ffe1ff */
[----:B------:R-:W-:Y:S02]  /*6830*/  VIADD R20, R6, 0x1c ;  /* 0x0000001c06147836 */ /* 0x000fe40000000000 */
[----:B------:R-:W-:Y:S01]  /*6840*/  IMAD.MOV R2, RZ, RZ, -R7 ;  /* 0x000000ffff027224 */ /* 0x000fe200078e0a07 */
[----:B------:R-:W-:Y:S01]  /*6850*/  ISETP.GE.AND P1, PT, R10, RZ, PT ;  /* 0x000000ff0a00720c */ /* 0x000fe20003f26270 */
[----:B------:R-:W-:Y:S01]  /*6860*/  @!P3 IMAD.IADD R28, R28, 0x1, -R5 ;  /* 0x000000011c1cb824 */ /* 0x000fe200078e0a05 */
[----:B------:R-:W-:Y:S01]  /*6870*/  IABS R10, R20 ;  /* 0x00000014000a7213 */ /* 0x000fe20000000000 */
[C---:B------:R-:W-:Y:S01]  /*6880*/  IMAD R11, R5.reuse, R2, R11 ;  /* 0x00000002050b7224 */ /* 0x040fe200078e020b */
[C---:B------:R-:W-:Y:S01]  /*6890*/  ISETP.GT.U32.AND P3, PT, R5.reuse, R13, PT ;  /* 0x0000000d0500720c */ /* 0x040fe20003f64070 */
[----:B------:R-:W-:Y:S02]  /*68a0*/  @!P2 IMAD.IADD R12, R12, 0x1, -R5 ;  /* 0x000000010c0ca824 */ /* 0x000fe400078e0a05 */
[C---:B------:R-:W-:Y:S01]  /*68b0*/  VIADD R18, R6.reuse, 0x14 ;  /* 0x0000001406127836 */ /* 0x040fe20000000000 */
[----:B------:R-:W-:Y:S01]  /*68c0*/  ISETP.GT.U32.AND P2, PT, R5, R11, PT ;  /* 0x0000000b0500720c */ /* 0x000fe20003f44070 */
[----:B------:R-:W-:-:S02]  /*68d0*/  VIADD R19, R6, 0x18 ;  /* 0x0000001806137836 */ /* 0x000fc40000000000 */
[----:B------:R-:W-:Y:S01]  /*68e0*/  IMAD.HI.U32 R8, R0, R10, RZ ;  /* 0x0000000a00087227 */ /* 0x000fe200078e00ff */
[----:B------:R-:W-:Y:S02]  /*68f0*/  IABS R15, R18 ;  /* 0x00000012000f7213 */ /* 0x000fe40000000000 */
[----:B------:R-:W-:Y:S01]  /*6900*/  IABS R9, R19 ;  /* 0x0000001300097213 */ /* 0x000fe20000000000 */
[----:B------:R-:W-:Y:S02]  /*6910*/  IMAD.MOV R7, RZ, RZ, -R8 ;  /* 0x000000ffff077224 */ /* 0x000fe400078e0a08 */
[----:B------:R-:W-:Y:S01]  /*6920*/  @!P3 IMAD.IADD R13, R13, 0x1, -R5 ;  /* 0x000000010d0db824 */ /* 0x000fe200078e0a05 */
[----:B------:R-:W-:Y:S01]  /*6930*/  ISETP.GE.AND P3, PT, R16, RZ, PT ;  /* 0x000000ff1000720c */ /* 0x000fe20003f66270 */
[----:B------:R-:W-:Y:S02]  /*6940*/  IMAD R10, R5, R7, R10 ;  /* 0x00000007050a7224 */ /* 0x000fe400078e020a */
[C---:B------:R-:W-:Y:S01]  /*6950*/  VIADD R17, R6.reuse, 0x10 ;  /* 0x0000001006117836 */ /* 0x040fe20000000000 */
[----:B------:R-:W-:Y:S01]  /*6960*/  IADD3 R16, PT, PT, R6, 0xc, RZ ;  /* 0x0000000c06107810 */ /* 0x000fe20007ffe0ff */
[----:B------:R-:W-:-:S02]  /*6970*/  IMAD.MOV.U32 R8, RZ, RZ, R15 ;  /* 0x000000ffff087224 */ /* 0x000fc400078e000f */
[----:B------:R-:W-:Y:S01]  /*6980*/  IMAD.HI.U32 R2, R0, R9, RZ ;  /* 0x0000000900027227 */ /* 0x000fe200078e00ff */
[----:B------:R-:W-:-:S03]  /*6990*/  IABS R21, R17 ;  /* 0x0000001100157213 */ /* 0x000fc60000000000 */
[----:B------:R-:W-:Y:S01]  /*69a0*/  @!P2 IMAD.IADD R11, R11, 0x1, -R5 ;  /* 0x000000010b0ba824 */ /* 0x000fe200078e0a05 */
[----:B------:R-:W-:Y:S01]  /*69b0*/  ISETP.GT.U32.AND P2, PT, R5, R10, PT ;  /* 0x0000000a0500720c */ /* 0x000fe20003f44070 */
[----:B------:R-:W-:Y:S01]  /*69c0*/  IMAD.HI.U32 R7, R0, R8, RZ ;  /* 0x0000000800077227 */ /* 0x000fe200078e00ff */
[----:B------:R-:W-:-:S03]  /*69d0*/  IABS R15, R16 ;  /* 0x00000010000f7213 */ /* 0x000fc60000000000 */
[----:B------:R-:W-:Y:S02]  /*69e0*/  IMAD.MOV R2, RZ, RZ, -R2 ;  /* 0x000000ffff027224 */ /* 0x000fe400078e0a02 */
[----:B------:R-:W-:Y:S02]  /*69f0*/  IMAD.MOV R4, RZ, RZ, -R7 ;  /* 0x000000ffff047224 */ /* 0x000fe400078e0a07 */
[C---:B------:R-:W-:Y:S02]  /*6a00*/  IMAD R9, R5.reuse, R2, R9 ;  /* 0x0000000205097224 */ /* 0x040fe400078e0209 */
[----:B------:R-:W-:Y:S02]  /*6a10*/  IMAD.MOV.U32 R7, RZ, RZ, R21 ;  /* 0x000000ffff077224 */ /* 0x000fe400078e0015 */
[----:B------:R-:W-:Y:S02]  /*6a20*/  IMAD.MOV.U32 R2, RZ, RZ, R15 ;  /* 0x000000ffff027224 */ /* 0x000fe400078e000f */
[----:B------:R-:W-:-:S02]  /*6a30*/  IMAD R8, R5, R4, R8 ;  /* 0x0000000405087224 */ /* 0x000fc400078e0208 */
[----:B------:R-:W-:Y:S02]  /*6a40*/  VIADD R15, R6, 0x8 ;  /* 0x00000008060f7836 */ /* 0x000fe40000000000 */
[C---:B------:R-:W-:Y:S01]  /*6a50*/  IMAD.HI.U32 R21, R0.reuse, R7, RZ ;  /* 0x0000000700157227 */ /* 0x040fe200078e00ff */
[----:B------:R1:W-:Y:S03]  /*6a60*/  STL [R1+0x81c], R23 ;  /* 0x00081c1701007387 */ /* 0x0003e60000100800 */
[----:B------:R-:W-:Y:S01]  /*6a70*/  IMAD.HI.U32 R4, R0, R2, RZ ;  /* 0x0000000200047227 */ /* 0x000fe200078e00ff */
[----:B------:R2:W-:Y:S03]  /*6a80*/  STL [R1+0x820], R24 ;  /* 0x0008201801007387 */ /* 0x0005e60000100800 */
[----:B------:R-:W-:Y:S01]  /*6a90*/  @!P2 IMAD.IADD R10, R10, 0x1, -R5 ;  /* 0x000000010a0aa824 */ /* 0x000fe200078e0a05 */
[----:B------:R-:W-:-:S02]  /*6aa0*/  ISETP.GT.U32.AND P2, PT, R5, R13, PT ;  /* 0x0000000d0500720c */ /* 0x000fc40003f44070 */
[----:B-1----:R-:W-:Y:S01]  /*6ab0*/  IABS R23, R15 ;  /* 0x0000000f00177213 */ /* 0x002fe20000000000 */
[----:B--2---:R-:W-:Y:S02]  /*6ac0*/  IMAD.MOV R24, RZ, RZ, -R21 ;  /* 0x000000ffff187224 */ /* 0x004fe400078e0a15 */
[----:B------:R-:W-:Y:S02]  /*6ad0*/  IMAD.MOV R21, RZ, RZ, -R4 ;  /* 0x000000ffff157224 */ /* 0x000fe400078e0a04 */
[----:B------:R-:W-:Y:S02]  /*6ae0*/  VIADD R4, R6, 0x4 ;  /* 0x0000000406047836 */ /* 0x000fe40000000000 */
[----:B------:R-:W-:Y:S01]  /*6af0*/  @!P1 IMAD.MOV R29, RZ, RZ, -R29 ;  /* 0x000000ffff1d9224 */ /* 0x000fe200078e0a1d */
[C---:B------:R-:W-:Y:S01]  /*6b00*/  ISETP.GT.U32.AND P1, PT, R5.reuse, R9, PT ;  /* 0x000000090500720c */ /* 0x040fe20003f24070 */
[----:B------:R-:W-:Y:S02]  /*6b10*/  IMAD R6, R5, R21, R2 ;  /* 0x0000001505067224 */ /* 0x000fe400078e0202 */
[----:B------:R-:W-:-:S04]  /*6b20*/  IMAD.HI.U32 R2, R0, R23, RZ ;  /* 0x0000001700027227 */ /* 0x000fc800078e00ff */
[----:B------:R-:W-:Y:S01]  /*6b30*/  @!P6 IMAD.MOV R28, RZ, RZ, -R28 ;  /* 0x000000ffff1ce224 */ /* 0x000fe200078e0a1c */
[----:B------:R-:W-:Y:S01]  /*6b40*/  ISETP.GT.U32.AND P6, PT, R5, R10, PT ;  /* 0x0000000a0500720c */ /* 0x000fe20003fc4070 */
[----:B------:R-:W-:Y:S02]  /*6b50*/  IMAD.MOV R2, RZ, RZ, -R2 ;  /* 0x000000ffff027224 */ /* 0x000fe400078e0a02 */
[----:B------:R-:W-:Y:S01]  /*6b60*/  @!P2 IMAD.IADD R13, R13, 0x1, -R5 ;  /* 0x000000010d0da824 */ /* 0x000fe200078e0a05 */
[C---:B------:R-:W-:Y:S01]  /*6b70*/  ISETP.GT.U32.AND P2, PT, R5.reuse, R8, PT ;  /* 0x000000080500720c */ /* 0x040fe20003f44070 */
[C---:B------:R-:W-:Y:S02]  /*6b80*/  IMAD R2, R5.reuse, R2, R23 ;  /* 0x0000000205027224 */ /* 0x040fe400078e0217 */
[----:B------:R-:W-:Y:S01]  /*6b90*/  @!P5 IMAD.MOV R27, RZ, RZ, -R27 ;  /* 0x000000ffff1bd224 */ /* 0x000fe200078e0a1b */
[----:B------:R-:W-:Y:S01]  /*6ba0*/  ISETP.GT.U32.AND P5, PT, R5, R11, PT ;  /* 0x0000000b0500720c */ /* 0x000fe20003fa4070 */
[--C-:B------:R-:W-:Y:S01]  /*6bb0*/  @!P1 IMAD.IADD R9, R9, 0x1, -R5.reuse ;  /* 0x0000000109099824 */ /* 0x100fe200078e0a05 */
[C---:B------:R-:W-:Y:S01]  /*6bc0*/  ISETP.GT.U32.AND P1, PT, R5.reuse, R2, PT ;  /* 0x000000020500720c */ /* 0x040fe20003f24070 */
[----:B------:R-:W-:Y:S01]  /*6bd0*/  @!P4 IMAD.MOV R26, RZ, RZ, -R26 ;  /* 0x000000ffff1ac224 */ /* 0x000fe200078e0a1a */
[----:B------:R-:W-:Y:S01]  /*6be0*/  ISETP.GT.U32.AND P4, PT, R5, R12, PT ;  /* 0x0000000c0500720c */ /* 0x000fe20003f84070 */
[----:B------:R-:W-:Y:S01]  /*6bf0*/  @!P6 IMAD.IADD R10, R10, 0x1, -R5 ;  /* 0x000000010a0ae824 */ /* 0x000fe200078e0a05 */
[----:B------:R-:W-:-:S03]  /*6c00*/  ISETP.GE.AND P6, PT, R22, RZ, PT ;  /* 0x000000ff1600720c */ /* 0x000fc60003fc6270 */
[----:B------:R-:W-:Y:S01]  /*6c10*/  @!P2 IMAD.IADD R8, R8, 0x1, -R5 ;  /* 0x000000010808a824 */ /* 0x000fe200078e0a05 */
[----:B------:R-:W-:-:S03]  /*6c20*/  ISETP.GE.AND P2, PT, R20, RZ, PT ;  /* 0x000000ff1400720c */ /* 0x000fc60003f46270 */
[----:B------:R-:W-:Y:S02]  /*6c30*/  @!P5 IADD3 R11, PT, PT, R11, -R5, RZ ;  /* 0x800000050b0bd210 */ /* 0x000fe40007ffe0ff */
[--C-:B------:R-:W-:Y:S02]  /*6c40*/  @!P1 IMAD.IADD R2, R2, 0x1, -R5.reuse ;  /* 0x0000000102029824 */ /* 0x100fe400078e0a05 */
[----:B------:R-:W-:Y:S02]  /*6c50*/  @!P4 IMAD.IADD R12, R12, 0x1, -R5 ;  /* 0x000000010c0cc824 */ /* 0x000fe400078e0a05 */
[----:B------:R-:W-:Y:S01]  /*6c60*/  @!P6 IMAD.MOV R11, RZ, RZ, -R11 ;  /* 0x000000ffff0be224 */ /* 0x000fe200078e0a0b */
[C---:B------:R-:W-:Y:S01]  /*6c70*/  ISETP.GT.U32.AND P6, PT, R5.reuse, R2, PT ;  /* 0x000000020500720c */ /* 0x040fe20003fc4070 */
[----:B------:R-:W-:Y:S01]  /*6c80*/  @!P0 IMAD.MOV R13, RZ, RZ, -R13 ;  /* 0x000000ffff0d8224 */ /* 0x000fe200078e0a0d */
[C---:B------:R-:W-:Y:S01]  /*6c90*/  ISETP.GT.U32.AND P5, PT, R5.reuse, R6, PT ;  /* 0x000000060500720c */ /* 0x040fe20003fa4070 */
[----:B------:R-:W-:Y:S01]  /*6ca0*/  STL [R1+0x824], R25 ;  /* 0x0008241901007387 */ /* 0x000fe20000100800 */
[----:B------:R-:W-:Y:S01]  /*6cb0*/  ISETP.GT.U32.AND P0, PT, R5, R9, PT ;  /* 0x000000090500720c */ /* 0x000fe20003f04070 */
[----:B------:R-:W-:-:S02]  /*6cc0*/  @!P3 IMAD.MOV R12, RZ, RZ, -R12 ;  /* 0x000000ffff0cb224 */ /* 0x000fc400078e0a0c */
[----:B------:R-:W-:Y:S01]  /*6cd0*/  STL [R1+0x828], R26 ;  /* 0x0008281a01007387 */ /* 0x000fe20000100800 */
[----:B------:R-:W-:-:S03]  /*6ce0*/  @!P2 IMAD.MOV R10, RZ, RZ, -R10 ;  /* 0x000000ffff0aa224 */ /* 0x000fc600078e0a0a */
[----:B------:R-:W-:Y:S04]  /*6cf0*/  STL [R1+0x82c], R27 ;  /* 0x00082c1b01007387 */ /* 0x000fe80000100800 */
[----:B------:R-:W-:Y:S04]  /*6d00*/  STL [R1+0x830], R28 ;  /* 0x0008301c01007387 */ /* 0x000fe80000100800 */
[----:B------:R-:W-:Y:S04]  /*6d10*/  STL [R1+0x834], R29 ;  /* 0x0008341d01007387 */ /* 0x000fe80000100800 */
[----:B------:R-:W-:Y:S04]  /*6d20*/  STL [R1+0x838], R13 ;  /* 0x0008380d01007387 */ /* 0x000fe80000100800 */
[----:B------:R-:W-:Y:S04]  /*6d30*/  STL [R1+0x83c], R12 ;  /* 0x00083c0c01007387 */ /* 0x000fe80000100800 */
[----:B------:R-:W-:Y:S01]  /*6d40*/  STL [R1+0x840], R11 ;  /* 0x0008400b01007387 */ /* 0x000fe20000100800 */
[----:B------:R-:W-:-:S03]  /*6d50*/  @!P6 IMAD.IADD R2, R2, 0x1, -R5 ;  /* 0x000000010202e824 */ /* 0x000fc600078e0a05 */
[----:B------:R1:W-:Y:S01]  /*6d60*/  STL [R1+0x844], R10 ;  /* 0x0008440a01007387 */ /* 0x0003e20000100800 */
[----:B------:R-:W-:-:S03]  /*6d70*/  IABS R21, R4 ;  /* 0x0000000400157213 */ /* 0x000fc60000000000 */
[----:B------:R-:W2:Y:S01]  /*6d80*/  LDL.LU R20, [R1+0x1c] ;  /* 0x00001c0001147983 */ /* 0x000ea20000300800 */
[--C-:B------:R-:W-:Y:S01]  /*6d90*/  @!P5 IMAD.IADD R6, R6, 0x1, -R5.reuse ;  /* 0x000000010606d824 */ /* 0x100fe200078e0a05 */
[----:B------:R-:W-:Y:S01]  /*6da0*/  ISETP.GE.AND P6, PT, R4, RZ, PT ;  /* 0x000000ff0400720c */ /* 0x000fe20003fc6270 */
[----:B------:R-:W-:Y:S01]  /*6db0*/  @!P0 IMAD.IADD R9, R9, 0x1, -R5 ;  /* 0x0000000109098824 */ /* 0x000fe200078e0a05 */
[----:B------:R-:W-:Y:S01]  /*6dc0*/  ISETP.GE.AND P5, PT, R19, RZ, PT ;  /* 0x000000ff1300720c */ /* 0x000fe20003fa6270 */
[----:B------:R-:W3:Y:S01]  /*6dd0*/  LDL.LU R4, [R1+0xc] ;  /* 0x00000c0001047983 */ /* 0x000ee20000300800 */
[----:B------:R-:W-:Y:S01]  /*6de0*/  ISETP.GE.AND P0, PT, R18, RZ, PT ;  /* 0x000000ff1200720c */ /* 0x000fe20003f06270 */
[C---:B------:R-:W-:Y:S01]  /*6df0*/  IMAD R7, R5.reuse, R24, R7 ;  /* 0x0000001805077224 */ /* 0x040fe200078e0207 */
[C---:B------:R-:W-:Y:S01]  /*6e00*/  ISETP.GT.U32.AND P1, PT, R5.reuse, R8, PT ;  /* 0x000000080500720c */ /* 0x040fe20003f24070 */
[----:B------:R-:W4:Y:S01]  /*6e10*/  LDL.LU R19, [R1+0x60] ;  /* 0x0000600001137983 */ /* 0x000f220000300800 */
[----:B-1----:R-:W1:Y:S03]  /*6e20*/  LDC.64 R10, c[0x0][0x380] ;  /* 0x0000e000ff0a7b82 */ /* 0x002e660000000a00 */
[----:B------:R-:W4:Y:S01]  /*6e30*/  LDL.LU R18, [R1+0x68] ;  /* 0x0000680001127983 */ /* 0x000f220000300800 */
[----:B------:R-:W-:Y:S01]  /*6e40*/  ISETP.GT.U32.AND P4, PT, R5, R7, PT ;  /* 0x000000070500720c */ /* 0x000fe20003f84070 */
[----:B------:R-:W-:-:S04]  /*6e50*/  IMAD.HI.U32 R0, R0, R21, RZ ;  /* 0x0000001500007227 */ /* 0x000fc800078e00ff */
[----:B------:R-:W-:-:S04]  /*6e60*/  IMAD.MOV R0, RZ, RZ, -R0 ;  /* 0x000000ffff007224 */ /* 0x000fc800078e0a00 */
[----:B------:R-:W-:-:S04]  /*6e70*/  IMAD R0, R5, R0, R21 ;  /* 0x0000000005007224 */ /* 0x000fc800078e0215 */
[----:B------:R-:W-:Y:S01]  /*6e80*/  @!P4 IMAD.IADD R7, R7, 0x1, -R5 ;  /* 0x000000010707c824 */ /* 0x000fe200078e0a05 */
[----:B------:R-:W-:-:S04]  /*6e90*/  ISETP.GT.U32.AND P4, PT, R5, R0, PT ;  /* 0x000000000500720c */ /* 0x000fc80003f84070 */
[----:B------:R-:W-:-:S09]  /*6ea0*/  ISETP.GT.U32.AND P3, PT, R5, R7, PT ;  /* 0x000000070500720c */ /* 0x000fd20003f64070 */
[----:B------:R-:W-:Y:S01]  /*6eb0*/  @!P4 IMAD.IADD R0, R0, 0x1, -R5 ;  /* 0x000000010000c824 */ /* 0x000fe200078e0a05 */
[----:B------:R-:W-:-:S04]  /*6ec0*/  ISETP.GT.U32.AND P4, PT, R5, R6, PT ;  /* 0x000000060500720c */ /* 0x000fc80003f84070 */
[----:B------:R-:W-:Y:S01]  /*6ed0*/  ISETP.GT.U32.AND P2, PT, R5, R0, PT ;  /* 0x000000000500720c */ /* 0x000fe20003f44070 */
[--C-:B------:R-:W-:Y:S01]  /*6ee0*/  @!P1 IMAD.IADD R8, R8, 0x1, -R5.reuse ;  /* 0x0000000108089824 */ /* 0x100fe200078e0a05 */
[----:B------:R-:W-:Y:S01]  /*6ef0*/  ISETP.GE.AND P1, PT, R17, RZ, PT ;  /* 0x000000ff1100720c */ /* 0x000fe20003f26270 */
[--C-:B------:R-:W-:Y:S01]  /*6f00*/  @!P3 IMAD.IADD R7, R7, 0x1, -R5.reuse ;  /* 0x000000010707b824 */ /* 0x100fe200078e0a05 */
[----:B------:R-:W-:Y:S01]  /*6f10*/  ISETP.GE.AND P3, PT, R16, RZ, PT ;  /* 0x000000ff1000720c */ /* 0x000fe20003f66270 */
[----:B------:R-:W4:Y:S04]  /*6f20*/  LDL.LU R17, [R1+0x6c] ;  /* 0x00006c0001117983 */ /* 0x000f280000300800 */
[----:B------:R-:W-:Y:S01]  /*6f30*/  @!P4 IMAD.IADD R6, R6, 0x1, -R5 ;  /* 0x000000010606c824 */ /* 0x000fe200078e0a05 */
[----:B------:R-:W-:Y:S01]  /*6f40*/  ISETP.GE.AND P4, PT, R15, RZ, PT ;  /* 0x000000ff0f00720c */ /* 0x000fe20003f86270 */
[----:B------:R-:W-:Y:S01]  /*6f50*/  @!P5 IMAD.MOV R9, RZ, RZ, -R9 ;  /* 0x000000ffff09d224 */ /* 0x000fe200078e0a09 */
[----:B------:R-:W4:Y:S01]  /*6f60*/  LDL.LU R16, [R1+0x70] ;  /* 0x0000700001107983 */ /* 0x000f220000300800 */
[----:B------:R-:W-:Y:S01]  /*6f70*/  @!P2 IMAD.IADD R0, R0, 0x1, -R5 ;  /* 0x000000010000a824 */ /* 0x000fe200078e0a05 */
[----:B------:R-:W-:-:S02]  /*6f80*/  ISETP.NE.AND P2, PT, R3, RZ, PT ;  /* 0x000000ff0300720c */ /* 0x000fc40003f45270 */
[----:B------:R-:W-:Y:S02]  /*6f90*/  LOP3.LUT R5, RZ, R3, RZ, 0x33, !PT ;  /* 0x00000003ff057212 */ /* 0x000fe400078e33ff */
[----:B-1----:R-:W-:Y:S01]  /*6fa0*/  MOV R3, R10 ;  /* 0x0000000a00037202 */ /* 0x002fe20000000f00 */
[----:B------:R-:W-:Y:S01]  /*6fb0*/  @!P0 IMAD.MOV R8, RZ, RZ, -R8 ;  /* 0x000000ffff088224 */ /* 0x000fe200078e0a08 */
[----:B------:R-:W-:Y:S01]  /*6fc0*/  STL [R1+0x14], R11 ;  /* 0x0000140b01007387 */ /* 0x000fe20000100800 */
[----:B------:R-:W-:Y:S02]  /*6fd0*/  @!P1 IMAD.MOV R7, RZ, RZ, -R7 ;  /* 0x000000ffff079224 */ /* 0x000fe400078e0a07 */
[----:B------:R-:W-:Y:S01]  /*6fe0*/  @!P3 IMAD.MOV R6, RZ, RZ, -R6 ;  /* 0x000000ffff06b224 */ /* 0x000fe200078e0a06 */
[----:B------:R-:W4:Y:S01]  /*6ff0*/  LDL.LU R15, [R1+0x1a4] ;  /* 0x0001a400010f7983 */ /* 0x000f220000300800 */
[----:B------:R-:W-:Y:S02]  /*7000*/  @!P4 IMAD.MOV R2, RZ, RZ, -R2 ;  /* 0x000000ffff02c224 */ /* 0x000fe400078e0a02 */
[----:B------:R-:W-:Y:S01]  /*7010*/  @!P6 IMAD.MOV R0, RZ, RZ, -R0 ;  /* 0x000000ffff00e224 */ /* 0x000fe200078e0a00 */
[----:B------:R-:W-:Y:S04]  /*7020*/  STL [R1+0x848], R3 ;  /* 0x0008480301007387 */ /* 0x000fe80000100800 */
[----:B------:R-:W-:Y:S04]  /*7030*/  STL [R1+0x84c], R9 ;  /* 0x00084c0901007387 */ /* 0x000fe80000100800 */
[----:B------:R-:W-:Y:S04]  /*7040*/  STL [R1+0x850], R8 ;  /* 0x0008500801007387 */ /* 0x000fe80000100800 */
[----:B------:R-:W-:Y:S04]  /*7050*/  STL [R1+0x854], R7 ;  /* 0x0008540701007387 */ /* 0x000fe80000100800 */
[----:B------:R-:W-:Y:S04]  /*7060*/  STL [R1+0x858], R6 ;  /* 0x0008580601007387 */ /* 0x000fe80000100800 */
[----:B------:R-:W-:Y:S04]  /*7070*/  STL [R1+0x85c], R2 ;  /* 0x00085c0201007387 */ /* 0x000fe80000100800 */
[----:B------:R1:W-:Y:S02]  /*7080*/  STL [R1+0x860], R0 ;  /* 0x0008600001007387 */ /* 0x0003e40000100800 */
[----:B-1----:R-:W-:-:S05]  /*7090*/  SEL R0, R5, R14, !P2 ;  /* 0x0000000e05007207 */ /* 0x002fca0005000000 */
[----:B------:R4:W-:Y:S01]  /*70a0*/  STL [R1+0x18], R0 ;  /* 0x0000180001007387 */ /* 0x0009e20000100800 */
[C---:B--2---:R-:W-:Y:S02]  /*70b0*/  SEL R3, R5.reuse, R20, !P2 ;  /* 0x0000001405037207 */ /* 0x044fe40005000000 */
[----:B---3--:R-:W-:-:S03]  /*70c0*/  SEL R2, R5, R4, !P2 ;  /* 0x0000000405027207 */ /* 0x008fc60005000000 */
[----:B------:R1:W-:Y:S01]  /*70d0*/  STL [R1+0x30], R3 ;  /* 0x0000300301007387 */ /* 0x0003e20000100800 */
[----:B----4-:R-:W-:-:S03]  /*70e0*/  SEL R0, R5, R19, !P2 ;  /* 0x0000001305007207 */ /* 0x010fc60005000000 */
[----:B------:R2:W-:Y:S01]  /*70f0*/  STL [R1+0x24], R2 ;  /* 0x0000240201007387 */ /* 0x0005e20000100800 */
[----:B-1----:R-:W-:-:S03]  /*7100*/  SEL R3, R5, R18, !P2 ;  /* 0x0000001205037207 */ /* 0x002fc60005000000 */
[----:B------:R1:W-:Y:S04]  /*7110*/  STL [R1+0x38], R0 ;  /* 0x0000380001007387 */ /* 0x0003e80000100800 */
[----:B------:R-:W-:Y:S04]  /*7120*/  STL [R1+0x3c], R3 ;  /* 0x00003c0301007387 */ /* 0x000fe80000100800 */
[----:B------:R-:W3:Y:S01]  /*7130*/  LDL.LU R14, [R1+0x1c0] ;  /* 0x0001c000010e7983 */ /* 0x000ee20000300800 */
[C---:B--2---:R-:W-:Y:S02]  /*7140*/  SEL R2, R5.reuse, R17, !P2 ;  /* 0x0000001105027207 */ /* 0x044fe40005000000 */
[----:B-1----:R-:W-:-:S03]  /*7150*/  SEL R0, R5, R16, !P2 ;  /* 0x0000001005007207 */ /* 0x002fc60005000000 */
[----:B------:R-:W-:Y:S04]  /*7160*/  STL [R1+0x40], R2 ;  /* 0x0000400201007387 */ /* 0x000fe80000100800 */
[----:B---3--:R1:W-:Y:S04]  /*7170*/  STL [R1+0x874], R14 ;  /* 0x0008740e01007387 */ /* 0x0083e80000100800 */
[----:B------:R-:W-:Y:S04]  /*7180*/  STL [R1+0x54], R0 ;  /* 0x0000540001007387 */ /* 0x000fe80000100800 */
[----:B-1----:R-:W2:Y:S01]  /*7190*/  LDL.LU R14, [R1+0x1bc] ;  /* 0x0001bc00010e7983 */ /* 0x002ea20000300800 */
[----:B------:R-:W-:-:S03]  /*71a0*/  SEL R3, R5, R15, !P2 ;  /* 0x0000000f05037207 */ /* 0x000fc60005000000 */
[----:B--2---:R1:W-:Y:S04]  /*71b0*/  STL [R1+0x878], R14 ;  /* 0x0008780e01007387 */ /* 0x0043e80000100800 */
[----:B-1----:R-:W2:Y:S04]  /*71c0*/  LDL.LU R14, [R1+0x1b8] ;  /* 0x0001b800010e7983 */ /* 0x002ea80000300800 */
[----:B------:R-:W3:Y:S04]  /*71d0*/  LDL.LU R0, [R1+0x1b4] ;  /* 0x0001b40001007983 */ /* 0x000ee80000300800 */
[----:B------:R-:W4:Y:S04]  /*71e0*/  LDL.LU R2, [R1+0x74] ;  /* 0x0000740001027983 */ /* 0x000f280000300800 */
[----:B------:R-:W3:Y:S04]  /*71f0*/  LDL.LU R6, [R1+0x8c] ;  /* 0x00008c0001067983 */ /* 0x000ee80000300800 */
[----:B------:R-:W3:Y:S04]  /*7200*/  LDL.LU R16, [R1+0x94] ;  /* 0x0000940001107983 */ /* 0x000ee80000300800 */
[----:B------:R-:W3:Y:S04]  /*7210*/  LDL.LU R7, [R1+0x98] ;  /* 0x0000980001077983 */ /* 0x000ee80000300800 */
[----:B------:R-:W3:Y:S04]  /*7220*/  LDL.LU R8, [R1+0x9c] ;  /* 0x00009c0001087983 */ /* 0x000ee80000300800 */
[----:B------:R1:W-:Y:S04]  /*7230*/  STL [R1+0x58], R3 ;  /* 0x0000580301007387 */ /* 0x0003e80000100800 */
[----:B------:R-:W3:Y:S04]  /*7240*/  LDL.LU R9, [R1+0xa4] ;  /* 0x0000a40001097983 */ /* 0x000ee80000300800 */
[----:B-1----:R-:W3:Y:S04]  /*7250*/  LDL.LU R3, [R1+0xa8] ;  /* 0x0000a80001037983 */ /* 0x002ee80000300800 */
[----:B------:R-:W3:Y:S04]  /*7260*/  LDL.LU R10, [R1+0xac] ;  /* 0x0000ac00010a7983 */ /* 0x000ee80000300800 */
        /* <DEDUP_REMOVED lines=17> */
[----:B------:R-:W3:Y:S01]  /*7380*/  LDL.LU R15, [R1+0x158] ;  /* 0x00015800010f7983 */ /* 0x000ee20000300800 */
[----:B--2---:R-:W-:-:S05]  /*7390*/  SEL R14, R5, R14, !P2 ;  /* 0x0000000e050e7207 */ /* 0x004fca0005000000 */
[----:B------:R1:W-:Y:S04]  /*73a0*/  STL [R1+0x60], R14 ;  /* 0x0000600e01007387 */ /* 0x0003e80000100800 */
[----:B-1----:R-:W2:Y:S02]  /*73b0*/  LDL.LU R14, [R1+0x878] ;  /* 0x00087800010e7983 */ /* 0x002ea40000300800 */
[----:B--2---:R-:W-:-:S05]  /*73c0*/  SEL R14, R5, R14, !P2 ;  /* 0x0000000e050e7207 */ /* 0x004fca0005000000 */
[----:B------:R1:W-:Y:S04]  /*73d0*/  STL [R1+0x68], R14 ;  /* 0x0000680e01007387 */ /* 0x0003e80000100800 */
[----:B-1----:R-:W2:Y:S01]  /*73e0*/  LDL.LU R14, [R1+0x874] ;  /* 0x00087400010e7983 */ /* 0x002ea20000300800 */
[C---:B---3--:R-:W-:Y:S02]  /*73f0*/  SEL R0, R5.reuse, R0, !P2 ;  /* 0x0000000005007207 */ /* 0x048fe40005000000 */
[----:B--2---:R-:W-:-:S05]  /*7400*/  SEL R14, R5, R14, !P2 ;  /* 0x0000000e050e7207 */ /* 0x004fca0005000000 */
[----:B------:R4:W-:Y:S04]  /*7410*/  STL [R1+0x6c], R14 ;  /* 0x00006c0e01007387 */ /* 0x0009e80000100800 */
[----:B------:R1:W-:Y:S01]  /*7420*/  STL [R1+0x70], R0 ;  /* 0x0000700001007387 */ /* 0x0003e20000100800 */
[C---:B----4-:R-:W-:Y:S02]  /*7430*/  SEL R14, R5.reuse, R2, !P2 ;  /* 0x00000002050e7207 */ /* 0x050fe40005000000 */
[C---:B------:R-:W-:Y:S02]  /*7440*/  SEL R2, R5.reuse, R6, !P2 ;  /* 0x0000000605027207 */ /* 0x040fe40005000000 */
[C---:B-1----:R-:W-:Y:S01]  /*7450*/  SEL R0, R5.reuse, R16, !P2 ;  /* 0x0000001005007207 */ /* 0x042fe20005000000 */
[----:B------:R-:W-:Y:S04]  /*7460*/  STL [R1+0x74], R14 ;  /* 0x0000740e01007387 */ /* 0x000fe80000100800 */
[----:B------:R-:W2:Y:S04]  /*7470*/  LDL.LU R16, [R1+0x15c] ;  /* 0x00015c0001107983 */ /* 0x000ea80000300800 */
[----:B------:R1:W-:Y:S04]  /*7480*/  STL [R1+0x8c], R2 ;  /* 0x00008c0201007387 */ /* 0x0003e80000100800 */
[----:B------:R3:W-:Y:S01]  /*7490*/  STL [R1+0x94], R0 ;  /* 0x0000940001007387 */ /* 0x0007e20000100800 */
[----:B------:R-:W-:-:S02]  /*74a0*/  SEL R6, R5, R9, !P2 ;  /* 0x0000000905067207 */ /* 0x000fc40005000000 */
[C---:B-1----:R-:W-:Y:S02]  /*74b0*/  SEL R2, R5.reuse, R7, !P2 ;  /* 0x0000000705027207 */ /* 0x042fe40005000000 */
[----:B---3--:R-:W-:-:S03]  /*74c0*/  SEL R0, R5, R8, !P2 ;  /* 0x0000000805007207 */ /* 0x008fc60005000000 */
[----:B------:R1:W-:Y:S04]  /*74d0*/  STL [R1+0x98], R2 ;  /* 0x0000980201007387 */ /* 0x0003e80000100800 */
[----:B------:R3:W-:Y:S01]  /*74e0*/  STL [R1+0x9c], R0 ;  /* 0x00009c0001007387 */ /* 0x0007e20000100800 */
[C---:B-1----:R-:W-:Y:S02]  /*74f0*/  SEL R2, R5.reuse, R3, !P2 ;  /* 0x0000000305027207 */ /* 0x042fe40005000000 */
[C---:B------:R-:W-:Y:S02]  /*7500*/  SEL R3, R5.reuse, R11, !P2 ;  /* 0x0000000b05037207 */ /* 0x040fe40005000000 */
[C---:B---3--:R-:W-:Y:S01]  /*7510*/  SEL R0, R5.reuse, R10, !P2 ;  /* 0x0000000a05007207 */ /* 0x048fe20005000000 */
[----:B------:R-:W-:Y:S04]  /*7520*/  STL [R1+0xa4], R6 ;  /* 0x0000a40601007387 */ /* 0x000fe80000100800 */
[----:B------:R1:W-:Y:S04]  /*7530*/  STL [R1+0xa8], R2 ;  /* 0x0000a80201007387 */ /* 0x0003e80000100800 */
[----:B------:R3:W-:Y:S04]  /*7540*/  STL [R1+0xac], R0 ;  /* 0x0000ac0001007387 */ /* 0x0007e80000100800 */
[----:B------:R4:W-:Y:S01]  /*7550*/  STL [R1+0xb4], R3 ;  /* 0x0000b40301007387 */ /* 0x0009e20000100800 */
[----:B-1----:R-:W-:-:S02]  /*7560*/  SEL R2, R5, R12, !P2 ;  /* 0x0000000c05027207 */ /* 0x002fc40005000000 */
[----:B---3--:R-:W-:-:S03]  /*7570*/  SEL R0, R5, R13, !P2 ;  /* 0x0000000d05007207 */ /* 0x008fc60005000000 */
[----:B------:R1:W-:Y:S01]  /*7580*/  STL [R1+0xc8], R2 ;  /* 0x0000c80201007387 */ /* 0x0003e20000100800 */
[----:B----4-:R-:W-:-:S03]  /*7590*/  SEL R3, R5, R29, !P2 ;  /* 0x0000001d05037207 */ /* 0x010fc60005000000 */
[----:B------:R3:W-:Y:S04]  /*75a0*/  STL [R1+0xcc], R0 ;  /* 0x0000cc0001007387 */ /* 0x0007e80000100800 */
[----:B------:R4:W-:Y:S01]  /*75b0*/  STL [R1+0xd4], R3 ;  /* 0x0000d40301007387 */ /* 0x0009e20000100800 */
[C---:B-1----:R-:W-:Y:S02]  /*75c0*/  SEL R2, R5.reuse, R28, !P2 ;  /* 0x0000001c05027207 */ /* 0x042fe40005000000 */
        /* <DEDUP_REMOVED lines=22> */
[----:B------:R-:W-:Y:S04]  /*7730*/  STL [R1+0x13c], R3 ;  /* 0x00013c0301007387 */ /* 0x000fe80000100800 */
[----:B------:R-:W4:Y:S01]  /*7740*/  LDL.LU R14, [R1+0x168] ;  /* 0x00016800010e7983 */ /* 0x000f220000300800 */
[C---:B-1----:R-:W-:Y:S02]  /*7750*/  SEL R2, R5.reuse, R17, !P2 ;  /* 0x0000001105027207 */ /* 0x042fe40005000000 */
[----:B---3--:R-:W-:-:S03]  /*7760*/  SEL R0, R5, R15, !P2 ;  /* 0x0000000f05007207 */ /* 0x008fc60005000000 */
[----:B------:R-:W-:Y:S04]  /*7770*/  STL [R1+0x154], R2 ;  /* 0x0001540201007387 */ /* 0x000fe80000100800 */
[----:B----4-:R1:W-:Y:S04]  /*7780*/  STL [R1+0x86c], R14 ;  /* 0x00086c0e01007387 */ /* 0x0103e80000100800 */
[----:B------:R-:W-:Y:S04]  /*7790*/  STL [R1+0x158], R0 ;  /* 0x0001580001007387 */ /* 0x000fe80000100800 */
[----:B-1----:R-:W3:Y:S01]  /*77a0*/  LDL.LU R14, [R1+0x164] ;  /* 0x00016400010e7983 */ /* 0x002ee20000300800 */
[----:B--2---:R-:W-:-:S03]  /*77b0*/  SEL R3, R5, R16, !P2 ;  /* 0x0000001005037207 */ /* 0x004fc60005000000 */
[----:B---3--:R1:W-:Y:S04]  /*77c0*/  STL [R1+0x870], R14 ;  /* 0x0008700e01007387 */ /* 0x0083e80000100800 */
[----:B-1----:R-:W2:Y:S04]  /*77d0*/  LDL.LU R14, [R1+0x160] ;  /* 0x00016000010e7983 */ /* 0x002ea80000300800 */
[----:B------:R-:W3:Y:S04]  /*77e0*/  LDL.LU R0, [R1+0x16c] ;  /* 0x00016c0001007983 */ /* 0x000ee80000300800 */
[----:B------:R-:W4:Y:S04]  /*77f0*/  LDL.LU R15, [R1+0x178] ;  /* 0x00017800010f7983 */ /* 0x000f280000300800 */
[----:B------:R-:W3:Y:S04]  /*7800*/  LDL.LU R2, [R1+0x17c] ;  /* 0x00017c0001027983 */ /* 0x000ee80000300800 */
[----:B------:R-:W3:Y:S04]  /*7810*/  LDL.LU R6, [R1+0x180] ;  /* 0x0001800001067983 */ /* 0x000ee80000300800 */
[----:B------:R1:W-:Y:S04]  /*7820*/  STL [R1+0x15c], R3 ;  /* 0x00015c0301007387 */ /* 0x0003e80000100800 */
[----:B------:R-:W3:Y:S04]  /*7830*/  LDL.LU R7, [R1+0x184] ;  /* 0x0001840001077983 */ /* 0x000ee80000300800 */
[----:B------:R-:W3:Y:S04]  /*7840*/  LDL.LU R8, [R1+0x18c] ;  /* 0x00018c0001087983 */ /* 0x000ee80000300800 */
        /* <DEDUP_REMOVED lines=28> */
[C---:B------:R-:W-:Y:S02]  /*7a10*/  SEL R6, R5.reuse, R6, !P2 ;  /* 0x0000000605067207 */ /* 0x040fe40005000000 */
[----:B--2---:R-:W-:-:S05]  /*7a20*/  SEL R14, R5, R14, !P2 ;  /* 0x0000000e050e7207 */ /* 0x004fca0005000000 */
[----:B------:R4:W-:Y:S02]  /*7a30*/  STL [R1+0x168], R14 ;  /* 0x0001680e01007387 */ /* 0x0009e40000100800 */
[C---:B----4-:R-:W-:Y:S02]  /*7a40*/  SEL R14, R5.reuse, R15, !P2 ;  /* 0x0000000f050e7207 */ /* 0x050fe40005000000 */
[----:B------:R-:W2:Y:S04]  /*7a50*/  LDL.LU R15, [R1+0xbc] ;  /* 0x0000bc00010f7983 */ /* 0x000ea80000300800 */
[----:B------:R1:W-:Y:S04]  /*7a60*/  STL [R1+0x16c], R0 ;  /* 0x00016c0001007387 */ /* 0x0003e80000100800 */
[----:B------:R-:W-:Y:S01]  /*7a70*/  STL [R1+0x178], R14 ;  /* 0x0001780e01007387 */ /* 0x000fe20000100800 */
[----:B-1----:R-:W-:-:S02]  /*7a80*/  SEL R0, R5, R2, !P2 ;  /* 0x0000000205007207 */ /* 0x002fc40005000000 */
[----:B------:R-:W-:-:S03]  /*7a90*/  SEL R2, R5, R7, !P2 ;  /* 0x0000000705027207 */ /* 0x000fc60005000000 */
[----:B------:R1:W-:Y:S04]  /*7aa0*/  STL [R1+0x17c], R0 ;  /* 0x00017c0001007387 */ /* 0x0003e80000100800 */
[----:B------:R3:W-:Y:S01]  /*7ab0*/  STL [R1+0x180], R6 ;  /* 0x0001800601007387 */ /* 0x0007e20000100800 */
[----:B-1----:R-:W-:-:S03]  /*7ac0*/  SEL R0, R5, R8, !P2 ;  /* 0x0000000805007207 */ /* 0x002fc60005000000 */
[----:B------:R1:W-:Y:S01]  /*7ad0*/  STL [R1+0x184], R2 ;  /* 0x0001840201007387 */ /* 0x0003e20000100800 */
[----:B---3--:R-:W-:-:S03]  /*7ae0*/  SEL R6, R5, R9, !P2 ;  /* 0x0000000905067207 */ /* 0x008fc60005000000 */
        /* <DEDUP_REMOVED lines=50> */
[----:B------:R1:W-:Y:S04]  /*7e10*/  STL [R1+0x150], R3 ;  /* 0x0001500301007387 */ /* 0x0003e80000100800 */
[----:B------:R-:W3:Y:S04]  /*7e20*/  LDL.LU R6, [R1+0xf4] ;  /* 0x0000f40001067983 */ /* 0x000ee80000300800 */
        /* <DEDUP_REMOVED lines=23> */
[----:B------:R-:W3:Y:S01]  /*7fa0*/  LDL.LU R15, [R1] ;  /* 0x00000000010f7983 */ /* 0x000ee20000300800 */
[----:B--2---:R-:W-:-:S05]  /*7fb0*/  SEL R14, R5, R14, !P2 ;  /* 0x0000000e050e7207 */ /* 0x004fca0005000000 */
[----:B------:R1:W-:Y:S04]  /*7fc0*/  STL [R1+0x14c], R14 ;  /* 0x00014c0e01007387 */ /* 0x0003e80000100800 */
[----:B-1----:R-:W2:Y:S02]  /*7fd0*/  LDL.LU R14, [R1+0x868] ;  /* 0x00086800010e7983 */ /* 0x002ea40000300800 */
[----:B--2---:R-:W-:-:S05]  /*7fe0*/  SEL R14, R5, R14, !P2 ;  /* 0x0000000e050e7207 */ /* 0x004fca0005000000 */
[----:B------:R1:W-:Y:S04]  /*7ff0*/  STL [R1+0x148], R14 ;  /* 0x0001480e01007387 */ /* 0x0003e80000100800 */
[----:B-1----:R-:W2:Y:S01]  /*8000*/  LDL.LU R14, [R1+0x864] ;  /* 0x00086400010e7983 */ /* 0x002ea20000300800 */
[C---:B---3--:R-:W-:Y:S02]  /*8010*/  SEL R0, R5.reuse, R0, !P2 ;  /* 0x0000000005007207 */ /* 0x048fe40005000000 */
[C---:B----4-:R-:W-:Y:S02]  /*8020*/  SEL R2, R5.reuse, R2, !P2 ;  /* 0x0000000205027207 */ /* 0x050fe40005000000 */
[C---:B------:R-:W-:Y:S02]  /*8030*/  SEL R6, R5.reuse, R6, !P2 ;  /* 0x0000000605067207 */ /* 0x040fe40005000000 */
[----:B------:R-:W-:-:S02]  /*8040*/  SEL R7, R5, R7, !P2 ;  /* 0x0000000705077207 */ /* 0x000fc40005000000 */
[C---:B------:R-:W-:Y:S02]  /*8050*/  SEL R8, R5.reuse, R8, !P2 ;  /* 0x0000000805087207 */ /* 0x040fe40005000000 */
[C---:B------:R-:W-:Y:S02]  /*8060*/  SEL R9, R5.reuse, R9, !P2 ;  /* 0x0000000905097207 */ /* 0x040fe40005000000 */
[C---:B------:R-:W-:Y:S02]  /*8070*/  SEL R3, R5.reuse, R3, !P2 ;  /* 0x0000000305037207 */ /* 0x040fe40005000000 */
[C---:B------:R-:W-:Y:S02]  /*8080*/  SEL R10, R5.reuse, R10, !P2 ;  /* 0x0000000a050a7207 */ /* 0x040fe40005000000 */
        /* <DEDUP_REMOVED lines=19> */
[----:B--2---:R-:W-:-:S05]  /*81c0*/  SEL R14, R5, R14, !P2 ;  /* 0x0000000e050e7207 */ /* 0x004fca0005000000 */
[----:B------:R1:W-:Y:S04]  /*81d0*/  STL [R1+0x144], R14 ;  /* 0x0001440e01007387 */ /* 0x0003e80000100800 */
[----:B-1----:R-:W2:Y:S04]  /*81e0*/  LDL.LU R14, [R1+0x5c] ;  /* 0x00005c00010e7983 */ /* 0x002ea80000300800 */
[----:B------:R1:W-:Y:S04]  /*81f0*/  STL [R1+0x140], R0 ;  /* 0x0001400001007387 */ /* 0x0003e80000100800 */
[----:B-1----:R-:W3:Y:S04]  /*8200*/  LDL.LU R0, [R1+0x860] ;  /* 0x0008600001007983 */ /* 0x002ee80000300800 */
[----:B------:R1:W-:Y:S04]  /*8210*/  STL [R1+0x134], R2 ;  /* 0x0001340201007387 */ /* 0x0003e80000100800 */
[----:B-1----:R-:W4:Y:S04]  /*8220*/  LDL.LU R2, [R1+0x85c] ;  /* 0x00085c0001027983 */ /* 0x002f280000300800 */
[----:B------:R1:W-:Y:S04]  /*8230*/  STL [R1+0x130], R6 ;  /* 0x0001300601007387 */ /* 0x0003e80000100800 */
[----:B-1----:R-:W2:Y:S04]  /*8240*/  LDL.LU R6, [R1+0x858] ;  /* 0x0008580001067983 */ /* 0x002ea80000300800 */
        /* <DEDUP_REMOVED lines=47> */
[----:B-1----:R-:W2:Y:S02]  /*8540*/  LDL.LU R15, [R1+0x7f8] ;  /* 0x0007f800010f7983 */ /* 0x002ea40000300800 */
[----:B--2---:R-:W-:-:S05]  /*8550*/  SEL R15, R5, R15, !P2 ;  /* 0x0000000f050f7207 */ /* 0x004fca0005000000 */
[----:B------:R1:W-:Y:S04]  /*8560*/  STL [R1+0x64], R15 ;  /* 0x0000640f01007387 */ /* 0x0003e80000100800 */
[----:B-1----:R-:W2:Y:S01]  /*8570*/  LDL.LU R15, [R1+0x48] ;  /* 0x00004800010f7983 */ /* 0x002ea20000300800 */
[C---:B------:R-:W-:Y:S02]  /*8580*/  SEL R16, R5.reuse, R16, !P2 ;  /* 0x0000001005107207 */ /* 0x040fe40005000000 */
[----:B------:R-:W-:-:S03]  /*8590*/  SEL R14, R5, R14, !P2 ;  /* 0x0000000e050e7207 */ /* 0x000fc60005000000 */
[----:B------:R2:W-:Y:S02]  /*85a0*/  STL [R1+0x50], R16 ;  /* 0x0000501001007387 */ /* 0x0005e40000100800 */
[C---:B--2---:R-:W-:Y:S02]  /*85b0*/  SEL R16, R5.reuse, R15, !P2 ;  /* 0x0000000f05107207 */ /* 0x044fe40005000000 */
[----:B------:R-:W-:-:S03]  /*85c0*/  SEL R15, R5, R17, !P2 ;  /* 0x00000011050f7207 */ /* 0x000fc60005000000 */
[----:B------:R1:W-:Y:S04]  /*85d0*/  STL [R1+0x4c], R16 ;  /* 0x00004c1001007387 */ /* 0x0003e80000100800 */
[----:B------:R2:W-:Y:S01]  /*85e0*/  STL [R1+0x48], R14 ;  /* 0x0000480e01007387 */ /* 0x0005e20000100800 */
[----:B-1----:R-:W-:-:S03]  /*85f0*/  SEL R16, R5, R18, !P2 ;  /* 0x0000001205107207 */ /* 0x002fc60005000000 */
[----:B------:R1:W-:Y:S01]  /*8600*/  STL [R1+0x44], R15 ;  /* 0x0000440f01007387 */ /* 0x0003e20000100800 */
[----:B--2---:R-:W-:-:S03]  /*8610*/  SEL R14, R5, R19, !P2 ;  /* 0x00000013050e7207 */ /* 0x004fc60005000000 */
[----:B------:R2:W-:Y:S01]  /*8620*/  STL [R1+0x34], R16 ;  /* 0x0000341001007387 */ /* 0x0005e20000100800 */
[----:B-1----:R-:W-:-:S03]  /*8630*/  SEL R15, R5, R4, !P2 ;  /* 0x00000004050f7207 */ /* 0x002fc60005000000 */
[----:B------:R-:W3:Y:S04]  /*8640*/  LDL.LU R4, [R1+0x7f4] ;  /* 0x0007f40001047983 */ /* 0x000ee80000300800 */
[----:B------:R1:W-:Y:S01]  /*8650*/  STL [R1+0x2c], R14 ;  /* 0x00002c0e01007387 */ /* 0x0003e20000100800 */
[----:B--2---:R-:W-:-:S03]  /*8660*/  SEL R16, R5, R21, !P2 ;  /* 0x0000001505107207 */ /* 0x004fc60005000000 */
[----:B------:R2:W-:Y:S01]  /*8670*/  STL [R1+0x28], R15 ;  /* 0x0000280f01007387 */ /* 0x0005e20000100800 */
[C---:B-1----:R-:W-:Y:S02]  /*8680*/  SEL R14, R5.reuse, R20, !P2 ;  /* 0x00000014050e7207 */ /* 0x042fe40005000000 */
[----:B--2---:R-:W-:-:S03]  /*8690*/  SEL R15, R5, R22, !P2 ;  /* 0x00000016050f7207 */ /* 0x004fc60005000000 */
[----:B------:R1:W-:Y:S04]  /*86a0*/  STL [R1+0x20], R14 ;  /* 0x0000200e01007387 */ /* 0x0003e80000100800 */
[----:B------:R-:W-:Y:S01]  /*86b0*/  STL [R1+0x1c], R16 ;  /* 0x00001c1001007387 */ /* 0x000fe20000100800 */
[----:B-1----:R-:W-:-:S03]  /*86c0*/  SEL R14, R5, R23, !P2 ;  /* 0x00000017050e7207 */ /* 0x002fc60005000000 */
[----:B------:R-:W-:Y:S04]  /*86d0*/  STL [R1+0xc], R15 ;  /* 0x00000c0f01007387 */ /* 0x000fe80000100800 */
[----:B------:R1:W-:Y:S04]  /*86e0*/  STL [R1+0x8], R14 ;  /* 0x0000080e01007387 */ /* 0x0003e80000100800 */
[----:B-1----:R-:W2:Y:S01]  /*86f0*/  LDL.LU R14, [R1+0x14] ;  /* 0x00001400010e7983 */ /* 0x002ea20000300800 */
[C---:B------:R-:W-:Y:S02]  /*8700*/  SEL R16, R5.reuse, R24, !P2 ;  /* 0x0000001805107207 */ /* 0x040fe40005000000 */
[----:B------:R-:W-:-:S02]  /*8710*/  SEL R15, R5, R25, !P2 ;  /* 0x00000019050f7207 */ /* 0x000fc40005000000 */
[C---:B------:R-:W-:Y:S01]  /*8720*/  SEL R26, R5.reuse, R26, !P2 ;  /* 0x0000001a051a7207 */ /* 0x040fe20005000000 */
[----:B------:R1:W-:Y:S01]  /*8730*/  STL [R1+0x4], R16 ;  /* 0x0000041001007387 */ /* 0x0003e20000100800 */
[C---:B------:R-:W-:Y:S02]  /*8740*/  SEL R27, R5.reuse, R27, !P2 ;  /* 0x0000001b051b7207 */ /* 0x040fe40005000000 */
[C---:B------:R-:W-:Y:S02]  /*8750*/  SEL R28, R5.reuse, R28, !P2 ;  /* 0x0000001c051c7207 */ /* 0x040fe40005000000 */
[C---:B------:R-:W-:Y:S01]  /*8760*/  SEL R29, R5.reuse, R29, !P2 ;  /* 0x0000001d051d7207 */ /* 0x040fe20005000000 */
[----:B-1----:R-:W2:Y:S04]  /*8770*/  LDL.LU R16, [R1+0x30] ;  /* 0x0000300001107983 */ /* 0x002ea80000300800 */
[----:B------:R-:W-:Y:S01]  /*8780*/  STL [R1], R15 ;  /* 0x0000000f01007387 */ /* 0x000fe20000100800 */
[----:B------:R-:W-:-:S03]  /*8790*/  SEL R13, R5, R13, !P2 ;  /* 0x0000000d050d7207 */ /* 0x000fc60005000000 */
[----:B------:R-:W2:Y:S01]  /*87a0*/  LDL.LU R17, [R1+0x24] ;  /* 0x0000240001117983 */ /* 0x000ea20000300800 */
[----:B------:R-:W-:-:S03]  /*87b0*/  SEL R12, R5, R12, !P2 ;  /* 0x0000000c050c7207 */ /* 0x000fc60005000000 */
[----:B------:R-:W2:Y:S01]  /*87c0*/  LDL.LU R18, [R1+0x38] ;  /* 0x0000380001127983 */ /* 0x000ea20000300800 */
[----:B------:R-:W-:-:S03]  /*87d0*/  SEL R11, R5, R11, !P2 ;  /* 0x0000000b050b7207 */ /* 0x000fc60005000000 */
[----:B------:R-:W2:Y:S01]  /*87e0*/  LDL.LU R19, [R1+0x3c] ;  /* 0x00003c0001137983 */ /* 0x000ea20000300800 */
[----:B------:R-:W-:-:S03]  /*87f0*/  SEL R10, R5, R10, !P2 ;  /* 0x0000000a050a7207 */ /* 0x000fc60005000000 */
[----:B------:R1:W-:Y:S01]  /*8800*/  STL [R1+0x774], R26 ;  /* 0x0007741a01007387 */ /* 0x0003e20000100800 */
[C---:B------:R-:W-:Y:S02]  /*8810*/  SEL R9, R5.reuse, R9, !P2 ;  /* 0x0000000905097207 */ /* 0x040fe40005000000 */
[C---:B------:R-:W-:Y:S02]  /*8820*/  SEL R8, R5.reuse, R8, !P2 ;  /* 0x0000000805087207 */ /* 0x040fe40005000000 */
[C---:B------:R-:W-:Y:S01]  /*8830*/  SEL R7, R5.reuse, R7, !P2 ;  /* 0x0000000705077207 */ /* 0x040fe20005000000 */
[----:B-1----:R-:W2:Y:S04]  /*8840*/  LDL.LU R26, [R1+0x18] ;  /* 0x00001800011a7983 */ /* 0x002ea80000300800 */
[----:B------:R-:W-:Y:S04]  /*8850*/  STL [R1+0x778], R27 ;  /* 0x0007781b01007387 */ /* 0x000fe80000100800 */
[----:B------:R-:W-:Y:S04]  /*8860*/  STL [R1+0x77c], R28 ;  /* 0x00077c1c01007387 */ /* 0x000fe80000100800 */
[----:B------:R-:W-:Y:S01]  /*8870*/  STL [R1+0x780], R29 ;  /* 0x0007801d01007387 */ /* 0x000fe20000100800 */
[----:B------:R-:W-:-:S03]  /*8880*/  SEL R6, R5, R6, !P2 ;  /* 0x0000000605067207 */ /* 0x000fc60005000000 */
[----:B------:R-:W-:Y:S01]  /*8890*/  STL [R1+0x784], R13 ;  /* 0x0007840d01007387 */ /* 0x000fe20000100800 */
[----:B----4-:R-:W-:-:S03]  /*88a0*/  SEL R2, R5, R2, !P2 ;  /* 0x0000000205027207 */ /* 0x010fc60005000000 */
[----:B------:R-:W-:Y:S01]  /*88b0*/  STL [R1+0x788], R12 ;  /* 0x0007880c01007387 */ /* 0x000fe20000100800 */
[----:B---3--:R-:W-:-:S03]  /*88c0*/  SEL R0, R5, R0, !P2 ;  /* 0x0000000005007207 */ /* 0x008fc60005000000 */
[----:B------:R-:W-:Y:S04]  /*88d0*/  STL [R1+0x78c], R11 ;  /* 0x00078c0b01007387 */ /* 0x000fe80000100800 */
[----:B------:R-:W-:Y:S04]  /*88e0*/  STL [R1+0x790], R10 ;  /* 0x0007900a01007387 */ /* 0x000fe80000100800 */
[----:B------:R-:W-:Y:S04]  /*88f0*/  STL [R1+0x794], R9 ;  /* 0x0007940901007387 */ /* 0x000fe80000100800 */
[----:B------:R1:W-:Y:S04]  /*8900*/  STL [R1+0x798], R8 ;  /* 0x0007980801007387 */ /* 0x0003e80000100800 */
[----:B------:R-:W-:Y:S01]  /*8910*/  STL [R1+0x79c], R7 ;  /* 0x00079c0701007387 */ /* 0x000fe20000100800 */
[----:B------:R-:W-:Y:S01]  /*8920*/  IMAD R4, R4, UR12, RZ ;  /* 0x0000000c04047c24 */ /* 0x000fe2000f8e02ff */
[----:B------:R-:W3:Y:S04]  /*8930*/  LDCU UR12, c[0x0][0x3a8] ;  /* 0x00007500ff0c77ac */ /* 0x000ee80008000800 */
[----:B------:R-:W-:-:S05]  /*8940*/  LEA R3, P0, R4, R3, 0x1 ;  /* 0x0000000304037211 */ /* 0x000fca00078008ff */
[----:B------:R-:W-:Y:S04]  /*8950*/  STL [R1+0x73c], R3 ;  /* 0x00073c0301007387 */ /* 0x000fe80000100800 */
[----:B------:R-:W-:Y:S04]  /*8960*/  STL [R1+0x7a0], R6 ;  /* 0x0007a00601007387 */ /* 0x000fe80000100800 */
[----:B------:R-:W-:Y:S04]  /*8970*/  STL [R1+0x7a4], R2 ;  /* 0x0007a40201007387 */ /* 0x000fe80000100800 */
[----:B------:R4:W-:Y:S04]  /*8980*/  STL [R1+0x7a8], R0 ;  /* 0x0007a80001007387 */ /* 0x0009e80000100800 */
[----:B------:R-:W3:Y:S04]  /*8990*/  LDL.LU R20, [R1+0x40] ;  /* 0x0000400001147983 */ /* 0x000ee80000300800 */
[----:B------:R-:W4:Y:S04]  /*89a0*/  LDL.LU R21, [R1+0x54] ;  /* 0x0000540001157983 */ /* 0x000f280000300800 */
[----:B------:R-:W4:Y:S04]  /*89b0*/  LDL.LU R22, [R1+0x58] ;  /* 0x0000580001167983 */ /* 0x000f280000300800 */
[----:B------:R-:W4:Y:S04]  /*89c0*/  LDL.LU R23, [R1+0x60] ;  /* 0x0000600001177983 */ /* 0x000f280000300800 */
[----:B------:R-:W4:Y:S01]  /*89d0*/  LDL.LU R24, [R1+0x68] ;  /* 0x0000680001187983 */ /* 0x000f220000300800 */
[----:B--2---:R-:W-:-:S02]  /*89e0*/  LEA.HI.X.SX32 R4, R4, R14, 0x1, P0 ;  /* 0x0000000e04047211 */ /* 0x004fc400000f0eff */
[----:B------:R-:W2:Y:S01]  /*89f0*/  LDC.64 R14, c[0x0][0x388] ;  /* 0x0000e200ff0e7b82 */ /* 0x000ea20000000a00 */
[----:B------:R-:W4:Y:S04]  /*8a00*/  LDL.LU R25, [R1+0x6c] ;  /* 0x00006c0001197983 */ /* 0x000f280000300800 */
[----:B------:R-:W-:Y:S04]  /*8a10*/  STL [R1+0x740], R4 ;  /* 0x0007400401007387 */ /* 0x000fe80000100800 */
[----:B--2---:R-:W-:Y:S04]  /*8a20*/  STL [R1+0x7b0], R14 ;  /* 0x0007b00e01007387 */ /* 0x004fe80000100800 */
[----:B------:R-:W-:Y:S04]  /*8a30*/  STL [R1+0x7ac], R15 ;  /* 0x0007ac0f01007387 */ /* 0x000fe80000100800 */
[----:B-1----:R-:W2:Y:S04]  /*8a40*/  LDL.LU R8, [R1+0x70] ;  /* 0x0000700001087983 */ /* 0x002ea80000300800 */
[----:B------:R-:W2:Y:S04]  /*8a50*/  LDL.LU R9, [R1+0x74] ;  /* 0x0000740001097983 */ /* 0x000ea80000300800 */
[----:B------:R-:W2:Y:S04]  /*8a60*/  LDL.LU R10, [R1+0x8c] ;  /* 0x00008c00010a7983 */ /* 0x000ea80000300800 */
[----:B------:R-:W2:Y:S04]  /*8a70*/  LDL.LU R11, [R1+0x94] ;  /* 0x00009400010b7983 */ /* 0x000ea80000300800 */
[----:B------:R-:W2:Y:S04]  /*8a80*/  LDL.LU R12, [R1+0x98] ;  /* 0x00009800010c7983 */ /* 0x000ea80000300800 */
[----:B------:R-:W2:Y:S04]  /*8a90*/  LDL.LU R13, [R1+0x9c] ;  /* 0x00009c00010d7983 */ /* 0x000ea80000300800 */
[----:B------:R-:W2:Y:S04]  /*8aa0*/  LDL.LU R29, [R1+0xa4] ;  /* 0x0000a400011d7983 */ /* 0x000ea80000300800 */
[----:B------:R-:W2:Y:S01]  /*8ab0*/  LDL.LU R28, [R1+0xa8] ;  /* 0x0000a800011c7983 */ /* 0x000ea20000300800 */
[----:B------:R-:W-:-:S02]  /*8ac0*/  IMAD R5, R26, UR10, RZ ;  /* 0x0000000a1a057c24 */ /* 0x000fc4000f8e02ff */
[----:B------:R-:W-:Y:S01]  /*8ad0*/  IMAD R16, R16, UR10, RZ ;  /* 0x0000000a10107c24 */ /* 0x000fe2000f8e02ff */
[----:B------:R-:W2:Y:S01]  /*8ae0*/  LDL.LU R27, [R1+0xac] ;  /* 0x0000ac00011b7983 */ /* 0x000ea20000300800 */
[----:B------:R-:W-:Y:S02]  /*8af0*/  IMAD R17, R17, UR10, RZ ;  /* 0x0000000a11117c24 */ /* 0x000fe4000f8e02ff */
[----:B------:R-:W-:Y:S01]  /*8b00*/  IMAD R18, R18, UR10, RZ ;  /* 0x0000000a12127c24 */ /* 0x000fe2000f8e02ff */
[----:B------:R-:W2:Y:S01]  /*8b10*/  LDL.LU R26, [R1+0xb4] ;  /* 0x0000b400011a7983 */ /* 0x000ea20000300800 */
[----:B------:R-:W-:-:S03]  /*8b20*/  IMAD R19, R19, UR10, RZ ;  /* 0x0000000a13137c24 */ /* 0x000fc6000f8e02ff */
[----:B------:R-:W-:Y:S04]  /*8b30*/  STL [R1+0x7b4], R5 ;  /* 0x0007b40501007387 */ /* 0x000fe80000100800 */
[----:B------:R-:W-:Y:S04]  /*8b40*/  STL [R1+0x7b8], R16 ;  /* 0x0007b81001007387 */ /* 0x000fe80000100800 */
[----:B------:R-:W-:Y:S04]  /*8b50*/  STL [R1+0x7bc], R17 ;  /* 0x0007bc1101007387 */ /* 0x000fe80000100800 */
[----:B------:R-:W-:Y:S04]  /*8b60*/  STL [R1+0x7c0], R18 ;  /* 0x0007c01201007387 */ /* 0x000fe80000100800 */
[----:B------:R-:W-:Y:S01]  /*8b70*/  STL [R1+0x7c4], R19 ;  /* 0x0007c41301007387 */ /* 0x000fe20000100800 */
[----:B---3--:R-:W-:-:S02]  /*8b80*/  IMAD R20, R20, UR10, RZ ;  /* 0x0000000a14147c24 */ /* 0x008fc4000f8e02ff */
[----:B----4-:R-:W-:-:S03]  /*8b90*/  IMAD R21, R21, UR10, RZ ;  /* 0x0000000a15157c24 */ /* 0x010fc6000f8e02ff */
[----:B------:R-:W-:Y:S01]  /*8ba0*/  STL [R1+0x7c8], R20 ;  /* 0x0007c81401007387 */ /* 0x000fe20000100800 */
[----:B------:R-:W-:-:S03]  /*8bb0*/  IMAD R22, R22, UR10, RZ ;  /* 0x0000000a16167c24 */ /* 0x000fc6000f8e02ff */
[----:B------:R-:W-:Y:S01]  /*8bc0*/  STL [R1+0x7cc], R21 ;  /* 0x0007cc1501007387 */ /* 0x000fe20000100800 */
[----:B------:R-:W-:-:S03]  /*8bd0*/  IMAD R23, R23, UR10, RZ ;  /* 0x0000000a17177c24 */ /* 0x000fc6000f8e02ff */
[----:B------:R-:W-:Y:S01]  /*8be0*/  STL [R1+0x7d0], R22 ;  /* 0x0007d01601007387 */ /* 0x000fe20000100800 */
[----:B------:R-:W-:-:S03]  /*8bf0*/  IMAD R24, R24, UR10, RZ ;  /* 0x0000000a18187c24 */ /* 0x000fc6000f8e02ff */
[----:B------:R-:W-:Y:S01]  /*8c00*/  STL [R1+0x7d4], R23 ;  /* 0x0007d41701007387 */ /* 0x000fe20000100800 */
[----:B------:R-:W-:-:S03]  /*8c10*/  IMAD R25, R25, UR10, RZ ;  /* 0x0000000a19197c24 */ /* 0x000fc6000f8e02ff */
[----:B------:R-:W-:Y:S04]  /*8c20*/  STL [R1+0x7d8], R24 ;  /* 0x0007d81801007387 */ /* 0x000fe80000100800 */
[----:B------:R-:W-:Y:S01]  /*8c30*/  STL [R1+0x7dc], R25 ;  /* 0x0007dc1901007387 */ /* 0x000fe20000100800 */
[----:B--2---:R-:W-:Y:S02]  /*8c40*/  IMAD R0, R8, UR10, RZ ;  /* 0x0000000a08007c24 */ /* 0x004fe4000f8e02ff */
[----:B------:R-:W-:-:S03]  /*8c50*/  IMAD R3, R9, UR10, RZ ;  /* 0x0000000a09037c24 */ /* 0x000fc6000f8e02ff */
[----:B------:R1:W-:Y:S01]  /*8c60*/  STL [R1+0x10], R0 ;  /* 0x0000100001007387 */ /* 0x0003e20000100800 */
[----:B------:R-:W-:-:S03]  /*8c70*/  IMAD R2, R10, UR10, RZ ;  /* 0x0000000a0a027c24 */ /* 0x000fc6000f8e02ff */
[----:B------:R2:W-:Y:S01]  /*8c80*/  STL [R1+0x14], R3 ;  /* 0x0000140301007387 */ /* 0x0005e20000100800 */
[----:B-1----:R-:W-:-:S03]  /*8c90*/  IMAD R0, R11, UR10, RZ ;  /* 0x0000000a0b007c24 */ /* 0x002fc6000f8e02ff */
[----:B------:R1:W-:Y:S01]  /*8ca0*/  STL [R1+0x18], R2 ;  /* 0x0000180201007387 */ /* 0x0003e20000100800 */
[----:B--2---:R-:W-:-:S03]  /*8cb0*/  IMAD R3, R12, UR10, RZ ;  /* 0x0000000a0c037c24 */ /* 0x004fc6000f8e02ff */
[----:B------:R2:W-:Y:S04]  /*8cc0*/  STL [R1+0x24], R0 ;  /* 0x0000240001007387 */ /* 0x0005e80000100800 */
[----:B------:R3:W-:Y:S01]  /*8cd0*/  STL [R1+0x30], R3 ;  /* 0x0000300301007387 */ /* 0x0007e20000100800 */
[----:B-1----:R-:W-:Y:S02]  /*8ce0*/  IMAD R2, R13, UR10, RZ ;  /* 0x0000000a0d027c24 */ /* 0x002fe4000f8e02ff */
[----:B--2---:R-:W-:-:S03]  /*8cf0*/  IMAD R0, R29, UR10, RZ ;  /* 0x0000000a1d007c24 */ /* 0x004fc6000f8e02ff */
[----:B------:R1:W-:Y:S01]  /*8d00*/  STL [R1+0x38], R2 ;  /* 0x0000380201007387 */ /* 0x0003e20000100800 */
[----:B---3--:R-:W-:-:S03]  /*8d10*/  IMAD R3, R28, UR10, RZ ;  /* 0x0000000a1c037c24 */ /* 0x008fc6000f8e02ff */
[----:B------:R2:W-:Y:S04]  /*8d20*/  STL [R1+0x3c], R0 ;  /* 0x00003c0001007387 */ /* 0x0005e80000100800 */
[----:B------:R-:W-:Y:S04]  /*8d30*/  STL [R1+0x40], R3 ;  /* 0x0000400301007387 */ /* 0x000fe80000100800 */
[----:B------:R-:W3:Y:S01]  /*8d40*/  LDL.LU R25, [R1+0xd4] ;  /* 0x0000d40001197983 */ /* 0x000ee20000300800 */
[----:B-1----:R-:W-:Y:S02]  /*8d50*/  IMAD R2, R27, UR10, RZ ;  /* 0x0000000a1b027c24 */ /* 0x002fe4000f8e02ff */
[----:B--2---:R-:W-:-:S03]  /*8d60*/  IMAD R0, R26, UR10, RZ ;  /* 0x0000000a1a007c24 */ /* 0x004fc6000f8e02ff */
[----:B------:R-:W-:Y:S04]  /*8d70*/  STL [R1+0x54], R2 ;  /* 0x0000540201007387 */ /* 0x000fe80000100800 */
[----:B---3--:R1:W-:Y:S04]  /*8d80*/  STL [R1+0x7ec], R25 ;  /* 0x0007ec1901007387 */ /* 0x0083e80000100800 */
[----:B------:R-:W-:Y:S04]  /*8d90*/  STL [R1+0x58], R0 ;  /* 0x0000580001007387 */ /* 0x000fe80000100800 */
[----:B-1----:R-:W2:Y:S04]  /*8da0*/  LDL.LU R25, [R1+0xcc] ;  /* 0x0000cc0001197983 */ /* 0x002ea80000300800 */
        /* <DEDUP_REMOVED lines=30> */
[----:B--2---:R-:W-:-:S05]  /*8f90*/  IMAD R25, R25, UR10, RZ ;  /* 0x0000000a19197c24 */ /* 0x004fca000f8e02ff */
[----:B------:R1:W-:Y:S04]  /*8fa0*/  STL [R1+0x5c], R25 ;  /* 0x00005c1901007387 */ /* 0x0003e80000100800 */
[----:B-1----:R-:W2:Y:S02]  /*8fb0*/  LDL.LU R25, [R1+0x7f0] ;  /* 0x0007f00001197983 */ /* 0x002ea40000300800 */
[----:B--2---:R-:W-:-:S05]  /*8fc0*/  IMAD R25, R25, UR10, RZ ;  /* 0x0000000a19197c24 */ /* 0x004fca000f8e02ff */
[----:B------:R1:W-:Y:S04]  /*8fd0*/  STL [R1+0x60], R25 ;  /* 0x0000601901007387 */ /* 0x0003e80000100800 */
[----:B-1----:R-:W2:Y:S01]  /*8fe0*/  LDL.LU R25, [R1+0x7ec] ;  /* 0x0007ec0001197983 */ /* 0x002ea20000300800 */
[----:B---3--:R-:W-:Y:S02]  /*8ff0*/  IMAD R24, R24, UR10, RZ ;  /* 0x0000000a18187c24 */ /* 0x008fe4000f8e02ff */
[----:B----4-:R-:W-:Y:S02]  /*9000*/  IMAD R23, R23, UR10, RZ ;  /* 0x0000000a17177c24 */ /* 0x010fe4000f8e02ff */
[----:B------:R-:W-:Y:S02]  /*9010*/  IMAD R22, R22, UR10, RZ ;  /* 0x0000000a16167c24 */ /* 0x000fe4000f8e02ff */
[----:B------:R-:W-:-:S02]  /*9020*/  IMAD R21, R21, UR10, RZ ;  /* 0x0000000a15157c24 */ /* 0x000fc4000f8e02ff */
[----:B------:R-:W-:Y:S02]  /*9030*/  IMAD R20, R20, UR10, RZ ;  /* 0x0000000a14147c24 */ /* 0x000fe4000f8e02ff */
[----:B------:R-:W-:Y:S02]  /*9040*/  IMAD R19, R19, UR10, RZ ;  /* 0x0000000a13137c24 */ /* 0x000fe4000f8e02ff */
[----:B------:R-:W-:Y:S02]  /*9050*/  IMAD R18, R18, UR10, RZ ;  /* 0x0000000a12127c24 */ /* 0x000fe4000f8e02ff */
[----:B------:R-:W-:Y:S02]  /*9060*/  IMAD R17, R17, UR10, RZ ;  /* 0x0000000a11117c24 */ /* 0x000fe4000f8e02ff */
[----:B------:R-:W-:Y:S02]  /*9070*/  IMAD R16, R16, UR10, RZ ;  /* 0x0000000a10107c24 */ /* 0x000fe4000f8e02ff */
[----:B------:R-:W-:-:S02]  /*9080*/  IMAD R5, R5, UR10, RZ ;  /* 0x0000000a05057c24 */ /* 0x000fc4000f8e02ff */
[----:B------:R-:W-:Y:S02]  /*9090*/  IMAD R15, R15, UR10, RZ ;  /* 0x0000000a0f0f7c24 */ /* 0x000fe4000f8e02ff */
[----:B------:R-:W-:Y:S02]  /*90a0*/  IMAD R14, R14, UR10, RZ ;  /* 0x0000000a0e0e7c24 */ /* 0x000fe4000f8e02ff */
[----:B------:R-:W-:Y:S02]  /*90b0*/  IMAD R2, R2, UR10, RZ ;  /* 0x0000000a02027c24 */ /* 0x000fe4000f8e02ff */
[----:B------:R-:W-:Y:S02]  /*90c0*/  IMAD R3, R3, UR10, RZ ;  /* 0x0000000a03037c24 */ /* 0x000fe4000f8e02ff */
[----:B--2---:R-:W-:-:S05]  /*90d0*/  IMAD R25, R25, UR10, RZ ;  /* 0x0000000a19197c24 */ /* 0x004fca000f8e02ff */
[----:B------:R-:W-:Y:S04]  /*90e0*/  STL [R1+0x68], R25 ;  /* 0x0000681901007387 */ /* 0x000fe80000100800 */
        /* <DEDUP_REMOVED lines=9> */
[----:B------:R1:W-:Y:S04]  /*9180*/  STL [R1+0xac], R5 ;  /* 0x0000ac0501007387 */ /* 0x0003e80000100800 */
[----:B------:R-:W-:Y:S01]  /*9190*/  STL [R1+0xb4], R15 ;  /* 0x0000b40f01007387 */ /* 0x000fe20000100800 */
[----:B-1----:R-:W-:-:S02]  /*91a0*/  IMAD R5, R4, UR10, RZ ;  /* 0x0000000a04057c24 */ /* 0x002fc4000f8e02ff */
[----:B------:R-:W-:Y:S01]  /*91b0*/  IMAD R4, R0, UR10, RZ ;  /* 0x0000000a00047c24 */ /* 0x000fe2000f8e02ff */
[----:B------:R-:W-:Y:S01]  /*91c0*/  STL [R1+0xc8], R14 ;  /* 0x0000c80e01007387 */ /* 0x000fe20000100800 */
[----:B------:R-:W-:-:S03]  /*91d0*/  IMAD R0, R6, UR10, RZ ;  /* 0x0000000a06007c24 */ /* 0x000fc6000f8e02ff */
[----:B------:R-:W-:Y:S04]  /*91e0*/  STL [R1+0xcc], R5 ;  /* 0x0000cc0501007387 */ /* 0x000fe80000100800 */
[----:B------:R-:W-:Y:S04]  /*91f0*/  STL [R1+0xd4], R4 ;  /* 0x0000d40401007387 */ /* 0x000fe80000100800 */
[----:B------:R1:W-:Y:S04]  /*9200*/  STL [R1+0xd8], R2 ;  /* 0x0000d80201007387 */ /* 0x0003e80000100800 */
[----:B------:R2:W-:Y:S04]  /*9210*/  STL [R1+0xf8], R0 ;  /* 0x0000f80001007387 */ /* 0x0005e80000100800 */
[----:B------:R3:W-:Y:S01]  /*9220*/  STL [R1+0xfc], R3 ;  /* 0x0000fc0301007387 */ /* 0x0007e20000100800 */
[----:B-1----:R-:W-:-:S02]  /*9230*/  IMAD R2, R7, UR10, RZ ;  /* 0x0000000a07027c24 */ /* 0x002fc4000f8e02ff */
[----:B--2---:R-:W-:-:S03]  /*9240*/  IMAD R0, R8, UR10, RZ ;  /* 0x0000000a08007c24 */ /* 0x004fc6000f8e02ff */
[----:B------:R1:W-:Y:S01]  /*9250*/  STL [R1+0x100], R2 ;  /* 0x0001000201007387 */ /* 0x0003e20000100800 */
[----:B---3--:R-:W-:-:S03]  /*9260*/  IMAD R3, R9, UR10, RZ ;  /* 0x0000000a09037c24 */ /* 0x008fc6000f8e02ff */
[----:B------:R2:W-:Y:S04]  /*9270*/  STL [R1+0x104], R0 ;  /* 0x0001040001007387 */ /* 0x0005e80000100800 */
[----:B------:R3:W-:Y:S01]  /*9280*/  STL [R1+0x108], R3 ;  /* 0x0001080301007387 */ /* 0x0007e20000100800 */
[----:B-1----:R-:W-:Y:S02]  /*9290*/  IMAD R2, R10, UR10, RZ ;  /* 0x0000000a0a027c24 */ /* 0x002fe4000f8e02ff */
        /* <DEDUP_REMOVED lines=88> */
[----:B------:R2:W-:Y:S01]  /*9820*/  STL [R1+0x14c], R0 ;  /* 0x00014c0001007387 */ /* 0x0005e20000100800 */
[----:B-1----:R-:W-:-:S03]  /*9830*/  IMAD R2, R7, UR10, RZ ;  /* 0x0000000a07027c24 */ /* 0x002fc6000f8e02ff */
[----:B------:R1:W-:Y:S01]  /*9840*/  STL [R1+0x148], R3 ;  /* 0x0001480301007387 */ /* 0x0003e20000100800 */
[----:B--2---:R-:W-:-:S03]  /*9850*/  IMAD R0, R8, UR10, RZ ;  /* 0x0000000a08007c24 */ /* 0x004fc6000f8e02ff */
        /* <DEDUP_REMOVED lines=14> */
[----:B------:R-:W-:Y:S01]  /*9940*/  STL [R1+0x110], R0 ;  /* 0x0001100001007387 */ /* 0x000fe20000100800 */
[----:B---3--:R-:W-:-:S03]  /*9950*/  IMAD R2, R27, UR10, RZ ;  /* 0x0000000a1b027c24 */ /* 0x008fc6000f8e02ff */
[----:B------:R1:W-:Y:S04]  /*9960*/  STL [R1+0xf4], R3 ;  /* 0x0000f40301007387 */ /* 0x0003e80000100800 */
[----:B-1----:R-:W2:Y:S04]  /*9970*/  LDL.LU R3, [R1+0xe8] ;  /* 0x0000e80001037983 */ /* 0x002ea80000300800 */
[----:B------:R-:W-:Y:S04]  /*9980*/  STL [R1+0xf0], R2 ;  /* 0x0000f00201007387 */ /* 0x000fe80000100800 */
[----:B------:R-:W3:Y:S01]  /*9990*/  LDL.LU R25, [R1+0xe0] ;  /* 0x0000e00001197983 */ /* 0x000ee20000300800 */
[----:B------:R-:W-:-:S05]  /*99a0*/  IMAD R0, R26, UR10, RZ ;  /* 0x0000000a1a007c24 */ /* 0x000fca000f8e02ff */
[----:B------:R-:W-:Y:S04]  /*99b0*/  STL [R1+0xec], R0 ;  /* 0x0000ec0001007387 */ /* 0x000fe80000100800 */
[----:B---3--:R1:W-:Y:S04]  /*99c0*/  STL [R1+0x7e0], R25 ;  /* 0x0007e01901007387 */ /* 0x0083e80000100800 */
[----:B-1----:R-:W3:Y:S04]  /*99d0*/  LDL.LU R25, [R1+0xe4] ;  /* 0x0000e40001197983 */ /* 0x002ee80000300800 */
[----:B------:R-:W4:Y:S04]  /*99e0*/  LDL.LU R24, [R1+0xdc] ;  /* 0x0000dc0001187983 */ /* 0x000f280000300800 */
        /* <DEDUP_REMOVED lines=17> */
[----:B------:R-:W4:Y:S01]  /*9b00*/  LDL.LU R10, [R1+0x44] ;  /* 0x00004400010a7983 */ /* 0x000f220000300800 */
[----:B--2---:R-:W-:-:S03]  /*9b10*/  IMAD R3, R3, UR10, RZ ;  /* 0x0000000a03037c24 */ /* 0x004fc6000f8e02ff */
[----:B------:R-:W2:Y:S04]  /*9b20*/  LDL.LU R11, [R1+0x34] ;  /* 0x00003400010b7983 */ /* 0x000ea80000300800 */
[----:B------:R-:W2:Y:S04]  /*9b30*/  LDL.LU R12, [R1+0x2c] ;  /* 0x00002c00010c7983 */ /* 0x000ea80000300800 */
[----:B------:R-:W2:Y:S04]  /*9b40*/  LDL.LU R13, [R1+0x28] ;  /* 0x00002800010d7983 */ /* 0x000ea80000300800 */
[----:B------:R-:W2:Y:S04]  /*9b50*/  LDL.LU R29, [R1+0x20] ;  /* 0x00002000011d7983 */ /* 0x000ea80000300800 */
[----:B------:R-:W2:Y:S04]  /*9b60*/  LDL.LU R28, [R1+0x1c] ;  /* 0x00001c00011c7983 */ /* 0x000ea80000300800 */
[----:B------:R-:W2:Y:S04]  /*9b70*/  LDL.LU R27, [R1+0xc] ;  /* 0x00000c00011b7983 */ /* 0x000ea80000300800 */
[----:B------:R-:W2:Y:S04]  /*9b80*/  LDL.LU R26, [R1+0x8] ;  /* 0x00000800011a7983 */ /* 0x000ea80000300800 */
[----:B------:R-:W2:Y:S04]  /*9b90*/  LDL.LU R4, [R1+0x4] ;  /* 0x0000040001047983 */ /* 0x000ea80000300800 */
[----:B------:R1:W-:Y:S04]  /*9ba0*/  STL [R1+0xe8], R3 ;  /* 0x0000e80301007387 */ /* 0x0003e80000100800 */
[----:B-1----:R-:W2:Y:S01]  /*9bb0*/  LDL.LU R3, [R1] ;  /* 0x0000000001037983 */ /* 0x002ea20000300800 */
[----:B---3--:R-:W-:-:S05]  /*9bc0*/  IMAD R25, R25, UR10, RZ ;  /* 0x0000000a19197c24 */ /* 0x008fca000f8e02ff */
[----:B------:R1:W-:Y:S04]  /*9bd0*/  STL [R1+0xe4], R25 ;  /* 0x0000e41901007387 */ /* 0x0003e80000100800 */
[----:B-1----:R-:W3:Y:S01]  /*9be0*/  LDL.LU R25, [R1+0x7e0] ;  /* 0x0007e00001197983 */ /* 0x002ee20000300800 */
[----:B----4-:R-:W-:Y:S02]  /*9bf0*/  IMAD R24, R24, UR10, RZ ;  /* 0x0000000a18187c24 */ /* 0x010fe4000f8e02ff */
[----:B------:R-:W-:Y:S02]  /*9c00*/  IMAD R23, R23, UR10, RZ ;  /* 0x0000000a17177c24 */ /* 0x000fe4000f8e02ff */
        /* <DEDUP_REMOVED lines=17> */
[----:B--2---:R-:W-:Y:S02]  /*9d20*/  IMAD R11, R11, UR10, RZ ;  /* 0x0000000a0b0b7c24 */ /* 0x004fe4000f8e02ff */
[----:B------:R-:W-:Y:S02]  /*9d30*/  IMAD R12, R12, UR10, RZ ;  /* 0x0000000a0c0c7c24 */ /* 0x000fe4000f8e02ff */
[----:B------:R-:W-:-:S02]  /*9d40*/  IMAD R13, R13, UR10, RZ ;  /* 0x0000000a0d0d7c24 */ /* 0x000fc4000f8e02ff */
[----:B------:R-:W-:Y:S02]  /*9d50*/  IMAD R29, R29, UR10, RZ ;  /* 0x0000000a1d1d7c24 */ /* 0x000fe4000f8e02ff */
[----:B------:R-:W-:Y:S02]  /*9d60*/  IMAD R28, R28, UR10, RZ ;  /* 0x0000000a1c1c7c24 */ /* 0x000fe4000f8e02ff */
[----:B------:R-:W-:Y:S02]  /*9d70*/  IMAD R27, R27, UR10, RZ ;  /* 0x0000000a1b1b7c24 */ /* 0x000fe4000f8e02ff */
[----:B------:R-:W-:Y:S02]  /*9d80*/  IMAD R26, R26, UR10, RZ ;  /* 0x0000000a1a1a7c24 */ /* 0x000fe4000f8e02ff */
[----:B---3--:R-:W-:-:S05]  /*9d90*/  IMAD R25, R25, UR10, RZ ;  /* 0x0000000a19197c24 */ /* 0x008fca000f8e02ff */
        /* <DEDUP_REMOVED lines=37> */
[----:B-1----:R-:W3:Y:S04]  /*9ff0*/  LDL.LU R9, [R1+0x794] ;  /* 0x0007940001097983 */ /* 0x002ee80000300800 */
[----:B------:R1:W-:Y:S04]  /*a000*/  STL [R1+0x44], R10 ;  /* 0x0000440a01007387 */ /* 0x0003e80000100800 */
[----:B-1----:R-:W4:Y:S04]  /*a010*/  LDL.LU R10, [R1+0x790] ;  /* 0x00079000010a7983 */ /* 0x002f280000300800 */
        /* <DEDUP_REMOVED lines=13> */
[----:B-1----:R-:W4:Y:S01]  /*a0f0*/  LDL.LU R26, [R1+0x774] ;  /* 0x00077400011a7983 */ /* 0x002f220000300800 */
[----:B------:R-:W-:-:S02]  /*a100*/  IMAD R4, R4, UR10, RZ ;  /* 0x0000000a04047c24 */ /* 0x000fc4000f8e02ff */
[----:B------:R-:W-:-:S03]  /*a110*/  IMAD R3, R3, UR10, RZ ;  /* 0x0000000a03037c24 */ /* 0x000fc6000f8e02ff */
[----:B------:R1:W-:Y:S04]  /*a120*/  STL [R1+0x744], R4 ;  /* 0x0007440401007387 */ /* 0x0003e80000100800 */
[----:B-1----:R-:W4:Y:S04]  /*a130*/  LDL.LU R4, [R1+0x18] ;  /* 0x0000180001047983 */ /* 0x002f280000300800 */
[----:B------:R1:W-:Y:S04]  /*a140*/  STL [R1+0x748], R3 ;  /* 0x0007480301007387 */ /* 0x0003e80000100800 */
[----:B-1----:R-:W4:Y:S01]  /*a150*/  LDL.LU R3, [R1+0x14] ;  /* 0x0000140001037983 */ /* 0x002f220000300800 */
[----:B--2---:R-:W-:-:S02]  /*a160*/  IMAD R8, R8, UR10, RZ ;  /* 0x0000000a08087c24 */ /* 0x004fc4000f8e02ff */
[----:B---3--:R-:W-:Y:S02]  /*a170*/  IMAD R9, R9, UR10, RZ ;  /* 0x0000000a09097c24 */ /* 0x008fe4000f8e02ff */
[----:B----4-:R-:W-:Y:S02]  /*a180*/  IMAD R10, R10, UR10, RZ ;  /* 0x0000000a0a0a7c24 */ /* 0x010fe4000f8e02ff */
[----:B------:R-:W-:Y:S02]  /*a190*/  IMAD R11, R11, UR10, RZ ;  /* 0x0000000a0b0b7c24 */ /* 0x000fe4000f8e02ff */
[----:B------:R-:W-:Y:S02]  /*a1a0*/  IMAD R12, R12, UR10, RZ ;  /* 0x0000000a0c0c7c24 */ /* 0x000fe4000f8e02ff */
[----:B------:R-:W-:Y:S02]  /*a1b0*/  IMAD R13, R13, UR10, RZ ;  /* 0x0000000a0d0d7c24 */ /* 0x000fe4000f8e02ff */
[----:B------:R-:W-:-:S02]  /*a1c0*/  IMAD R29, R29, UR10, RZ ;  /* 0x0000000a1d1d7c24 */ /* 0x000fc4000f8e02ff */
[----:B------:R-:W-:Y:S02]  /*a1d0*/  IMAD R28, R28, UR10, RZ ;  /* 0x0000000a1c1c7c24 */ /* 0x000fe4000f8e02ff */
[----:B------:R-:W-:Y:S02]  /*a1e0*/  IMAD R27, R27, UR10, RZ ;  /* 0x0000000a1b1b7c24 */ /* 0x000fe4000f8e02ff */
[----:B------:R-:W-:-:S05]  /*a1f0*/  IMAD R26, R26, UR10, RZ ;  /* 0x0000000a1a1a7c24 */ /* 0x000fca000f8e02ff */
[----:B------:R1:W-:Y:S04]  /*a200*/  STL [R1+0x74c], R26 ;  /* 0x00074c1a01007387 */ /* 0x0003e80000100800 */
[----:B-1----:R-:W2:Y:S04]  /*a210*/  LDL.LU R26, [R1+0x10] ;  /* 0x00001000011a7983 */ /* 0x002ea80000300800 */
[----:B------:R-:W-:Y:S04]  /*a220*/  STL [R1+0x750], R27 ;  /* 0x0007501b01007387 */ /* 0x000fe80000100800 */
[----:B------:R-:W-:Y:S04]  /*a230*/  STL [R1+0x754], R28 ;  /* 0x0007541c01007387 */ /* 0x000fe80000100800 */
[----:B------:R-:W-:Y:S04]  /*a240*/  STL [R1+0x758], R29 ;  /* 0x0007581d01007387 */ /* 0x000fe80000100800 */
[----:B------:R-:W-:Y:S04]  /*a250*/  STL [R1+0x75c], R13 ;  /* 0x00075c0d01007387 */ /* 0x000fe80000100800 */
[----:B------:R-:W-:Y:S04]  /*a260*/  STL [R1+0x760], R12 ;  /* 0x0007600c01007387 */ /* 0x000fe80000100800 */
[----:B------:R-:W-:Y:S04]  /*a270*/  STL [R1+0x764], R11 ;  /* 0x0007640b01007387 */ /* 0x000fe80000100800 */
[----:B------:R1:W-:Y:S04]  /*a280*/  STL [R1+0x768], R10 ;  /* 0x0007680a01007387 */ /* 0x0003e80000100800 */
[----:B------:R3:W-:Y:S04]  /*a290*/  STL [R1+0x76c], R9 ;  /* 0x00076c0901007387 */ /* 0x0007e80000100800 */
[----:B------:R4:W-:Y:S01]  /*a2a0*/  STL [R1+0x770], R8 ;  /* 0x0007700801007387 */ /* 0x0009e20000100800 */
[----:B-1----:R-:W-:-:S02]  /*a2b0*/  LEA R10, P4, R17, R14, 0x1 ;  /* 0x0000000e110a7211 */ /* 0x002fc400078808ff */
[-C--:B---3--:R-:W-:Y:S02]  /*a2c0*/  LEA R9, P3, R16, R14.reuse, 0x1 ;  /* 0x0000000e10097211 */ /* 0x088fe400078608ff */
[----:B----4-:R-:W-:-:S05]  /*a2d0*/  LEA R8, P2, R5, R14, 0x1 ;  /* 0x0000000e05087211 */ /* 0x010fca00078408ff */
[----:B------:R1:W-:Y:S04]  /*a2e0*/  STL [R1+0x6f4], R8 ;  /* 0x0006f40801007387 */ /* 0x0003e80000100800 */
[----:B------:R3:W-:Y:S01]  /*a2f0*/  STL [R1+0x6dc], R9 ;  /* 0x0006dc0901007387 */ /* 0x0007e20000100800 */
[----:B-1----:R-:W-:-:S03]  /*a300*/  LEA R8, P5, R18, R14, 0x1 ;  /* 0x0000000e12087211 */ /* 0x002fc600078a08ff */
[----:B------:R1:W-:Y:S01]  /*a310*/  STL [R1+0x6e0], R10 ;  /* 0x0006e00a01007387 */ /* 0x0003e20000100800 */
[----:B---3--:R-:W-:-:S03]  /*a320*/  LEA R9, P6, R19, R14, 0x1 ;  /* 0x0000000e13097211 */ /* 0x008fc600078c08ff */
[----:B------:R3:W-:Y:S04]  /*a330*/  STL [R1+0x6e4], R8 ;  /* 0x0006e40801007387 */ /* 0x0007e80000100800 */
[----:B------:R4:W-:Y:S01]  /*a340*/  STL [R1+0x6e8], R9 ;  /* 0x0006e80901007387 */ /* 0x0009e20000100800 */
[-C--:B-1----:R-:W-:Y:S02]  /*a350*/  LEA R10, P0, R20, R14.reuse, 0x1 ;  /* 0x0000000e140a7211 */ /* 0x082fe400078008ff */
[----:B---3--:R-:W-:-:S03]  /*a360*/  LEA R8, P1, R21, R14, 0x1 ;  /* 0x0000000e15087211 */ /* 0x008fc600078208ff */
[----:B------:R-:W-:Y:S01]  /*a370*/  STL [R1+0x6ec], R10 ;  /* 0x0006ec0a01007387 */ /* 0x000fe20000100800 */
[----:B----4-:R-:W-:-:S03]  /*a380*/  LEA.HI.X.SX32 R9, R5, R15, 0x1, P2 ;  /* 0x0000000f05097211 */ /* 0x010fc600010f0eff */
[----:B------:R1:W-:Y:S01]  /*a390*/  STL [R1+0x6f0], R8 ;  /* 0x0006f00801007387 */ /* 0x0003e20000100800 */
[----:B------:R-:W-:-:S03]  /*a3a0*/  LEA R5, P2, R22, R14, 0x1 ;  /* 0x0000000e16057211 */ /* 0x000fc600078408ff */
[----:B------:R3:W-:Y:S01]  /*a3b0*/  STL [R1+0x6d4], R9 ;  /* 0x0006d40901007387 */ /* 0x0007e20000100800 */
[----:B-1----:R-:W-:-:S03]  /*a3c0*/  LEA.HI.X.SX32 R8, R16, R15, 0x1, P3 ;  /* 0x0000000f10087211 */ /* 0x002fc600018f0eff */
[----:B------:R-:W4:Y:S04]  /*a3d0*/  LDL.LU R16, [R1+0x38] ;  /* 0x0000380001107983 */ /* 0x000f280000300800 */
[----:B------:R1:W-:Y:S01]  /*a3e0*/  STL [R1+0x6d8], R5 ;  /* 0x0006d80501007387 */ /* 0x0003e20000100800 */
[----:B---3--:R-:W-:-:S03]  /*a3f0*/  LEA.HI.X.SX32 R9, R17, R15, 0x1, P4 ;  /* 0x0000000f11097211 */ /* 0x008fc600020f0eff */
[----:B-1----:R-:W3:Y:S04]  /*a400*/  LDL.LU R5, [R1+0x40] ;  /* 0x0000400001057983 */ /* 0x002ee80000300800 */
[----:B------:R1:W-:Y:S01]  /*a410*/  STL [R1+0x6c4], R8 ;  /* 0x0006c40801007387 */ /* 0x0003e20000100800 */
[----:B------:R-:W-:-:S03]  /*a420*/  LEA.HI.X.SX32 R10, R18, R15, 0x1, P5 ;  /* 0x0000000f120a7211 */ /* 0x000fc600028f0eff */
[----:B------:R-:W3:Y:S01]  /*a430*/  LDL.LU R17, [R1+0x30] ;  /* 0x0000300001117983 */ /* 0x000ee20000300800 */
[----:B-1----:R-:W-:-:S05]  /*a440*/  LEA R8, P3, R23, R14, 0x1 ;  /* 0x0000000e17087211 */ /* 0x002fca00078608ff */
[----:B------:R1:W-:Y:S04]  /*a450*/  STL [R1+0x6d0], R8 ;  /* 0x0006d00801007387 */ /* 0x0003e80000100800 */
[----:B-1----:R-:W3:Y:S04]  /*a460*/  LDL.LU R8, [R1+0x54] ;  /* 0x0000540001087983 */ /* 0x002ee80000300800 */
[----:B------:R1:W-:Y:S04]  /*a470*/  STL [R1+0x6bc], R9 ;  /* 0x0006bc0901007387 */ /* 0x0003e80000100800 */
[----:B------:R-:W3:Y:S01]  /*a480*/  LDL.LU R18, [R1+0x24] ;  /* 0x0000240001127983 */ /* 0x000ee20000300800 */
[----:B-1----:R-:W-:-:S02]  /*a490*/  LEA R9, P4, R24, R14, 0x1 ;  /* 0x0000000e18097211 */ /* 0x002fc400078808ff */
[----:B------:R-:W-:-:S03]  /*a4a0*/  LEA.HI.X.SX32 R11, R19, R15, 0x1, P6 ;  /* 0x0000000f130b7211 */ /* 0x000fc600030f0eff */
[----:B------:R1:W-:Y:S04]  /*a4b0*/  STL [R1+0x6cc], R9 ;  /* 0x0006cc0901007387 */ /* 0x0003e80000100800 */
[----:B-1----:R-:W4:Y:S04]  /*a4c0*/  LDL.LU R9, [R1+0x58] ;  /* 0x0000580001097983 */ /* 0x002f280000300800 */
[----:B------:R1:W-:Y:S04]  /*a4d0*/  STL [R1+0x6b4], R10 ;  /* 0x0006b40a01007387 */ /* 0x0003e80000100800 */
[----:B------:R-:W4:Y:S01]  /*a4e0*/  LDL.LU R19, [R1+0x3c] ;  /* 0x00003c0001137983 */ /* 0x000f220000300800 */
[----:B-1----:R-:W-:-:S05]  /*a4f0*/  LEA R10, P5, R25, R14, 0x1 ;  /* 0x0000000e190a7211 */ /* 0x002fca00078a08ff */
[----:B------:R1:W-:Y:S04]  /*a500*/  STL [R1+0x6c8], R10 ;  /* 0x0006c80a01007387 */ /* 0x0003e80000100800 */
[----:B-1----:R-:W4:Y:S04]  /*a510*/  LDL.LU R10, [R1+0x5c] ;  /* 0x00005c00010a7983 */ /* 0x002f280000300800 */
[----:B------:R1:W-:Y:S04]  /*a520*/  STL [R1+0x6ac], R11 ;  /* 0x0006ac0b01007387 */ /* 0x0003e80000100800 */
[----:B-1----:R-:W4:Y:S01]  /*a530*/  LDL.LU R11, [R1+0x60] ;  /* 0x00006000010b7983 */ /* 0x002f220000300800 */
[----:B------:R-:W-:-:S02]  /*a540*/  LEA.HI.X.SX32 R12, R20, R15, 0x1, P0 ;  /* 0x0000000f140c7211 */ /* 0x000fc400000f0eff */
[-C--:B------:R-:W-:Y:S02]  /*a550*/  LEA R20, P0, R3, R14.reuse, 0x1 ;  /* 0x0000000e03147211 */ /* 0x080fe400078008ff */
[----:B--2---:R-:W-:-:S05]  /*a560*/  LEA R13, P6, R26, R14, 0x1 ;  /* 0x0000000e1a0d7211 */ /* 0x004fca00078c08ff */
[----:B------:R1:W-:Y:S04]  /*a570*/  STL [R1+0x6c0], R13 ;  /* 0x0006c00d01007387 */ /* 0x0003e80000100800 */
[----:B------:R2:W-:Y:S01]  /*a580*/  STL [R1+0x59c], R12 ;  /* 0x00059c0c01007387 */ /* 0x0005e20000100800 */
[----:B-1----:R-:W-:-:S03]  /*a590*/  LEA.HI.X.SX32 R13, R21, R15, 0x1, P1 ;  /* 0x0000000f150d7211 */ /* 0x002fc600008f0eff */
[----:B--2---:R-:W2:Y:S01]  /*a5a0*/  LDL.LU R12, [R1+0x68] ;  /* 0x00006800010c7983 */ /* 0x004ea20000300800 */
[----:B------:R-:W-:-:S03]  /*a5b0*/  LEA R21, P1, R4, R14, 0x1 ;  /* 0x0000000e04157211 */ /* 0x000fc600078208ff */
[----:B------:R1:W-:Y:S04]  /*a5c0*/  STL [R1+0x6b8], R20 ;  /* 0x0006b81401007387 */ /* 0x0003e80000100800 */
[----:B------:R0:W-:Y:S01]  /*a5d0*/  STL [R1+0x594], R13 ;  /* 0x0005940d01007387 */ /* 0x0001e20000100800 */
[----:B-1----:R-:W-:-:S03]  /*a5e0*/  LEA.HI.X.SX32 R20, R22, R15, 0x1, P2 ;  /* 0x0000000f16147211 */ /* 0x002fc600010f0eff */
[----:B0-----:R-:W2:Y:S04]  /*a5f0*/  LDL.LU R13, [R1+0x6c] ;  /* 0x00006c00010d7983 */ /* 0x001ea80000300800 */
[----:B------:R-:W-:Y:S04]  /*a600*/  STL [R1+0x6b0], R21 ;  /* 0x0006b01501007387 */ /* 0x000fe80000100800 */
[----:B------:R0:W-:Y:S04]  /*a610*/  STL [R1+0x574], R20 ;  /* 0x0005741401007387 */ /* 0x0001e80000100800 */
[----:B------:R-:W2:Y:S01]  /*a620*/  LDL.LU R29, [R1+0x70] ;  /* 0x00007000011d7983 */ /* 0x000ea20000300800 */
[----:B0-----:R-:W-:-:S02]  /*a630*/  LEA.HI.X.SX32 R20, R23, R15, 0x1, P3 ;  /* 0x0000000f17147211 */ /* 0x001fc400018f0eff */
[----:B---3--:R-:W-:-:S05]  /*a640*/  LEA R21, P2, R18, R14, 0x1 ;  /* 0x0000000e12157211 */ /* 0x008fca00078408ff */
[----:B------:R0:W-:Y:S04]  /*a650*/  STL [R1+0x6a8], R21 ;  /* 0x0006a81501007387 */ /* 0x0001e80000100800 */
[----:B------:R1:W-:Y:S04]  /*a660*/  STL [R1+0x3a4], R20 ;  /* 0x0003a41401007387 */ /* 0x0003e80000100800 */
[----:B------:R-:W3:Y:S01]  /*a670*/  LDL.LU R28, [R1+0x74] ;  /* 0x00007400011c7983 */ /* 0x000ee20000300800 */
[----:B0-----:R-:W-:Y:S02]  /*a680*/  LEA R21, P3, R17, R14, 0x1 ;  /* 0x0000000e11157211 */ /* 0x001fe400078608ff */
[----:B-1----:R-:W-:-:S03]  /*a690*/  LEA.HI.X.SX32 R20, R24, R15, 0x1, P4 ;  /* 0x0000000f18147211 */ /* 0x002fc600020f0eff */
[----:B------:R4:W-:Y:S04]  /*a6a0*/  STL [R1+0x598], R21 ;  /* 0x0005981501007387 */ /* 0x0009e80000100800 */
[----:B------:R0:W-:Y:S04]  /*a6b0*/  STL [R1+0x3a0], R20 ;  /* 0x0003a01401007387 */ /* 0x0001e80000100800 */
[----:B------:R-:W3:Y:S01]  /*a6c0*/  LDL.LU R27, [R1+0x8c] ;  /* 0x00008c00011b7983 */ /* 0x000ee20000300800 */
[----:B----4-:R-:W-:Y:S02]  /*a6d0*/  LEA R21, P4, R16, R14, 0x1 ;  /* 0x0000000e10157211 */ /* 0x010fe400078808ff */
[----:B0-----:R-:W-:-:S03]  /*a6e0*/  LEA.HI.X.SX32 R20, R25, R15, 0x1, P5 ;  /* 0x0000000f19147211 */ /* 0x001fc600028f0eff */
[----:B------:R-:W-:Y:S04]  /*a6f0*/  STL [R1+0x57c], R21 ;  /* 0x00057c1501007387 */ /* 0x000fe80000100800 */
[----:B------:R0:W-:Y:S02]  /*a700*/  STL [R1+0x350], R20 ;  /* 0x0003501401007387 */ /* 0x0001e40000100800 */
[----:B0-----:R-:W-:Y:S02]  /*a710*/  LEA.HI.X.SX32 R20, R26, R15, 0x1, P6 ;  /* 0x0000000f1a147211 */ /* 0x001fe400030f0eff */
[----:B------:R-:W4:Y:S01]  /*a720*/  LDL.LU R26, [R1+0x94] ;  /* 0x00009400011a7983 */ /* 0x000f220000300800 */
[----:B------:R-:W-:-:S05]  /*a730*/  LEA R21, P5, R19, R14, 0x1 ;  /* 0x0000000e13157211 */ /* 0x000fca00078a08ff */
[----:B------:R0:W-:Y:S04]  /*a740*/  STL [R1+0x3a8], R21 ;  /* 0x0003a81501007387 */ /* 0x0001e80000100800 */
[----:B------:R1:W-:Y:S01]  /*a750*/  STL [R1+0x348], R20 ;  /* 0x0003481401007387 */ /* 0x0003e20000100800 */
[-C--:B0-----:R-:W-:Y:S02]  /*a760*/  LEA R21, P6, R5, R14.reuse, 0x1 ;  /* 0x0000000e05157211 */ /* 0x081fe400078c08ff */
[----:B-1----:R-:W-:Y:S02]  /*a770*/  LEA.HI.X.SX32 R20, R3, R15, 0x1, P0 ;  /* 0x0000000f03147211 */ /* 0x002fe400000f0eff */
[----:B------:R-:W4:Y:S04]  /*a780*/  LDL.LU R3, [R1+0x98] ;  /* 0x0000980001037983 */ /* 0x000f280000300800 */
[----:B------:R0:W-:Y:S04]  /*a790*/  STL [R1+0x3ac], R21 ;  /* 0x0003ac1501007387 */ /* 0x0001e80000100800 */
[----:B------:R1:W-:Y:S01]  /*a7a0*/  STL [R1+0x340], R20 ;  /* 0x0003401401007387 */ /* 0x0003e20000100800 */
[----:B0-----:R-:W-:-:S02]  /*a7b0*/  LEA R21, P0, R8, R14, 0x1 ;  /* 0x0000000e08157211 */ /* 0x001fc400078008ff */
[-C--:B-1----:R-:W-:Y:S02]  /*a7c0*/  LEA.HI.X.SX32 R20, R4, R15.reuse, 0x1, P1 ;  /* 0x0000000f04147211 */ /* 0x082fe400008f0eff */
[----:B------:R-:W4:Y:S04]  /*a7d0*/  LDL.LU R4, [R1+0x9c] ;  /* 0x00009c0001047983 */ /* 0x000f280000300800 */
[----:B------:R-:W-:Y:S04]  /*a7e0*/  STL [R1+0x3b0], R21 ;  /* 0x0003b01501007387 */ /* 0x000fe80000100800 */
[----:B------:R0:W-:Y:S02]  /*a7f0*/  STL [R1+0x338], R20 ;  /* 0x0003381401007387 */ /* 0x0001e40000100800 */
[----:B0-----:R-:W-:-:S02]  /*a800*/  LEA.HI.X.SX32 R20, R18, R15, 0x1, P2 ;  /* 0x0000000f12147211 */ /* 0x001fc400010f0eff */
[----:B------:R-:W4:Y:S01]  /*a810*/  LDL.LU R18, [R1+0xa4] ;  /* 0x0000a40001127983 */ /* 0x000f220000300800 */
[----:B------:R-:W-:-:S05]  /*a820*/  LEA R21, P1, R9, R14, 0x1 ;  /* 0x0000000e09157211 */ /* 0x000fca00078208ff */
[----:B------:R-:W-:Y:S04]  /*a830*/  STL [R1+0x3b4], R21 ;  /* 0x0003b41501007387 */ /* 0x000fe80000100800 */
[----:B------:R0:W-:Y:S02]  /*a840*/  STL [R1+0x330], R20 ;  /* 0x0003301401007387 */ /* 0x0001e40000100800 */
[----:B0-----:R-:W-:Y:S02]  /*a850*/  LEA.HI.X.SX32 R20, R17, R15, 0x1, P3 ;  /* 0x0000000f11147211 */ /* 0x001fe400018f0eff */
        /* <DEDUP_REMOVED lines=11> */
[----:B--2---:R-:W-:-:S05]  /*a910*/  LEA R21, P4, R12, R14, 0x1 ;  /* 0x0000000e0c157211 */ /* 0x004fca00078808ff */
[----:B------:R0:W-:Y:S04]  /*a920*/  STL [R1+0x3c0], R21 ;  /* 0x0003c01501007387 */ /* 0x0001e80000100800 */
[----:B------:R1:W-:Y:S01]  /*a930*/  STL [R1+0x318], R20 ;  /* 0x0003181401007387 */ /* 0x0003e20000100800 */
[-C--:B0-----:R-:W-:Y:S02]  /*a940*/  LEA R21, P5, R13, R14.reuse, 0x1 ;  /* 0x0000000e0d157211 */ /* 0x081fe400078a08ff */
[----:B-1----:R-:W-:Y:S02]  /*a950*/  LEA.HI.X.SX32 R20, R5, R15, 0x1, P6 ;  /* 0x0000000f05147211 */ /* 0x002fe400030f0eff */
[----:B------:R-:W2:Y:S04]  /*a960*/  LDL.LU R5, [R1+0xc8] ;  /* 0x0000c80001057983 */ /* 0x000ea80000300800 */
[----:B------:R0:W-:Y:S04]  /*a970*/  STL [R1+0x3c4], R21 ;  /* 0x0003c41501007387 */ /* 0x0001e80000100800 */
[----:B------:R1:W-:Y:S01]  /*a980*/  STL [R1+0x310], R20 ;  /* 0x0003101401007387 */ /* 0x0003e20000100800 */
[----:B0-----:R-:W-:-:S02]  /*a990*/  LEA R21, P6, R29, R14, 0x1 ;  /* 0x0000000e1d157211 */ /* 0x001fc400078c08ff */
[-C--:B-1----:R-:W-:Y:S02]  /*a9a0*/  LEA.HI.X.SX32 R20, R8, R15.reuse, 0x1, P0 ;  /* 0x0000000f08147211 */ /* 0x082fe400000f0eff */
[----:B------:R-:W2:Y:S04]  /*a9b0*/  LDL.LU R8, [R1+0xcc] ;  /* 0x0000cc0001087983 */ /* 0x000ea80000300800 */
[----:B------:R-:W-:Y:S04]  /*a9c0*/  STL [R1+0x3c8], R21 ;  /* 0x0003c81501007387 */ /* 0x000fe80000100800 */
[----:B------:R0:W-:Y:S02]  /*a9d0*/  STL [R1+0x308], R20 ;  /* 0x0003081401007387 */ /* 0x0001e40000100800 */
[----:B0-----:R-:W-:-:S02]  /*a9e0*/  LEA.HI.X.SX32 R20, R9, R15, 0x1, P1 ;  /* 0x0000000f09147211 */ /* 0x001fc400008f0eff */
[----:B------:R-:W2:Y:S01]  /*a9f0*/  LDL.LU R9, [R1+0xd4] ;  /* 0x0000d40001097983 */ /* 0x000ea20000300800 */
[----:B---3--:R-:W-:-:S05]  /*aa00*/  LEA R21, P0, R28, R14, 0x1 ;  /* 0x0000000e1c157211 */ /* 0x008fca00078008ff */
[----:B------:R0:W-:Y:S04]  /*aa10*/  STL [R1+0x3cc], R21 ;  /* 0x0003cc1501007387 */ /* 0x0001e80000100800 */
[----:B------:R1:W-:Y:S01]  /*aa20*/  STL [R1+0x300], R20 ;  /* 0x0003001401007387 */ /* 0x0003e20000100800 */
[-C--:B0-----:R-:W-:Y:S02]  /*aa30*/  LEA R21, P1, R27, R14.reuse, 0x1 ;  /* 0x0000000e1b157211 */ /* 0x081fe400078208ff */
[----:B-1----:R-:W-:Y:S02]  /*aa40*/  LEA.HI.X.SX32 R20, R10, R15, 0x1, P2 ;  /* 0x0000000f0a147211 */ /* 0x002fe400010f0eff */
[----:B------:R-:W3:Y:S04]  /*aa50*/  LDL.LU R10, [R1+0xd8] ;  /* 0x0000d800010a7983 */ /* 0x000ee80000300800 */
[----:B------:R4:W-:Y:S04]  /*aa60*/  STL [R1+0x3d0], R21 ;  /* 0x0003d01501007387 */ /* 0x0009e80000100800 */
[----:B------:R0:W-:Y:S01]  /*aa70*/  STL [R1+0x2f8], R20 ;  /* 0x0002f81401007387 */ /* 0x0001e20000100800 */
[----:B----4-:R-:W-:-:S02]  /*aa80*/  LEA R21, P2, R26, R14, 0x1 ;  /* 0x0000000e1a157211 */ /* 0x010fc400078408ff */
[-C--:B0-----:R-:W-:Y:S02]  /*aa90*/  LEA.HI.X.SX32 R20, R11, R15.reuse, 0x1, P3 ;  /* 0x0000000f0b147211 */ /* 0x081fe400018f0eff */
        /* <DEDUP_REMOVED lines=11> */
[----:B------:R0:W-:Y:S04]  /*ab50*/  STL [R1+0x3dc], R21 ;  /* 0x0003dc1501007387 */ /* 0x0001e80000100800 */
[----:B------:R1:W-:Y:S01]  /*ab60*/  STL [R1+0x2e0], R20 ;  /* 0x0002e01401007387 */ /* 0x0003e20000100800 */
[----:B0-----:R-:W-:Y:S02]  /*ab70*/  LEA R21, P5, R18, R14, 0x1 ;  /* 0x0000000e12157211 */ /* 0x001fe400078a08ff */
        /* <DEDUP_REMOVED lines=36> */
[-C--:B------:R-:W-:Y:S02]  /*adc0*/  LEA.HI.X.SX32 R19, R19, R15.reuse, 0x1, P1 ;  /* 0x0000000f13137211 */ /* 0x080fe400008f0eff */
[-C--:B------:R-:W-:Y:S02]  /*add0*/  LEA.HI.X.SX32 R8, R8, R15.reuse, 0x1, P3 ;  /* 0x0000000f08087211 */ /* 0x080fe400018f0eff */
[----:B------:R-:W-:Y:S02]  /*ade0*/  LEA.HI.X.SX32 R9, R9, R15, 0x1, P4 ;  /* 0x0000000f09097211 */ /* 0x000fe400020f0eff */
[----:B---3--:R-:W-:-:S05]  /*adf0*/  LEA R21, P5, R10, R14, 0x1 ;  /* 0x0000000e0a157211 */ /* 0x008fca00078a08ff */
[----:B------:R-:W-:Y:S04]  /*ae00*/  STL [R1+0x3fc], R21 ;  /* 0x0003fc1501007387 */ /* 0x000fe80000100800 */
[----:B------:R0:W-:Y:S02]  /*ae10*/  STL [R1+0x298], R20 ;  /* 0x0002981401007387 */ /* 0x0001e40000100800 */
[----:B0-----:R-:W-:Y:S02]  /*ae20*/  LEA.HI.X.SX32 R20, R16, R15, 0x1, P0 ;  /* 0x0000000f10147211 */ /* 0x001fe400000f0eff */
[-C--:B----4-:R-:W-:Y:S01]  /*ae30*/  LEA R21, P6, R11, R14.reuse, 0x1 ;  /* 0x0000000e0b157211 */ /* 0x090fe200078c08ff */
[----:B------:R-:W3:Y:S04]  /*ae40*/  LDL.LU R16, [R1+0x13c] ;  /* 0x00013c0001107983 */ /* 0x000ee80000300800 */
[----:B------:R-:W-:Y:S04]  /*ae50*/  STL [R1+0x400], R21 ;  /* 0x0004001501007387 */ /* 0x000fe80000100800 */
[----:B------:R0:W-:Y:S04]  /*ae60*/  STL [R1+0x290], R20 ;  /* 0x0002901401007387 */ /* 0x0001e80000100800 */
[----:B0-----:R-:W4:Y:S01]  /*ae70*/  LDL.LU R20, [R1+0x154] ;  /* 0x0001540001147983 */ /* 0x001f220000300800 */
[----:B------:R-:W-:-:S05]  /*ae80*/  LEA R21, P0, R12, R14, 0x1 ;  /* 0x0000000e0c157211 */ /* 0x000fca00078008ff */
[----:B------:R-:W-:Y:S04]  /*ae90*/  STL [R1+0x404], R21 ;  /* 0x0004041501007387 */ /* 0x000fe80000100800 */
[----:B------:R0:W-:Y:S02]  /*aea0*/  STL [R1+0x288], R19 ;  /* 0x0002881301007387 */ /* 0x0001e40000100800 */
[----:B0-----:R-:W-:Y:S02]  /*aeb0*/  LEA.HI.X.SX32 R19, R5, R15, 0x1, P2 ;  /* 0x0000000f05137211 */ /* 0x001fe400010f0eff */
[----:B------:R-:W4:Y:S01]  /*aec0*/  LDL.LU R5, [R1+0x158] ;  /* 0x0001580001057983 */ /* 0x000f220000300800 */
[----:B------:R-:W-:-:S05]  /*aed0*/  LEA R21, P1, R13, R14, 0x1 ;  /* 0x0000000e0d157211 */ /* 0x000fca00078208ff */
[----:B------:R-:W-:Y:S04]  /*aee0*/  STL [R1+0x408], R21 ;  /* 0x0004081501007387 */ /* 0x000fe80000100800 */
[----:B------:R0:W-:Y:S04]  /*aef0*/  STL [R1+0x280], R19 ;  /* 0x0002801301007387 */ /* 0x0001e80000100800 */
[----:B0-----:R-:W4:Y:S01]  /*af00*/  LDL.LU R19, [R1+0x15c] ;  /* 0x00015c0001137983 */ /* 0x001f220000300800 */
[----:B------:R-:W-:-:S05]  /*af10*/  LEA R21, P2, R29, R14, 0x1 ;  /* 0x0000000e1d157211 */ /* 0x000fca00078408ff */
[----:B------:R-:W-:Y:S04]  /*af20*/  STL [R1+0x40c], R21 ;  /* 0x00040c1501007387 */ /* 0x000fe80000100800 */
[----:B------:R0:W-:Y:S04]  /*af30*/  STL [R1+0x278], R8 ;  /* 0x0002780801007387 */ /* 0x0001e80000100800 */
[----:B0-----:R-:W4:Y:S01]  /*af40*/  LDL.LU R8, [R1+0x160] ;  /* 0x0001600001087983 */ /* 0x001f220000300800 */
[----:B------:R-:W-:-:S05]  /*af50*/  LEA R21, P3, R28, R14, 0x1 ;  /* 0x0000000e1c157211 */ /* 0x000fca00078608ff */
[----:B------:R-:W-:Y:S04]  /*af60*/  STL [R1+0x410], R21 ;  /* 0x0004101501007387 */ /* 0x000fe80000100800 */
[----:B------:R0:W-:Y:S01]  /*af70*/  STL [R1+0x270], R9 ;  /* 0x0002700901007387 */ /* 0x0001e20000100800 */
[----:B------:R-:W-:-:S03]  /*af80*/  LEA.HI.X.SX32 R10, R10, R15, 0x1, P5 ;  /* 0x0000000f0a0a7211 */ /* 0x000fc600028f0eff */
        /* <DEDUP_REMOVED lines=13> */
[----:B------:R0:W-:Y:S04]  /*b060*/  STL [R1+0x258], R12 ;  /* 0x0002580c01007387 */ /* 0x0001e80000100800 */
[----:B0-----:R-:W4:Y:S01]  /*b070*/  LDL.LU R12, [R1+0x178] ;  /* 0x00017800010c7983 */ /* 0x001f220000300800 */
[----:B--2---:R-:W-:Y:S02]  /*b080*/  LEA R21, P0, R4, R14, 0x1 ;  /* 0x0000000e04157211 */ /* 0x004fe400078008ff */
[----:B------:R-:W-:-:S03]  /*b090*/  LEA.HI.X.SX32 R13, R13, R15, 0x1, P1 ;  /* 0x0000000f0d0d7211 */ /* 0x000fc600008f0eff */
[----:B------:R-:W-:Y:S01]  /*b0a0*/  STL [R1+0x420], R21 ;  /* 0x0004201501007387 */ /* 0x000fe20000100800 */
[----:B------:R-:W-:-:S03]  /*b0b0*/  LEA.HI.X.SX32 R22, R29, R15, 0x1, P2 ;  /* 0x0000000f1d167211 */ /* 0x000fc600010f0eff */
[----:B------:R0:W-:Y:S04]  /*b0c0*/  STL [R1+0x250], R13 ;  /* 0x0002500d01007387 */ /* 0x0001e80000100800 */
[----:B0-----:R-:W2:Y:S01]  /*b0d0*/  LDL.LU R13, [R1+0x17c] ;  /* 0x00017c00010d7983 */ /* 0x001ea20000300800 */
[----:B------:R-:W-:-:S05]  /*b0e0*/  LEA R21, P1, R18, R14, 0x1 ;  /* 0x0000000e12157211 */ /* 0x000fca00078208ff */
[----:B------:R-:W-:Y:S04]  /*b0f0*/  STL [R1+0x424], R21 ;  /* 0x0004241501007387 */ /* 0x000fe80000100800 */
[----:B------:R0:W-:Y:S04]  /*b100*/  STL [R1+0x248], R22 ;  /* 0x0002481601007387 */ /* 0x0001e80000100800 */
[----:B------:R-:W2:Y:S01]  /*b110*/  LDL.LU R29, [R1+0x180] ;  /* 0x00018000011d7983 */ /* 0x000ea20000300800 */
[----:B0-----:R-:W-:Y:S02]  /*b120*/  LEA.HI.X.SX32 R22, R28, R15, 0x1, P3 ;  /* 0x0000000f1c167211 */ /* 0x001fe400018f0eff */
[----:B------:R-:W-:-:S05]  /*b130*/  LEA R21, P2, R17, R14, 0x1 ;  /* 0x0000000e11157211 */ /* 0x000fca00078408ff */
[----:B------:R-:W-:Y:S04]  /*b140*/  STL [R1+0x428], R21 ;  /* 0x0004281501007387 */ /* 0x000fe80000100800 */
[----:B------:R0:W-:Y:S04]  /*b150*/  STL [R1+0x240], R22 ;  /* 0x0002401601007387 */ /* 0x0001e80000100800 */
[----:B------:R-:W2:Y:S01]  /*b160*/  LDL.LU R28, [R1+0x184] ;  /* 0x00018400011c7983 */ /* 0x000ea20000300800 */
[-C--:B0-----:R-:W-:Y:S02]  /*b170*/  LEA.HI.X.SX32 R22, R27, R15.reuse, 0x1, P4 ;  /* 0x0000000f1b167211 */ /* 0x081fe400020f0eff */
[----:B------:R-:W-:-:S02]  /*b180*/  LEA.HI.X.SX32 R3, R3, R15, 0x1, P6 ;  /* 0x0000000f03037211 */ /* 0x000fc400030f0eff */
[----:B---3--:R-:W-:-:S05]  /*b190*/  LEA R21, P3, R16, R14, 0x1 ;  /* 0x0000000e10157211 */ /* 0x008fca00078608ff */
[----:B------:R4:W-:Y:S04]  /*b1a0*/  STL [R1+0x42c], R21 ;  /* 0x00042c1501007387 */ /* 0x0009e80000100800 */
[----:B------:R0:W-:Y:S04]  /*b1b0*/  STL [R1+0x238], R22 ;  /* 0x0002381601007387 */ /* 0x0001e80000100800 */
[----:B------:R-:W3:Y:S01]  /*b1c0*/  LDL.LU R27, [R1+0x18c] ;  /* 0x00018c00011b7983 */ /* 0x000ee20000300800 */
[----:B----4-:R-:W-:Y:S02]  /*b1d0*/  LEA R21, P4, R20, R14, 0x1 ;  /* 0x0000000e14157211 */ /* 0x010fe400078808ff */
[----:B0-----:R-:W-:-:S03]  /*b1e0*/  LEA.HI.X.SX32 R22, R26, R15, 0x1, P5 ;  /* 0x0000000f1a167211 */ /* 0x001fc600028f0eff */
[----:B------:R0:W-:Y:S04]  /*b1f0*/  STL [R1+0x430], R21 ;  /* 0x0004301501007387 */ /* 0x0001e80000100800 */
[----:B------:R-:W-:Y:S04]  /*b200*/  STL [R1+0x230], R22 ;  /* 0x0002301601007387 */ /* 0x000fe80000100800 */
[----:B------:R-:W4:Y:S01]  /*b210*/  LDL.LU R26, [R1+0x194] ;  /* 0x00019400011a7983 */ /* 0x000f220000300800 */
[----:B0-----:R-:W-:-:S05]  /*b220*/  LEA R21, P5, R5, R14, 0x1 ;  /* 0x0000000e05157211 */ /* 0x001fca00078a08ff */
[----:B------:R-:W-:Y:S04]  /*b230*/  STL [R1+0x434], R21 ;  /* 0x0004341501007387 */ /* 0x000fe80000100800 */
[----:B------:R0:W-:Y:S04]  /*b240*/  STL [R1+0x228], R3 ;  /* 0x0002280301007387 */ /* 0x0001e80000100800 */
[----:B0-----:R-:W4:Y:S01]  /*b250*/  LDL.LU R3, [R1+0x198] ;  /* 0x0001980001037983 */ /* 0x001f220000300800 */
[----:B------:R-:W-:Y:S02]  /*b260*/  LEA R21, P6, R19, R14, 0x1 ;  /* 0x0000000e13157211 */ /* 0x000fe400078c08ff */
[----:B------:R-:W-:-:S03]  /*b270*/  LEA.HI.X.SX32 R22, R4, R15, 0x1, P0 ;  /* 0x0000000f04167211 */ /* 0x000fc600000f0eff */
[----:B------:R0:W-:Y:S04]  /*b280*/  STL [R1+0x438], R21 ;  /* 0x0004381501007387 */ /* 0x0001e80000100800 */
[----:B------:R-:W4:Y:S04]  /*b290*/  LDL.LU R4, [R1+0x190] ;  /* 0x0001900001047983 */ /* 0x000f280000300800 */
[----:B------:R1:W-:Y:S01]  /*b2a0*/  STL [R1+0x220], R22 ;  /* 0x0002201601007387 */ /* 0x0003e20000100800 */
[----:B0-----:R-:W-:Y:S02]  /*b2b0*/  LEA R21, P0, R8, R14, 0x1 ;  /* 0x0000000e08157211 */ /* 0x001fe400078008ff */
[----:B-1----:R-:W-:-:S03]  /*b2c0*/  LEA.HI.X.SX32 R22, R18, R15, 0x1, P1 ;  /* 0x0000000f12167211 */ /* 0x002fc600008f0eff */
        /* <DEDUP_REMOVED lines=16> */
[----:B------:R-:W-:Y:S01]  /*b3d0*/  STL [R1+0x200], R22 ;  /* 0x0002001601007387 */ /* 0x000fe20000100800 */
[----:B0-----:R-:W-:-:S03]  /*b3e0*/  LEA.HI.X.SX32 R21, R5, R15, 0x1, P5 ;  /* 0x0000000f05157211 */ /* 0x001fc600028f0eff */
[----:B------:R-:W4:Y:S01]  /*b3f0*/  LDL.LU R5, [R1+0x150] ;  /* 0x0001500001057983 */ /* 0x000f220000300800 */
[----:B------:R-:W-:-:S05]  /*b400*/  LEA R20, P4, R12, R14, 0x1 ;  /* 0x0000000e0c147211 */ /* 0x000fca00078808ff */
[----:B------:R-:W-:Y:S04]  /*b410*/  STL [R1+0x44c], R20 ;  /* 0x00044c1401007387 */ /* 0x000fe80000100800 */
[----:B------:R0:W-:Y:S04]  /*b420*/  STL [R1+0x1fc], R21 ;  /* 0x0001fc1501007387 */ /* 0x0001e80000100800 */
[----:B0-----:R-:W4:Y:S01]  /*b430*/  LDL.LU R21, [R1+0x14c] ;  /* 0x00014c0001157983 */ /* 0x001f220000300800 */
[----:B------:R-:W-:Y:S02]  /*b440*/  LEA.HI.X.SX32 R19, R19, R15, 0x1, P6 ;  /* 0x0000000f13137211 */ /* 0x000fe400030f0eff */
        /* <DEDUP_REMOVED lines=11> */
[----:B------:R0:W-:Y:S04]  /*b500*/  STL [R1+0x458], R20 ;  /* 0x0004581401007387 */ /* 0x0001e80000100800 */
[----:B------:R1:W-:Y:S04]  /*b510*/  STL [R1+0x214], R19 ;  /* 0x0002141301007387 */ /* 0x0003e80000100800 */
[----:B0-----:R-:W2:Y:S01]  /*b520*/  LDL.LU R20, [R1+0x140] ;  /* 0x0001400001147983 */ /* 0x001ea20000300800 */
[----:B-1----:R-:W-:-:S02]  /*b530*/  LEA.HI.X.SX32 R19, R10, R15, 0x1, P2 ;  /* 0x0000000f0a137211 */ /* 0x002fc400010f0eff */
[----:B---3--:R-:W-:-:S05]  /*b540*/  LEA R22, P1, R27, R14, 0x1 ;  /* 0x0000000e1b167211 */ /* 0x008fca00078208ff */
[----:B------:R-:W-:Y:S04]  /*b550*/  STL [R1+0x45c], R22 ;  /* 0x00045c1601007387 */ /* 0x000fe80000100800 */
[----:B------:R0:W-:Y:S01]  /*b560*/  STL [R1+0x21c], R19 ;  /* 0x00021c1301007387 */ /* 0x0001e20000100800 */
[----:B----4-:R-:W-:Y:S02]  /*b570*/  LEA R10, P2, R26, R14, 0x1 ;  /* 0x0000000e1a0a7211 */ /* 0x010fe400078408ff */
[----:B0-----:R-:W-:-:S03]  /*b580*/  LEA.HI.X.SX32 R19, R11, R15, 0x1, P3 ;  /* 0x0000000f0b137211 */ /* 0x001fc600018f0eff */
[----:B------:R0:W-:Y:S04]  /*b590*/  STL [R1+0x460], R10 ;  /* 0x0004600a01007387 */ /* 0x0001e80000100800 */
[----:B0-----:R-:W3:Y:S04]  /*b5a0*/  LDL.LU R10, [R1+0x134] ;  /* 0x00013400010a7983 */ /* 0x001ee80000300800 */
[----:B------:R0:W-:Y:S01]  /*b5b0*/  STL [R1+0x224], R19 ;  /* 0x0002241301007387 */ /* 0x0001e20000100800 */
[----:B------:R-:W-:-:S05]  /*b5c0*/  LEA R11, P3, R3, R14, 0x1 ;  /* 0x0000000e030b7211 */ /* 0x000fca00078608ff */
[----:B------:R1:W-:Y:S01]  /*b5d0*/  STL [R1+0x464], R11 ;  /* 0x0004640b01007387 */ /* 0x0003e20000100800 */
[----:B0-----:R-:W-:-:S03]  /*b5e0*/  LEA.HI.X.SX32 R19, R12, R15, 0x1, P4 ;  /* 0x0000000f0c137211 */ /* 0x001fc600020f0eff */
[----:B-1----:R-:W4:Y:S01]  /*b5f0*/  LDL.LU R11, [R1+0x130] ;  /* 0x00013000010b7983 */ /* 0x002f220000300800 */
[----:B------:R-:W-:-:S03]  /*b600*/  LEA R12, P4, R4, R14, 0x1 ;  /* 0x0000000e040c7211 */ /* 0x000fc600078808ff */
[----:B------:R-:W-:Y:S04]  /*b610*/  STL [R1+0x22c], R19 ;  /* 0x00022c1301007387 */ /* 0x000fe80000100800 */
[----:B------:R0:W-:Y:S04]  /*b620*/  STL [R1+0x468], R12 ;  /* 0x0004680c01007387 */ /* 0x0001e80000100800 */
[----:B0-----:R-:W4:Y:S01]  /*b630*/  LDL.LU R12, [R1+0x12c] ;  /* 0x00012c00010c7983 */ /* 0x001f220000300800 */
[----:B------:R-:W-:Y:S02]  /*b640*/  LEA.HI.X.SX32 R19, R13, R15, 0x1, P5 ;  /* 0x0000000f0d137211 */ /* 0x000fe400028f0eff */
[----:B------:R-:W-:-:S02]  /*b650*/  LEA R13, P5, R18, R14, 0x1 ;  /* 0x0000000e120d7211 */ /* 0x000fc400078a08ff */
[----:B------:R-:W-:Y:S01]  /*b660*/  LEA.HI.X.SX32 R22, R29, R15, 0x1, P6 ;  /* 0x0000000f1d167211 */ /* 0x000fe200030f0eff */
[----:B------:R0:W-:Y:S04]  /*b670*/  STL [R1+0x234], R19 ;  /* 0x0002341301007387 */ /* 0x0001e80000100800 */
[----:B------:R1:W-:Y:S01]  /*b680*/  STL [R1+0x46c], R13 ;  /* 0x00046c0d01007387 */ /* 0x0003e20000100800 */
[----:B0-----:R-:W-:-:S03]  /*b690*/  LEA R19, P6, R17, R14, 0x1 ;  /* 0x0000000e11137211 */ /* 0x001fc600078c08ff */
[----:B-1----:R-:W4:Y:S04]  /*b6a0*/  LDL.LU R13, [R1+0x124] ;  /* 0x00012400010d7983 */ /* 0x002f280000300800 */
[----:B------:R0:W-:Y:S04]  /*b6b0*/  STL [R1+0x23c], R22 ;  /* 0x00023c1601007387 */ /* 0x0001e80000100800 */
[----:B------:R1:W-:Y:S04]  /*b6c0*/  STL [R1+0x470], R19 ;  /* 0x0004701301007387 */ /* 0x0003e80000100800 */
[----:B------:R-:W4:Y:S01]  /*b6d0*/  LDL.LU R29, [R1+0x11c] ;  /* 0x00011c00011d7983 */ /* 0x000f220000300800 */
[----:B0-----:R-:W-:-:S02]  /*b6e0*/  LEA.HI.X.SX32 R22, R28, R15, 0x1, P0 ;  /* 0x0000000f1c167211 */ /* 0x001fc400000f0eff */
[----:B-1----:R-:W-:-:S03]  /*b6f0*/  LEA R19, P0, R16, R14, 0x1 ;  /* 0x0000000e10137211 */ /* 0x002fc600078008ff */
[----:B------:R0:W-:Y:S04]  /*b700*/  STL [R1+0x244], R22 ;  /* 0x0002441601007387 */ /* 0x0001e80000100800 */
[----:B------:R-:W-:Y:S04]  /*b710*/  STL [R1+0x474], R19 ;  /* 0x0004741301007387 */ /* 0x000fe80000100800 */
[----:B------:R-:W4:Y:S01]  /*b720*/  LDL.LU R28, [R1+0x110] ;  /* 0x00011000011c7983 */ /* 0x000f220000300800 */
[----:B0-----:R-:W-:-:S05]  /*b730*/  LEA.HI.X.SX32 R22, R27, R15, 0x1, P1 ;  /* 0x0000000f1b167211 */ /* 0x001fca00008f0eff */
[----:B------:R0:W-:Y:S04]  /*b740*/  STL [R1+0x24c], R22 ;  /* 0x00024c1601007387 */ /* 0x0001e80000100800 */
[----:B------:R-:W4:Y:S01]  /*b750*/  LDL.LU R27, [R1+0xf4] ;  /* 0x0000f400011b7983 */ /* 0x000f220000300800 */
[----:B0-----:R-:W-:Y:S02]  /*b760*/  LEA.HI.X.SX32 R22, R26, R15, 0x1, P2 ;  /* 0x0000000f1a167211 */ /* 0x001fe400010f0eff */
[----:B------:R-:W-:-:S05]  /*b770*/  LEA R19, P1, R5, R14, 0x1 ;  /* 0x0000000e05137211 */ /* 0x000fca00078208ff */
[----:B------:R0:W-:Y:S04]  /*b780*/  STL [R1+0x478], R19 ;  /* 0x0004781301007387 */ /* 0x0001e80000100800 */
[----:B------:R-:W-:Y:S04]  /*b790*/  STL [R1+0x254], R22 ;  /* 0x0002541601007387 */ /* 0x000fe80000100800 */
[----:B------:R-:W4:Y:S01]  /*b7a0*/  LDL.LU R26, [R1+0xf0] ;  /* 0x0000f000011a7983 */ /* 0x000f220000300800 */
[----:B------:R-:W-:Y:S02]  /*b7b0*/  LEA.HI.X.SX32 R3, R3, R15, 0x1, P3 ;  /* 0x0000000f03037211 */ /* 0x000fe400018f0eff */
[----:B0-----:R-:W-:-:S05]  /*b7c0*/  LEA R19, P2, R21, R14, 0x1 ;  /* 0x0000000e15137211 */ /* 0x001fca00078408ff */
[----:B------:R-:W-:Y:S04]  /*b7d0*/  STL [R1+0x47c], R19 ;  /* 0x00047c1301007387 */ /* 0x000fe80000100800 */
[----:B------:R0:W-:Y:S04]  /*b7e0*/  STL [R1+0x25c], R3 ;  /* 0x00025c0301007387 */ /* 0x0001e80000100800 */
[----:B0-----:R-:W4:Y:S01]  /*b7f0*/  LDL.LU R3, [R1+0xec] ;  /* 0x0000ec0001037983 */ /* 0x001f220000300800 */
[----:B------:R-:W-:Y:S02]  /*b800*/  LEA.HI.X.SX32 R22, R4, R15, 0x1, P4 ;  /* 0x0000000f04167211 */ /* 0x000fe400020f0eff */
[----:B--2---:R-:W-:-:S05]  /*b810*/  LEA R19, P3, R8, R14, 0x1 ;  /* 0x0000000e08137211 */ /* 0x004fca00078608ff */
[----:B------:R0:W-:Y:S04]  /*b820*/  STL [R1+0x480], R19 ;  /* 0x0004801301007387 */ /* 0x0001e80000100800 */
[----:B------:R-:W2:Y:S04]  /*b830*/  LDL.LU R4, [R1+0xe8] ;  /* 0x0000e80001047983 */ /* 0x000ea80000300800 */
[----:B------:R1:W-:Y:S01]  /*b840*/  STL [R1+0x264], R22 ;  /* 0x0002641601007387 */ /* 0x0003e20000100800 */
[----:B0-----:R-:W-:Y:S02]  /*b850*/  LEA R19, P4, R9, R14, 0x1 ;  /* 0x0000000e09137211 */ /* 0x001fe400078808ff */
[----:B-1----:R-:W-:-:S03]  /*b860*/  LEA.HI.X.SX32 R22, R18, R15, 0x1, P5 ;  /* 0x0000000f12167211 */ /* 0x002fc600028f0eff */
[----:B------:R0:W-:Y:S01]  /*b870*/  STL [R1+0x484], R19 ;  /* 0x0004841301007387 */ /* 0x0001e20000100800 */
[-C--:B------:R-:W-:Y:S02]  /*b880*/  LEA.HI.X.SX32 R17, R17, R15.reuse, 0x1, P6 ;  /* 0x0000000f11117211 */ /* 0x080fe400030f0eff */
[----:B------:R-:W-:Y:S01]  /*b890*/  LEA R18, P5, R20, R14, 0x1 ;  /* 0x0000000e14127211 */ /* 0x000fe200078a08ff */
[----:B0-----:R-:W2:Y:S04]  /*b8a0*/  LDL.LU R19, [R1+0xe4] ;  /* 0x0000e40001137983 */ /* 0x001ea80000300800 */
[----:B------:R-:W-:Y:S04]  /*b8b0*/  STL [R1+0x26c], R22 ;  /* 0x00026c1601007387 */ /* 0x000fe80000100800 */
[----:B------:R0:W-:Y:S01]  /*b8c0*/  STL [R1+0x488], R18 ;  /* 0x0004881201007387 */ /* 0x0001e20000100800 */
[----:B------:R-:W-:-:S03]  /*b8d0*/  LEA.HI.X.SX32 R16, R16, R15, 0x1, P0 ;  /* 0x0000000f10107211 */ /* 0x000fc600000f0eff */
[----:B0-----:R-:W2:Y:S04]  /*b8e0*/  LDL.LU R18, [R1+0xe0] ;  /* 0x0000e00001127983 */ /* 0x001ea80000300800 */
[----:B------:R0:W-:Y:S01]  /*b8f0*/  STL [R1+0x274], R17 ;  /* 0x0002741101007387 */ /* 0x0001e20000100800 */
[----:B------:R-:W-:-:S03]  /*b900*/  LEA.HI.X.SX32 R5, R5, R15, 0x1, P1 ;  /* 0x0000000f05057211 */ /* 0x000fc600008f0eff */
[----:B0-----:R-:W2:Y:S01]  /*b910*/  LDL.LU R17, [R1+0xdc] ;  /* 0x0000dc0001117983 */ /* 0x001ea20000300800 */
[-C--:B------:R-:W-:Y:S02]  /*b920*/  LEA.HI.X.SX32 R23, R21, R15.reuse, 0x1, P2 ;  /* 0x0000000f15177211 */ /* 0x080fe400010f0eff */
[----:B------:R-:W-:Y:S02]  /*b930*/  LEA.HI.X.SX32 R21, R8, R15, 0x1, P3 ;  /* 0x0000000f08157211 */ /* 0x000fe400018f0eff */
[----:B---3--:R-:W-:-:S05]  /*b940*/  LEA R22, P6, R10, R14, 0x1 ;  /* 0x0000000e0a167211 */ /* 0x008fca00078c08ff */
[----:B------:R-:W-:Y:S04]  /*b950*/  STL [R1+0x48c], R22 ;  /* 0x00048c1601007387 */ /* 0x000fe80000100800 */
[----:B------:R0:W-:Y:S04]  /*b960*/  STL [R1+0x27c], R16 ;  /* 0x00027c1001007387 */ /* 0x0001e80000100800 */
[----:B0-----:R-:W3:Y:S01]  /*b970*/  LDL.LU R16, [R1+0xd0] ;  /* 0x0000d00001107983 */ /* 0x001ee20000300800 */
[----:B----4-:R-:W-:-:S05]  /*b980*/  LEA R22, P0, R11, R14, 0x1 ;  /* 0x0000000e0b167211 */ /* 0x010fca00078008ff */
[----:B------:R-:W-:Y:S04]  /*b990*/  STL [R1+0x490], R22 ;  /* 0x0004901601007387 */ /* 0x000fe80000100800 */
[----:B------:R0:W-:Y:S04]  /*b9a0*/  STL [R1+0x284], R5 ;  /* 0x0002840501007387 */ /* 0x0001e80000100800 */
[----:B0-----:R-:W4:Y:S01]  /*b9b0*/  LDL.LU R5, [R1+0xc4] ;  /* 0x0000c40001057983 */ /* 0x001f220000300800 */
[----:B------:R-:W-:-:S05]  /*b9c0*/  LEA R22, P1, R12, R14, 0x1 ;  /* 0x0000000e0c167211 */ /* 0x000fca00078208ff */
[----:B------:R0:W-:Y:S04]  /*b9d0*/  STL [R1+0x494], R22 ;  /* 0x0004941601007387 */ /* 0x0001e80000100800 */
[----:B------:R1:W-:Y:S04]  /*b9e0*/  STL [R1+0x28c], R23 ;  /* 0x00028c1701007387 */ /* 0x0003e80000100800 */
[----:B------:R-:W4:Y:S01]  /*b9f0*/  LDL.LU R8, [R1+0xc0] ;  /* 0x0000c00001087983 */ /* 0x000f220000300800 */
[----:B0-----:R-:W-:-:S05]  /*ba00*/  LEA R22, P2, R13, R14, 0x1 ;  /* 0x0000000e0d167211 */ /* 0x001fca00078408ff */
[----:B------:R0:W-:Y:S01]  /*ba10*/  STL [R1+0x498], R22 ;  /* 0x0004981601007387 */ /* 0x0001e20000100800 */
[----:B-1----:R-:W-:-:S03]  /*ba20*/  LEA R23, P3, R29, R14, 0x1 ;  /* 0x0000000e1d177211 */ /* 0x002fc600078608ff */
[----:B------:R1:W-:Y:S01]  /*ba30*/  STL [R1+0x294], R21 ;  /* 0x0002941501007387 */ /* 0x0003e20000100800 */
[----:B0-----:R-:W-:-:S03]  /*ba40*/  LEA.HI.X.SX32 R22, R9, R15, 0x1, P4 ;  /* 0x0000000f09167211 */ /* 0x001fc600020f0eff */
[----:B------:R-:W-:Y:S04]  /*ba50*/  STL [R1+0x49c], R23 ;  /* 0x00049c1701007387 */ /* 0x000fe80000100800 */
[----:B------:R-:W4:Y:S04]  /*ba60*/  LDL.LU R9, [R1+0xbc] ;  /* 0x0000bc0001097983 */ /* 0x000f280000300800 */
[----:B------:R0:W-:Y:S01]  /*ba70*/  STL [R1+0x29c], R22 ;  /* 0x00029c1601007387 */ /* 0x0001e20000100800 */
[----:B-1----:R-:W-:Y:S02]  /*ba80*/  LEA R21, P4, R28, R14, 0x1 ;  /* 0x0000000e1c157211 */ /* 0x002fe400078808ff */
[----:B0-----:R-:W-:-:S03]  /*ba90*/  LEA.HI.X.SX32 R22, R20, R15, 0x1, P5 ;  /* 0x0000000f14167211 */ /* 0x001fc600028f0eff */
[----:B------:R0:W-:Y:S01]  /*baa0*/  STL [R1+0x4a0], R21 ;  /* 0x0004a01501007387 */ /* 0x0001e20000100800 */
[----:B------:R-:W-:-:S03]  /*bab0*/  LEA.HI.X.SX32 R20, R10, R15, 0x1, P6 ;  /* 0x0000000f0a147211 */ /* 0x000fc600030f0eff */
[----:B------:R1:W-:Y:S04]  /*bac0*/  STL [R1+0x2ac], R22 ;  /* 0x0002ac1601007387 */ /* 0x0003e80000100800 */
[----:B------:R-:W4:Y:S01]  /*bad0*/  LDL.LU R10, [R1+0xb8] ;  /* 0x0000b800010a7983 */ /* 0x000f220000300800 */
[----:B0-----:R-:W-:-:S05]  /*bae0*/  LEA R21, P5, R27, R14, 0x1 ;  /* 0x0000000e1b157211 */ /* 0x001fca00078a08ff */
[----:B------:R0:W-:Y:S04]  /*baf0*/  STL [R1+0x4a4], R21 ;  /* 0x0004a41501007387 */ /* 0x0001e80000100800 */
[----:B------:R0:W-:Y:S01]  /*bb00*/  STL [R1+0x2b4], R20 ;  /* 0x0002b41401007387 */ /* 0x0001e20000100800 */
[----:B-1----:R-:W-:Y:S02]  /*bb10*/  LEA R22, P6, R26, R14, 0x1 ;  /* 0x0000000e1a167211 */ /* 0x002fe400078c08ff */
[----:B0-----:R-:W-:-:S03]  /*bb20*/  LEA.HI.X.SX32 R21, R11, R15, 0x1, P0 ;  /* 0x0000000f0b157211 */ /* 0x001fc600000f0eff */
[----:B------:R-:W-:Y:S04]  /*bb30*/  STL [R1+0x4a8], R22 ;  /* 0x0004a81601007387 */ /* 0x000fe80000100800 */
[----:B------:R-:W4:Y:S01]  /*bb40*/  LDL.LU R11, [R1+0xb0] ;  /* 0x0000b000010b7983 */ /* 0x000f220000300800 */
[----:B------:R-:W-:-:S03]  /*bb50*/  LEA.HI.X.SX32 R12, R12, R15, 0x1, P1 ;  /* 0x0000000f0c0c7211 */ /* 0x000fc600008f0eff */
[----:B------:R-:W-:Y:S01]  /*bb60*/  STL [R1+0x2bc], R21 ;  /* 0x0002bc1501007387 */ /* 0x000fe20000100800 */
[----:B------:R-:W-:-:S05]  /*bb70*/  LEA R20, P0, R3, R14, 0x1 ;  /* 0x0000000e03147211 */ /* 0x000fca00078008ff */
[----:B------:R-:W-:Y:S04]  /*bb80*/  STL [R1+0x4ac], R20 ;  /* 0x0004ac1401007387 */ /* 0x000fe80000100800 */
[----:B------:R0:W-:Y:S04]  /*bb90*/  STL [R1+0x2c4], R12 ;  /* 0x0002c40c01007387 */ /* 0x0001e80000100800 */
[----:B0-----:R-:W4:Y:S01]  /*bba0*/  LDL.LU R12, [R1+0xa0] ;  /* 0x0000a000010c7983 */ /* 0x001f220000300800 */
[----:B--2---:R-:W-:Y:S02]  /*bbb0*/  LEA R21, P1, R4, R14, 0x1 ;  /* 0x0000000e04157211 */ /* 0x004fe400078208ff */
[----:B------:R-:W-:-:S03]  /*bbc0*/  LEA.HI.X.SX32 R20, R13, R15, 0x1, P2 ;  /* 0x0000000f0d147211 */ /* 0x000fc600010f0eff */
[----:B------:R0:W-:Y:S01]  /*bbd0*/  STL [R1+0x4b0], R21 ;  /* 0x0004b01501007387 */ /* 0x0001e20000100800 */
[----:B------:R-:W-:-:S03]  /*bbe0*/  LEA.HI.X.SX32 R22, R28, R15, 0x1, P4 ;  /* 0x0000000f1c167211 */ /* 0x000fc600020f0eff */
[----:B------:R-:W-:Y:S01]  /*bbf0*/  STL [R1+0x2cc], R20 ;  /* 0x0002cc1401007387 */ /* 0x000fe20000100800 */
[----:B0-----:R-:W-:Y:S02]  /*bc00*/  LEA.HI.X.SX32 R21, R29, R15, 0x1, P3 ;  /* 0x0000000f1d157211 */ /* 0x001fe400018f0eff */
[----:B------:R-:W-:-:S05]  /*bc10*/  LEA R13, P2, R19, R14, 0x1 ;  /* 0x0000000e130d7211 */ /* 0x000fca00078408ff */
[----:B------:R0:W-:Y:S04]  /*bc20*/  STL [R1+0x4b4], R13 ;  /* 0x0004b40d01007387 */ /* 0x0001e80000100800 */
[----:B0-----:R-:W2:Y:S01]  /*bc30*/  LDL.LU R13, [R1+0x90] ;  /* 0x00009000010d7983 */ /* 0x001ea20000300800 */
[----:B------:R-:W-:-:S03]  /*bc40*/  LEA R20, P3, R18, R14, 0x1 ;  /* 0x0000000e12147211 */ /* 0x000fc600078608ff */
[----:B------:R0:W-:Y:S04]  /*bc50*/  STL [R1+0x2d4], R21 ;  /* 0x0002d41501007387 */ /* 0x0001e80000100800 */
[----:B------:R1:W-:Y:S04]  /*bc60*/  STL [R1+0x4b8], R20 ;  /* 0x0004b81401007387 */ /* 0x0003e80000100800 */
[----:B------:R-:W-:Y:S04]  /*bc70*/  STL [R1+0x2dc], R22 ;  /* 0x0002dc1601007387 */ /* 0x000fe80000100800 */
[----:B------:R-:W2:Y:S01]  /*bc80*/  LDL.LU R29, [R1+0x88] ;  /* 0x00008800011d7983 */ /* 0x000ea20000300800 */
[----:B0-----:R-:W-:-:S02]  /*bc90*/  LEA R21, P4, R17, R14, 0x1 ;  /* 0x0000000e11157211 */ /* 0x001fc400078808ff */
[----:B-1----:R-:W-:-:S03]  /*bca0*/  LEA.HI.X.SX32 R20, R27, R15, 0x1, P5 ;  /* 0x0000000f1b147211 */ /* 0x002fc600028f0eff */
[----:B------:R-:W-:Y:S04]  /*bcb0*/  STL [R1+0x4bc], R21 ;  /* 0x0004bc1501007387 */ /* 0x000fe80000100800 */
[----:B------:R0:W-:Y:S02]  /*bcc0*/  STL [R1+0x2e4], R20 ;  /* 0x0002e41401007387 */ /* 0x0001e40000100800 */
[-C--:B0-----:R-:W-:Y:S02]  /*bcd0*/  LEA.HI.X.SX32 R20, R26, R15.reuse, 0x1, P6 ;  /* 0x0000000f1a147211 */ /* 0x081fe400030f0eff */
[-C--:B------:R-:W-:Y:S02]  /*bce0*/  LEA.HI.X.SX32 R4, R4, R15.reuse, 0x1, P1 ;  /* 0x0000000f04047211 */ /* 0x080fe400008f0eff */
[----:B------:R-:W-:-:S02]  /*bcf0*/  LEA.HI.X.SX32 R18, R18, R15, 0x1, P3 ;  /* 0x0000000f12127211 */ /* 0x000fc400018f0eff */
[----:B---3--:R-:W-:-:S05]  /*bd00*/  LEA R22, P5, R16, R14, 0x1 ;  /* 0x0000000e10167211 */ /* 0x008fca00078a08ff */
[----:B------:R-:W-:Y:S04]  /*bd10*/  STL [R1+0x4c0], R22 ;  /* 0x0004c01601007387 */ /* 0x000fe80000100800 */
[----:B------:R-:W3:Y:S04]  /*bd20*/  LDL.LU R28, [R1+0x84] ;  /* 0x00008400011c7983 */ /* 0x000ee80000300800 */
[----:B------:R0:W-:Y:S01]  /*bd30*/  STL [R1+0x2ec], R20 ;  /* 0x0002ec1401007387 */ /* 0x0001e20000100800 */
[----:B----4-:R-:W-:Y:S02]  /*bd40*/  LEA R21, P6, R5, R14, 0x1 ;  /* 0x0000000e05157211 */ /* 0x010fe400078c08ff */
[----:B0-----:R-:W-:-:S03]  /*bd50*/  LEA.HI.X.SX32 R20, R3, R15, 0x1, P0 ;  /* 0x0000000f03147211 */ /* 0x001fc600000f0eff */
[----:B------:R-:W-:Y:S04]  /*bd60*/  STL [R1+0x4c4], R21 ;  /* 0x0004c41501007387 */ /* 0x000fe80000100800 */
[----:B------:R-:W4:Y:S04]  /*bd70*/  LDL.LU R27, [R1+0x80] ;  /* 0x00008000011b7983 */ /* 0x000f280000300800 */
[----:B------:R-:W-:Y:S01]  /*bd80*/  STL [R1+0x2f4], R20 ;  /* 0x0002f41401007387 */ /* 0x000fe20000100800 */
[----:B------:R-:W-:-:S03]  /*bd90*/  LEA R3, P0, R8, R14, 0x1 ;  /* 0x0000000e08037211 */ /* 0x000fc600078008ff */
[----:B------:R-:W4:Y:S04]  /*bda0*/  LDL.LU R26, [R1+0x7c] ;  /* 0x00007c00011a7983 */ /* 0x000f280000300800 */
[----:B------:R0:W-:Y:S04]  /*bdb0*/  STL [R1+0x4c8], R3 ;  /* 0x0004c80301007387 */ /* 0x0001e80000100800 */
[----:B0-----:R-:W4:Y:S04]  /*bdc0*/  LDL.LU R3, [R1+0x78] ;  /* 0x0000780001037983 */ /* 0x001f280000300800 */
[----:B------:R0:W-:Y:S01]  /*bdd0*/  STL [R1+0x2fc], R4 ;  /* 0x0002fc0401007387 */ /* 0x0001e20000100800 */
[----:B------:R-:W-:-:S03]  /*bde0*/  LEA R21, P1, R9, R14, 0x1 ;  /* 0x0000000e09157211 */ /* 0x000fc600078208ff */
[----:B0-----:R-:W4:Y:S01]  /*bdf0*/  LDL.LU R4, [R1+0x64] ;  /* 0x0000640001047983 */ /* 0x001f220000300800 */
[----:B------:R-:W-:-:S03]  /*be00*/  LEA.HI.X.SX32 R20, R19, R15, 0x1, P2 ;  /* 0x0000000f13147211 */ /* 0x000fc600010f0eff */
[----:B------:R-:W-:Y:S04]  /*be10*/  STL [R1+0x4cc], R21 ;  /* 0x0004cc1501007387 */ /* 0x000fe80000100800 */
[----:B------:R-:W4:Y:S04]  /*be20*/  LDL.LU R25, [R1+0x50] ;  /* 0x0000500001197983 */ /* 0x000f280000300800 */
[----:B------:R-:W-:Y:S04]  /*be30*/  STL [R1+0x304], R20 ;  /* 0x0003041401007387 */ /* 0x000fe80000100800 */
[----:B------:R-:W4:Y:S01]  /*be40*/  LDL.LU R24, [R1+0x4c] ;  /* 0x00004c0001187983 */ /* 0x000f220000300800 */
[----:B------:R-:W-:-:S05]  /*be50*/  LEA R19, P2, R10, R14, 0x1 ;  /* 0x0000000e0a137211 */ /* 0x000fca00078408ff */
[----:B------:R0:W-:Y:S04]  /*be60*/  STL [R1+0x4d0], R19 ;  /* 0x0004d01301007387 */ /* 0x0001e80000100800 */
[----:B------:R-:W4:Y:S04]  /*be70*/  LDL.LU R23, [R1+0x48] ;  /* 0x0000480001177983 */ /* 0x000f280000300800 */
[----:B------:R1:W-:Y:S04]  /*be80*/  STL [R1+0x30c], R18 ;  /* 0x00030c1201007387 */ /* 0x0003e80000100800 */
[----:B------:R-:W4:Y:S01]  /*be90*/  LDL.LU R22, [R1+0x44] ;  /* 0x0000440001167983 */ /* 0x000f220000300800 */
[----:B0-----:R-:W-:-:S02]  /*bea0*/  LEA R19, P3, R11, R14, 0x1 ;  /* 0x0000000e0b137211 */ /* 0x001fc400078608ff */
[----:B-1----:R-:W-:-:S03]  /*beb0*/  LEA.HI.X.SX32 R18, R17, R15, 0x1, P4 ;  /* 0x0000000f11127211 */ /* 0x002fc600020f0eff */
[----:B------:R0:W-:Y:S04]  /*bec0*/  STL [R1+0x4d4], R19 ;  /* 0x0004d41301007387 */ /* 0x0001e80000100800 */
[----:B------:R-:W4:Y:S04]  /*bed0*/  LDL.LU R21, [R1+0x34] ;  /* 0x0000340001157983 */ /* 0x000f280000300800 */
[----:B------:R1:W-:Y:S04]  /*bee0*/  STL [R1+0x314], R18 ;  /* 0x0003141201007387 */ /* 0x0003e80000100800 */
[----:B------:R-:W4:Y:S01]  /*bef0*/  LDL.LU R20, [R1+0x2c] ;  /* 0x00002c0001147983 */ /* 0x000f220000300800 */
[----:B------:R-:W-:-:S05]  /*bf00*/  LEA R17, P4, R12, R14, 0x1 ;  /* 0x0000000e0c117211 */ /* 0x000fca00078808ff */
[----:B------:R-:W-:Y:S04]  /*bf10*/  STL [R1+0x4d8], R17 ;  /* 0x0004d81101007387 */ /* 0x000fe80000100800 */
[----:B0-----:R-:W4:Y:S01]  /*bf20*/  LDL.LU R19, [R1+0x28] ;  /* 0x0000280001137983 */ /* 0x001f220000300800 */
[----:B------:R-:W-:-:S05]  /*bf30*/  LEA.HI.X.SX32 R16, R16, R15, 0x1, P5 ;  /* 0x0000000f10107211 */ /* 0x000fca00028f0eff */
[----:B------:R0:W-:Y:S01]  /*bf40*/  STL [R1+0x31c], R16 ;  /* 0x00031c1001007387 */ /* 0x0001e20000100800 */
[----:B------:R-:W-:-:S03]  /*bf50*/  LEA.HI.X.SX32 R8, R8, R15, 0x1, P0 ;  /* 0x0000000f08087211 */ /* 0x000fc600000f0eff */
[----:B-1----:R-:W4:Y:S01]  /*bf60*/  LDL.LU R18, [R1+0x20] ;  /* 0x0000200001127983 */ /* 0x002f220000300800 */
[----:B0-----:R-:W-:Y:S02]  /*bf70*/  LEA.HI.X.SX32 R16, R5, R15, 0x1, P6 ;  /* 0x0000000f05107211 */ /* 0x001fe400030f0eff */
[----:B--2---:R-:W-:-:S05]  /*bf80*/  LEA R17, P5, R13, R14, 0x1 ;  /* 0x0000000e0d117211 */ /* 0x004fca00078a08ff */
[----:B------:R0:W-:Y:S01]  /*bf90*/  STL [R1+0x4dc], R17 ;  /* 0x0004dc1101007387 */ /* 0x0001e20000100800 */
[----:B------:R-:W-:-:S03]  /*bfa0*/  LEA.HI.X.SX32 R9, R9, R15, 0x1, P1 ;  /* 0x0000000f09097211 */ /* 0x000fc600008f0eff */
[----:B0-----:R-:W2:Y:S01]  /*bfb0*/  LDL.LU R17, [R1+0x1c] ;  /* 0x00001c0001117983 */ /* 0x001ea20000300800 */
[----:B------:R-:W-:-:S03]  /*bfc0*/  LEA R5, P6, R29, R14, 0x1 ;  /* 0x0000000e1d057211 */ /* 0x000fc600078c08ff */
[----:B------:R0:W-:Y:S04]  /*bfd0*/  STL [R1+0x324], R16 ;  /* 0x0003241001007387 */ /* 0x0001e80000100800 */
[----:B0-----:R-:W2:Y:S04]  /*bfe0*/  LDL.LU R16, [R1+0xc] ;  /* 0x00000c0001107983 */ /* 0x001ea80000300800 */
[----:B------:R0:W-:Y:S04]  /*bff0*/  STL [R1+0x4e0], R5 ;  /* 0x0004e00501007387 */ /* 0x0001e80000100800 */
[----:B0-----:R-:W2:Y:S04]  /*c000*/  LDL.LU R5, [R1+0x8] ;  /* 0x0000080001057983 */ /* 0x001ea80000300800 */
[----:B------:R3:W-:Y:S01]  /*c010*/  STL [R1+0x32c], R8 ;  /* 0x00032c0801007387 */ /* 0x0007e20000100800 */
[----:B------:R-:W-:-:S02]  /*c020*/  LEA.HI.X.SX32 R10, R10, R15, 0x1, P2 ;  /* 0x0000000f0a0a7211 */ /* 0x000fc400010f0eff */
[-C--:B------:R-:W-:Y:S02]  /*c030*/  LEA.HI.X.SX32 R11, R11, R15.reuse, 0x1, P3 ;  /* 0x0000000f0b0b7211 */ /* 0x080fe400018f0eff */
[-C--:B------:R-:W-:Y:S02]  /*c040*/  LEA.HI.X.SX32 R12, R12, R15.reuse, 0x1, P4 ;  /* 0x0000000f0c0c7211 */ /* 0x080fe400020f0eff */
[-C--:B------:R-:W-:Y:S02]  /*c050*/  LEA.HI.X.SX32 R13, R13, R15.reuse, 0x1, P5 ;  /* 0x0000000f0d0d7211 */ /* 0x080fe400028f0eff */
[----:B------:R-:W-:Y:S02]  /*c060*/  LEA.HI.X.SX32 R29, R29, R15, 0x1, P6 ;  /* 0x0000000f1d1d7211 */ /* 0x000fe400030f0eff */
[----:B---3--:R-:W-:-:S05]  /*c070*/  LEA R8, P0, R28, R14, 0x1 ;  /* 0x0000000e1c087211 */ /* 0x008fca00078008ff */
[----:B------:R0:W-:Y:S04]  /*c080*/  STL [R1+0x4e4], R8 ;  /* 0x0004e40801007387 */ /* 0x0001e80000100800 */
[----:B0-----:R-:W3:Y:S04]  /*c090*/  LDL.LU R8, [R1+0x770] ;  /* 0x0007700001087983 */ /* 0x001ee80000300800 */
[----:B------:R4:W-:Y:S02]  /*c0a0*/  STL [R1+0x334], R9 ;  /* 0x0003340901007387 */ /* 0x0009e40000100800 */
[----:B----4-:R-:W-:-:S05]  /*c0b0*/  LEA R9, P1, R27, R14, 0x1 ;  /* 0x0000000e1b097211 */ /* 0x010fca00078208ff */
[----:B------:R0:W-:Y:S04]  /*c0c0*/  STL [R1+0x4e8], R9 ;  /* 0x0004e80901007387 */ /* 0x0001e80000100800 */
[----:B0-----:R-:W4:Y:S04]  /*c0d0*/  LDL.LU R9, [R1+0x76c] ;  /* 0x00076c0001097983 */ /* 0x001f280000300800 */
[----:B------:R0:W-:Y:S02]  /*c0e0*/  STL [R1+0x33c], R10 ;  /* 0x00033c0a01007387 */ /* 0x0001e40000100800 */
[----:B0-----:R-:W-:-:S05]  /*c0f0*/  LEA R10, P2, R26, R14, 0x1 ;  /* 0x0000000e1a0a7211 */ /* 0x001fca00078408ff */
[----:B------:R0:W-:Y:S04]  /*c100*/  STL [R1+0x4ec], R10 ;  /* 0x0004ec0a01007387 */ /* 0x0001e80000100800 */
[----:B0-----:R-:W3:Y:S04]  /*c110*/  LDL.LU R10, [R1+0x768] ;  /* 0x00076800010a7983 */ /* 0x001ee80000300800 */
        /* <DEDUP_REMOVED lines=10> */
[----:B------:R0:W-:Y:S01]  /*c1c0*/  STL [R1+0x4f8], R13 ;  /* 0x0004f80d01007387 */ /* 0x0001e20000100800 */
[----:B------:R-:W-:-:S03]  /*c1d0*/  LEA.HI.X.SX32 R28, R28, R15, 0x1, P0 ;  /* 0x0000000f1c1c7211 */ /* 0x000fc600000f0eff */
        /* <DEDUP_REMOVED lines=28> */
[----:B0-----:R-:W4:Y:S01]  /*c3a0*/  LDL.LU R4, [R1+0x744] ;  /* 0x0007440001047983 */ /* 0x001f220000300800 */
[----:B------:R-:W-:-:S05]  /*c3b0*/  LEA.HI.X.SX32 R25, R25, R15, 0x1, P5 ;  /* 0x0000000f19197211 */ /* 0x000fca00028f0eff */
[----:B------:R0:W-:Y:S01]  /*c3c0*/  STL [R1+0x370], R25 ;  /* 0x0003701901007387 */ /* 0x0001e20000100800 */
[----:B------:R-:W-:Y:S02]  /*c3d0*/  LEA.HI.X.SX32 R23, R23, R15, 0x1, P0 ;  /* 0x0000000f17177211 */ /* 0x000fe400000f0eff */
[----:B0-----:R-:W-:-:S05]  /*c3e0*/  LEA R25, P5, R18, R14, 0x1 ;  /* 0x0000000e12197211 */ /* 0x001fca00078a08ff */
[----:B------:R0:W-:Y:S02]  /*c3f0*/  STL [R1+0x514], R25 ;  /* 0x0005141901007387 */ /* 0x0001e40000100800 */
[----:B0-----:R-:W-:Y:S02]  /*c400*/  LEA.HI.X.SX32 R25, R24, R15, 0x1, P6 ;  /* 0x0000000f18197211 */ /* 0x001fe400030f0eff */
[----:B--2---:R-:W-:-:S03]  /*c410*/  LEA R24, P6, R17, R14, 0x1 ;  /* 0x0000000e11187211 */ /* 0x004fc600078c08ff */
[----:B------:R0:W-:Y:S04]  /*c420*/  STL [R1+0x374], R25 ;  /* 0x0003741901007387 */ /* 0x0001e80000100800 */
[----:B------:R1:W-:Y:S04]  /*c430*/  STL [R1+0x518], R24 ;  /* 0x0005181801007387 */ /* 0x0003e80000100800 */
[----:B------:R2:W-:Y:S01]  /*c440*/  STL [R1+0x378], R23 ;  /* 0x0003781701007387 */ /* 0x0005e20000100800 */
[----:B0-----:R-:W-:Y:S02]  /*c450*/  LEA R25, P0, R16, R14, 0x1 ;  /* 0x0000000e10197211 */ /* 0x001fe400078008ff */
[----:B-1----:R-:W-:-:S02]  /*c460*/  LEA.HI.X.SX32 R24, R22, R15, 0x1, P1 ;  /* 0x0000000f16187211 */ /* 0x002fc400008f0eff */
[-C--:B------:R-:W-:Y:S02]  /*c470*/  LEA.HI.X.SX32 R22, R21, R15.reuse, 0x1, P2 ;  /* 0x0000000f15167211 */ /* 0x080fe400010f0eff */
[----:B--2---:R-:W-:Y:S01]  /*c480*/  LEA R23, P1, R5, R14, 0x1 ;  /* 0x0000000e05177211 */ /* 0x004fe200078208ff */
[----:B------:R-:W-:Y:S01]  /*c490*/  STL [R1+0x51c], R25 ;  /* 0x00051c1901007387 */ /* 0x000fe20000100800 */
[----:B------:R-:W-:-:S03]  /*c4a0*/  LEA.HI.X.SX32 R20, R20, R15, 0x1, P3 ;  /* 0x0000000f14147211 */ /* 0x000fc600018f0eff */
[----:B------:R-:W-:Y:S04]  /*c4b0*/  STL [R1+0x37c], R24 ;  /* 0x00037c1801007387 */ /* 0x000fe80000100800 */
[----:B------:R-:W-:Y:S04]  /*c4c0*/  STL [R1+0x524], R23 ;  /* 0x0005241701007387 */ /* 0x000fe80000100800 */
[----:B------:R3:W-:Y:S01]  /*c4d0*/  STL [R1+0x380], R22 ;  /* 0x0003801601007387 */ /* 0x0007e20000100800 */
[----:B------:R-:W-:Y:S01]  /*c4e0*/  LEA.HI.X.SX32 R17, R17, R15, 0x1, P6 ;  /* 0x0000000f11117211 */ /* 0x000fe200030f0eff */
[----:B------:R-:W-:-:S02]  /*c4f0*/  IMAD R7, R7, UR10, RZ ;  /* 0x0000000a07077c24 */ /* 0x000fc4000f8e02ff */
[----:B------:R-:W-:Y:S02]  /*c500*/  IMAD R6, R6, UR10, RZ ;  /* 0x0000000a06067c24 */ /* 0x000fe4000f8e02ff */
[----:B------:R-:W-:Y:S02]  /*c510*/  IMAD R2, R2, UR10, RZ ;  /* 0x0000000a02027c24 */ /* 0x000fe4000f8e02ff */
[----:B------:R-:W-:Y:S01]  /*c520*/  IMAD R0, R0, UR10, RZ ;  /* 0x0000000a00007c24 */ /* 0x000fe2000f8e02ff */
[----:B------:R-:W-:Y:S01]  /*c530*/  USHF.R.S32.HI UR5, URZ, 0x1f, UR4 ;  /* 0x0000001fff057899 */ /* 0x000fe20008011404 */
[----:B------:R-:W0:Y:S03]  /*c540*/  LDCU UR7, c[0x0][0x3a0] ;  /* 0x00007400ff0777ac */ /* 0x000e260008000800 */
[----:B------:R-:W-:Y:S01]  /*c550*/  ULEA.HI UR5, UR5, UR4, URZ, 0x7 ;  /* 0x0000000405057291 */ /* 0x000fe2000f8f38ff */
[----:B------:R-:W1:Y:S03]  /*c560*/  LDCU UR10, c[0x0][0x3a8] ;  /* 0x00007500ff0a77ac */ /* 0x000e660008000800 */
[----:B------:R-:W-:Y:S01]  /*c570*/  USHF.R.S32.HI UR5, URZ, 0x7, UR5 ;  /* 0x00000007ff057899 */ /* 0x000fe20008011405 */
[----:B---3--:R-:W-:-:S02]  /*c580*/  LEA R22, P3, R3, R14, 0x1 ;  /* 0x0000000e03167211 */ /* 0x008fc400078608ff */
[----:B----4-:R-:W-:-:S05]  /*c590*/  LEA R21, P2, R4, R14, 0x1 ;  /* 0x0000000e04157211 */ /* 0x010fca00078408ff */
[----:B------:R2:W-:Y:S04]  /*c5a0*/  STL [R1+0x52c], R21 ;  /* 0x00052c1501007387 */ /* 0x0005e80000100800 */
[----:B------:R3:W-:Y:S01]  /*c5b0*/  STL [R1+0x384], R20 ;  /* 0x0003841401007387 */ /* 0x0007e20000100800 */
[-C--:B--2---:R-:W-:Y:S02]  /*c5c0*/  LEA.HI.X.SX32 R21, R19, R15.reuse, 0x1, P4 ;  /* 0x0000000f13157211 */ /* 0x084fe400020f0eff */
[----:B------:R-:W-:Y:S02]  /*c5d0*/  LEA.HI.X.SX32 R19, R18, R15, 0x1, P5 ;  /* 0x0000000f12137211 */ /* 0x000fe400028f0eff */
[-C--:B---3--:R-:W-:Y:S01]  /*c5e0*/  LEA R20, P4, R26, R14.reuse, 0x1 ;  /* 0x0000000e1a147211 */ /* 0x088fe200078808ff */
[----:B------:R-:W-:Y:S01]  /*c5f0*/  STL [R1+0x534], R22 ;  /* 0x0005341601007387 */ /* 0x000fe20000100800 */
[----:B------:R-:W-:-:S03]  /*c600*/  LEA R18, P5, R27, R14, 0x1 ;  /* 0x0000000e1b127211 */ /* 0x000fc600078a08ff */
[----:B------:R-:W-:Y:S04]  /*c610*/  STL [R1+0x388], R21 ;  /* 0x0003881501007387 */ /* 0x000fe80000100800 */
[----:B------:R-:W-:Y:S04]  /*c620*/  STL [R1+0x53c], R20 ;  /* 0x00053c1401007387 */ /* 0x000fe80000100800 */
[----:B------:R2:W-:Y:S04]  /*c630*/  STL [R1+0x38c], R19 ;  /* 0x00038c1301007387 */ /* 0x0005e80000100800 */
[----:B------:R3:W-:Y:S04]  /*c640*/  STL [R1+0x544], R18 ;  /* 0x0005441201007387 */ /* 0x0007e80000100800 */
[----:B------:R4:W-:Y:S01]  /*c650*/  STL [R1+0x390], R17 ;  /* 0x0003901101007387 */ /* 0x0009e20000100800 */
[----:B--2---:R-:W-:-:S02]  /*c660*/  LEA R19, P6, R28, R14, 0x1 ;  /* 0x0000000e1c137211 */ /* 0x004fc400078c08ff */
[-C--:B---3--:R-:W-:Y:S02]  /*c670*/  LEA.HI.X.SX32 R18, R16, R15.reuse, 0x1, P0 ;  /* 0x0000000f10127211 */ /* 0x088fe400000f0eff */
[----:B------:R-:W-:Y:S02]  /*c680*/  LEA.HI.X.SX32 R16, R5, R15, 0x1, P1 ;  /* 0x0000000f05107211 */ /* 0x000fe400008f0eff */
[-C--:B----4-:R-:W-:Y:S01]  /*c690*/  LEA R17, P0, R29, R14.reuse, 0x1 ;  /* 0x0000000e1d117211 */ /* 0x090fe200078008ff */
[----:B------:R-:W-:Y:S01]  /*c6a0*/  STL [R1+0x54c], R19 ;  /* 0x00054c1301007387 */ /* 0x000fe20000100800 */
[----:B------:R-:W-:-:S03]  /*c6b0*/  LEA R5, P1, R13, R14, 0x1 ;  /* 0x0000000e0d057211 */ /* 0x000fc600078208ff */
[----:B------:R-:W-:Y:S04]  /*c6c0*/  STL [R1+0x394], R18 ;  /* 0x0003941201007387 */ /* 0x000fe80000100800 */
[----:B------:R2:W-:Y:S04]  /*c6d0*/  STL [R1+0x554], R17 ;  /* 0x0005541101007387 */ /* 0x0005e80000100800 */
[----:B------:R3:W-:Y:S01]  /*c6e0*/  STL [R1+0x398], R16 ;  /* 0x0003981001007387 */ /* 0x0007e20000100800 */
[----:B--2---:R-:W-:-:S03]  /*c6f0*/  LEA.HI.X.SX32 R17, R4, R15, 0x1, P2 ;  /* 0x0000000f04117211 */ /* 0x004fc600010f0eff */
[----:B------:R2:W5:Y:S01]  /*c700*/  LDL.LU R4, [R1+0x740] ;  /* 0x0007400001047983 */ /* 0x0005620000300800 */
[----:B---3--:R-:W-:-:S03]  /*c710*/  LEA R16, P2, R12, R14, 0x1 ;  /* 0x0000000e0c107211 */ /* 0x008fc600078408ff */
[----:B------:R3:W-:Y:S04]  /*c720*/  STL [R1+0x55c], R5 ;  /* 0x00055c0501007387 */ /* 0x0007e80000100800 */
[----:B------:R4:W-:Y:S01]  /*c730*/  STL [R1+0x39c], R17 ;  /* 0x00039c1101007387 */ /* 0x0009e20000100800 */
[----:B---3--:R-:W-:-:S03]  /*c740*/  LEA.HI.X.SX32 R5, R3, R15, 0x1, P3 ;  /* 0x0000000f03057211 */ /* 0x008fc600018f0eff */
[----:B------:R2:W5:Y:S01]  /*c750*/  LDL.LU R3, [R1+0x73c] ;  /* 0x00073c0001037983 */ /* 0x0005620000300800 */
[----:B----4-:R-:W-:-:S03]  /*c760*/  LEA R17, P3, R11, R14, 0x1 ;  /* 0x0000000e0b117211 */ /* 0x010fc600078608ff */
[----:B------:R3:W-:Y:S04]  /*c770*/  STL [R1+0x560], R16 ;  /* 0x0005601001007387 */ /* 0x0007e80000100800 */
[----:B------:R4:W-:Y:S01]  /*c780*/  STL [R1+0x520], R5 ;  /* 0x0005200501007387 */ /* 0x0009e20000100800 */
[----:B---3--:R-:W-:-:S03]  /*c790*/  LEA.HI.X.SX32 R16, R26, R15, 0x1, P4 ;  /* 0x0000000f1a107211 */ /* 0x008fc600020f0eff */
[----:B------:R3:W-:Y:S01]  /*c7a0*/  STL [R1+0x564], R17 ;  /* 0x0005641101007387 */ /* 0x0007e20000100800 */
[----:B----4-:R-:W-:-:S03]  /*c7b0*/  LEA R5, P4, R10, R14, 0x1 ;  /* 0x0000000e0a057211 */ /* 0x010fc600078808ff */
[----:B------:R4:W-:Y:S04]  /*c7c0*/  STL [R1+0x528], R16 ;  /* 0x0005281001007387 */ /* 0x0009e80000100800 */
[----:B------:R0:W-:Y:S01]  /*c7d0*/  STL [R1+0x568], R5 ;  /* 0x0005680501007387 */ /* 0x0001e20000100800 */
[----:B---3--:R-:W-:Y:S02]  /*c7e0*/  LEA.HI.X.SX32 R17, R27, R15, 0x1, P5 ;  /* 0x0000000f1b117211 */ /* 0x008fe400028f0eff */
[----:B----4-:R-:W-:-:S03]  /*c7f0*/  LEA R16, P5, R9, R14, 0x1 ;  /* 0x0000000e09107211 */ /* 0x010fc600078a08ff */
[----:B------:R3:W-:Y:S01]  /*c800*/  STL [R1+0x530], R17 ;  /* 0x0005301101007387 */ /* 0x0007e20000100800 */
[----:B0-----:R-:W-:-:S03]  /*c810*/  LEA.HI.X.SX32 R5, R28, R15, 0x1, P6 ;  /* 0x0000000f1c057211 */ /* 0x001fc600030f0eff */
[----:B------:R0:W-:Y:S04]  /*c820*/  STL [R1+0x56c], R16 ;  /* 0x00056c1001007387 */ /* 0x0001e80000100800 */
[----:B------:R4:W-:Y:S01]  /*c830*/  STL [R1+0x538], R5 ;  /* 0x0005380501007387 */ /* 0x0009e20000100800 */
[----:B---3--:R-:W-:Y:S02]  /*c840*/  LEA R17, P6, R8, R14, 0x1 ;  /* 0x0000000e08117211 */ /* 0x008fe400078c08ff */
[----:B0-----:R-:W-:-:S03]  /*c850*/  LEA.HI.X.SX32 R16, R29, R15, 0x1, P0 ;  /* 0x0000000f1d107211 */ /* 0x001fc600000f0eff */
[----:B------:R-:W-:Y:S01]  /*c860*/  STL [R1+0x570], R17 ;  /* 0x0005701101007387 */ /* 0x000fe20000100800 */
[----:B----4-:R-:W-:-:S03]  /*c870*/  LEA R5, P0, R7, R14, 0x1 ;  /* 0x0000000e07057211 */ /* 0x010fc600078008ff */
[----:B------:R0:W-:Y:S01]  /*c880*/  STL [R1+0x540], R16 ;  /* 0x0005401001007387 */ /* 0x0001e20000100800 */
[----:B------:R-:W-:-:S03]  /*c890*/  LEA.HI.X.SX32 R13, R13, R15, 0x1, P1 ;  /* 0x0000000f0d0d7211 */ /* 0x000fc600008f0eff */
[----:B------:R3:W-:Y:S01]  /*c8a0*/  STL [R1+0x578], R5 ;  /* 0x0005780501007387 */ /* 0x0007e20000100800 */
[----:B0-----:R-:W-:-:S03]  /*c8b0*/  LEA R16, P1, R6, R14, 0x1 ;  /* 0x0000000e06107211 */ /* 0x001fc600078208ff */
[----:B------:R-:W-:Y:S01]  /*c8c0*/  STL [R1+0x548], R13 ;  /* 0x0005480d01007387 */ /* 0x000fe20000100800 */
[----:B---3--:R-:W-:-:S03]  /*c8d0*/  LEA.HI.X.SX32 R5, R12, R15, 0x1, P2 ;  /* 0x0000000f0c057211 */ /* 0x008fc600010f0eff */
[----:B------:R-:W-:Y:S04]  /*c8e0*/  STL [R1+0x584], R16 ;  /* 0x0005841001007387 */ /* 0x000fe80000100800 */
[----:B------:R0:W-:Y:S02]  /*c8f0*/  STL [R1+0x550], R5 ;  /* 0x0005500501007387 */ /* 0x0001e40000100800 */
[----:B0-----:R-:W0:Y:S01]  /*c900*/  S2R R5, SR_TID.X ;  /* 0x0000000000057919 */ /* 0x001e220000002100 */
[-C--:B------:R-:W-:Y:S02]  /*c910*/  LEA R13, P2, R2, R14.reuse, 0x1 ;  /* 0x0000000e020d7211 */ /* 0x080fe400078408ff */
[----:B------:R-:W-:Y:S02]  /*c920*/  LEA.HI.X.SX32 R12, R11, R15, 0x1, P3 ;  /* 0x0000000f0b0c7211 */ /* 0x000fe400018f0eff */
[----:B------:R-:W-:-:S02]  /*c930*/  LEA R11, P3, R0, R14, 0x1 ;  /* 0x0000000e000b7211 */ /* 0x000fc400078608ff */
[-C--:B------:R-:W-:Y:S01]  /*c940*/  LEA.HI.X.SX32 R10, R10, R15.reuse, 0x1, P4 ;  /* 0x0000000f0a0a7211 */ /* 0x080fe200020f0eff */
[----:B------:R-:W-:Y:S01]  /*c950*/  STL [R1+0x58c], R13 ;  /* 0x00058c0d01007387 */ /* 0x000fe20000100800 */
[-C--:B------:R-:W-:Y:S02]  /*c960*/  LEA.HI.X.SX32 R9, R9, R15.reuse, 0x1, P5 ;  /* 0x0000000f09097211 */ /* 0x080fe400028f0eff */
[-C--:B------:R-:W-:Y:S01]  /*c970*/  LEA.HI.X.SX32 R8, R8, R15.reuse, 0x1, P6 ;  /* 0x0000000f08087211 */ /* 0x080fe200030f0eff */
[----:B------:R-:W-:Y:S01]  /*c980*/  STL [R1+0x558], R12 ;  /* 0x0005580c01007387 */ /* 0x000fe20000100800 */
[-C--:B------:R-:W-:Y:S02]  /*c990*/  LEA.HI.X.SX32 R7, R7, R15.reuse, 0x1, P0 ;  /* 0x0000000f07077211 */ /* 0x080fe400000f0eff */
[----:B------:R-:W-:Y:S01]  /*c9a0*/  LEA.HI.X.SX32 R6, R6, R15, 0x1, P1 ;  /* 0x0000000f06067211 */ /* 0x000fe200008f0eff */
[----:B------:R-:W-:Y:S04]  /*c9b0*/  STL [R1+0x590], R11 ;  /* 0x0005900b01007387 */ /* 0x000fe80000100800 */
[----:B------:R-:W-:Y:S04]  /*c9c0*/  STL [R1+0x1e8], R10 ;  /* 0x0001e80a01007387 */ /* 0x000fe80000100800 */
[----:B------:R-:W-:Y:S01]  /*c9d0*/  STL [R1+0x1ec], R9 ;  /* 0x0001ec0901007387 */ /* 0x000fe20000100800 */
[----:B0-----:R-:W-:-:S03]  /*c9e0*/  SHF.R.U32.HI R5, RZ, 0x6, R5 ;  /* 0x00000006ff057819 */ /* 0x001fc60000011605 */
[----:B------:R-:W-:Y:S01]  /*c9f0*/  STL [R1+0x1f0], R8 ;  /* 0x0001f00801007387 */ /* 0x000fe20000100800 */
[----:B------:R-:W-:Y:S02]  /*ca00*/  SGXT.U32 R16, R5, 0x3 ;  /* 0x000000030510781a */ /* 0x000fe40000000000 */
[-C--:B------:R-:W-:Y:S02]  /*ca10*/  LEA.HI.X.SX32 R5, R2, R15.reuse, 0x1, P2 ;  /* 0x0000000f02057211 */ /* 0x080fe400010f0eff */
[----:B------:R-:W-:Y:S01]  /*ca20*/  LEA.HI.X.SX32 R2, R0, R15, 0x1, P3 ;  /* 0x0000000f00027211 */ /* 0x000fe200018f0eff */
[----:B------:R-:W-:Y:S04]  /*ca30*/  STL [R1+0x1f4], R7 ;  /* 0x0001f40701007387 */ /* 0x000fe80000100800 */
[----:B------:R-:W-:Y:S04]  /*ca40*/  STL [R1+0x580], R6 ;  /* 0x0005800601007387 */ /* 0x000fe80000100800 */
[----:B------:R0:W-:Y:S04]  /*ca50*/  STL [R1+0x588], R5 ;  /* 0x0005880501007387 */ /* 0x0001e80000100800 */
[----:B------:R3:W-:Y:S04]  /*ca60*/  STL [R1+0x1f8], R2 ;  /* 0x0001f80201007387 */ /* 0x0007e80000100800 */
[----:B------:R2:W-:Y:S04]  /*ca70*/  STL [R1+0x690], RZ ;  /* 0x000690ff01007387 */ /* 0x0005e80000100800 */
        /* <DEDUP_REMOVED lines=30> */
[----:B------:R2:W-:Y:S01]  /*cc60*/  STL [R1+0x62c], RZ ;  /* 0x00062cff01007387 */ /* 0x0005e20000100800 */
[----:B------:R-:W-:-:S03]  /*cc70*/  LOP3.LUT R0, R16, 0x58, RZ, 0xfc, !PT ;  /* 0x0000005810007812 */ /* 0x000fc600078efcff */
[----:B------:R2:W-:Y:S01]  /*cc80*/  STL [R1+0x610], RZ ;  /* 0x000610ff01007387 */ /* 0x0005e20000100800 */
[----:B0-----:R-:W-:-:S03]  /*cc90*/  LOP3.LUT R5, R16, 0x50, RZ, 0xfc, !PT ;  /* 0x0000005010057812 */ /* 0x001fc600078efcff */
[----:B------:R2:W-:Y:S01]  /*cca0*/  STL [R1+0x614], RZ ;  /* 0x000614ff01007387 */ /* 0x0005e20000100800 */
[C---:B------:R-:W-:Y:S02]  /*ccb0*/  LOP3.LUT R6, R16.reuse, 0x48, RZ, 0xfc, !PT ;  /* 0x0000004810067812 */ /* 0x040fe400078efcff */
[C---:B------:R-:W-:Y:S01]  /*ccc0*/  LOP3.LUT R7, R16.reuse, 0x40, RZ, 0xfc, !PT ;  /* 0x0000004010077812 */ /* 0x040fe200078efcff */
[----:B------:R2:W-:Y:S01]  /*ccd0*/  STL [R1+0x618], RZ ;  /* 0x000618ff01007387 */ /* 0x0005e20000100800 */
[C---:B------:R-:W-:Y:S02]  /*cce0*/  LOP3.LUT R8, R16.reuse, 0x38, RZ, 0xfc, !PT ;  /* 0x0000003810087812 */ /* 0x040fe400078efcff */
[C---:B------:R-:W-:Y:S01]  /*ccf0*/  LOP3.LUT R9, R16.reuse, 0x30, RZ, 0xfc, !PT ;  /* 0x0000003010097812 */ /* 0x040fe200078efcff */
[----:B------:R2:W-:Y:S01]  /*cd00*/  STL [R1+0x61c], RZ ;  /* 0x00061cff01007387 */ /* 0x0005e20000100800 */
[C---:B------:R-:W-:Y:S02]  /*cd10*/  LOP3.LUT R10, R16.reuse, 0x8, RZ, 0xfc, !PT ;  /* 0x00000008100a7812 */ /* 0x040fe400078efcff */
[C---:B------:R-:W-:Y:S01]  /*cd20*/  LOP3.LUT R11, R16.reuse, 0x10, RZ, 0xfc, !PT ;  /* 0x00000010100b7812 */ /* 0x040fe200078efcff */
[----:B------:R2:W-:Y:S01]  /*cd30*/  STL [R1+0x600], RZ ;  /* 0x000600ff01007387 */ /* 0x0005e20000100800 */
[----:B------:R-:W-:-:S02]  /*cd40*/  LOP3.LUT R12, R16, 0x18, RZ, 0xfc, !PT ;  /* 0x00000018100c7812 */ /* 0x000fc400078efcff */
[C---:B------:R-:W-:Y:S02]  /*cd50*/  LOP3.LUT R13, R16.reuse, 0x20, RZ, 0xfc, !PT ;  /* 0x00000020100d7812 */ /* 0x040fe400078efcff */
[----:B------:R-:W-:Y:S01]  /*cd60*/  LOP3.LUT R14, R16, 0x28, RZ, 0xfc, !PT ;  /* 0x00000028100e7812 */ /* 0x000fe200078efcff */
[----:B------:R2:W-:Y:S01]  /*cd70*/  STL [R1+0x604], RZ ;  /* 0x000604ff01007387 */ /* 0x0005e20000100800 */
[----:B------:R-:W0:Y:S03]  /*cd80*/  S2R R16, SR_TID.X ;  /* 0x0000000000107919 */ /* 0x000e260000002100 */
        /* <DEDUP_REMOVED lines=26> */
[----:B0-----:R-:W-:Y:S01]  /*cf30*/  LOP3.LUT R16, R16, 0x7f, RZ, 0xc0, !PT ;  /* 0x0000007f10107812 */ /* 0x001fe200078ec0ff */
[----:B------:R-:W-:-:S04]  /*cf40*/  IMAD R15, R0, UR11, RZ ;  /* 0x0000000b000f7c24 */ /* 0x000fc8000f8e02ff */
[----:B---3--:R-:W-:Y:S02]  /*cf50*/  IMAD R2, R16, UR6, RZ ;  /* 0x0000000610027c24 */ /* 0x008fe4000f8e02ff */
[----:B------:R-:W-:-:S03]  /*cf60*/  IMAD R0, R5, UR11, RZ ;  /* 0x0000000b05007c24 */ /* 0x000fc6000f8e02ff */
[----:B------:R-:W-:Y:S01]  /*cf70*/  SHF.R.S32.HI R0, RZ, 0x1f, R2 ;  /* 0x0000001fff007819 */ /* 0x000fe20000011402 */
[----:B------:R-:W-:Y:S02]  /*cf80*/  IMAD R6, R6, UR13, RZ ;  /* 0x0000000d06067c24 */ /* 0x000fe4000f8e02ff */
[----:B------:R-:W-:Y:S01]  /*cf90*/  IMAD R5, R7, UR14, RZ ;  /* 0x0000000e07057c24 */ /* 0x000fe2000f8e02ff */
[----:B------:R-:W-:Y:S01]  /*cfa0*/  SHF.L.U64.HI R0, R2, 0x1, R0 ;  /* 0x0000000102007819 */ /* 0x000fe20000010200 */
[----:B------:R-:W-:Y:S02]  /*cfb0*/  IMAD R6, R8, UR15, RZ ;  /* 0x0000000f08067c24 */ /* 0x000fe4000f8e02ff */
[----:B------:R-:W-:Y:S02]  /*cfc0*/  IMAD R5, R9, UR16, RZ ;  /* 0x0000001009057c24 */ /* 0x000fe4000f8e02ff */
[----:B------:R-:W-:Y:S02]  /*cfd0*/  IMAD R6, R14, UR17, RZ ;  /* 0x000000110e067c24 */ /* 0x000fe4000f8e02ff */
[----:B------:R-:W-:-:S02]  /*cfe0*/  IMAD R5, R13, UR18, RZ ;  /* 0x000000120d057c24 */ /* 0x000fc4000f8e02ff */
[----:B------:R-:W-:Y:S02]  /*cff0*/  IMAD.SHL.U32 R2, R2, 0x2, RZ ;  /* 0x0000000202027824 */ /* 0x000fe400078e00ff */
[----:B------:R-:W-:Y:S02]  /*d000*/  IMAD R7, R12, UR19, RZ ;  /* 0x000000130c077c24 */ /* 0x000fe4000f8e02ff */
[----:B------:R-:W-:Y:S02]  /*d010*/  IMAD R6, R11, UR20, RZ ;  /* 0x000000140b067c24 */ /* 0x000fe4000f8e02ff */
[----:B-12---:R-:W-:-:S07]  /*d020*/  IMAD R5, R10, UR12, RZ ;  /* 0x0000000c0a057c24 */ /* 0x006fce000f8e02ff */
.L_x_1:
[----:B------:R-:W0:Y:S01]  /*d030*/  S2R R6, SR_TID.X ;  /* 0x0000000000067919 */ /* 0x000e220000002100 */
[----:B------:R-:W1:Y:S01]  /*d040*/  LDCU UR4, c[0x0][0x3a8] ;  /* 0x00007500ff0477ac */ /* 0x000e620008000800 */
[----:B------:R-:W2:Y:S01]  /*d050*/  S2R R15, SR_TID.X ;  /* 0x00000000000f7919 */ /* 0x000ea20000002100 */
[----:B------:R-:W3:Y:S01]  /*d060*/  LDCU UR6, c[0x0][0x3a8] ;  /* 0x00007500ff0677ac */ /* 0x000ee20008000800 */
[----:B------:R-:W-:Y:S04]  /*d070*/  STL [R1+0x1410], R26 ;  /* 0x0014101a01007387 */ /* 0x000fe80000100800 */
[----:B------:R-:W-:Y:S04]  /*d080*/  STL [R1+0x1400], R29 ;  /* 0x0014001d01007387 */ /* 0x000fe80000100800 */
[----:B------:R4:W-:Y:S01]  /*d090*/  STL.64 [R1+0x1408], R28 ;  /* 0x0014081c01007387 */ /* 0x0009e20000100a00 */
[----:B------:R-:W-:-:S02]  /*d0a0*/  PRMT R17, RZ, 0x7610, R17 ;  /* 0x00007610ff117816 */ /* 0x000fc40000000011 */
[----:B------:R-:W-:Y:S01]  /*d0b0*/  PRMT R18, RZ, 0x7610, R18 ;  /* 0x00007610ff127816 */ /* 0x000fe20000000012 */
[----:B------:R-:W-:Y:S01]  /*d0c0*/  STL [R1+0x13dc], R27 ;  /* 0x0013dc1b01007387 */ /* 0x000fe20000100800 */
[----:B------:R-:W-:Y:S02]  /*d0d0*/  PRMT R19, RZ, 0x7610, R19 ;  /* 0x00007610ff137816 */ /* 0x000fe40000000013 */
[----:B------:R-:W-:Y:S01]  /*d0e0*/  PRMT R20, RZ, 0x7610, R20 ;  /* 0x00007610ff147816 */ /* 0x000fe20000000014 */
[----:B------:R-:W-:Y:S01]  /*d0f0*/  STL [R1+0x13e0], R27 ;  /* 0x0013e01b01007387 */ /* 0x000fe20000100800 */
[--C-:B----45:R-:W-:Y:S01]  /*d100*/  IMAD.MOV.U32 R28, RZ, RZ, R3.reuse ;  /* 0x000000ffff1c7224 */ /* 0x130fe200078e0003 */
[----:B------:R-:W-:Y:S01]  /*d110*/  PRMT R3, RZ, 0x7610, R3 ;  /* 0x00007610ff037816 */ /* 0x000fe20000000003 */
[--C-:B------:R-:W-:Y:S01]  /*d120*/  IMAD.MOV.U32 R29, RZ, RZ, R4.reuse ;  /* 0x000000ffff1d7224 */ /* 0x100fe200078e0004 */
[----:B------:R-:W-:Y:S01]  /*d130*/  PRMT R4, RZ, 0x7610, R4 ;  /* 0x00007610ff047816 */ /* 0x000fe20000000004 */
[----:B------:R-:W-:Y:S01]  /*d140*/  STL [R1+0x13e4], R27 ;  /* 0x0013e41b01007387 */ /* 0x000fe20000100800 */
[----:B0-----:R-:W-:-:S02]  /*d150*/  SHF.R.U32.HI R7, RZ, 0x6, R6 ;  /* 0x00000006ff077819 */ /* 0x001fc40000011606 */
[----:B--2---:R-:W-:Y:S01]  /*d160*/  SHF.R.U32.HI R14, RZ, 0x6, R15 ;  /* 0x00000006ff0e7819 */ /* 0x004fe2000001160f */
[----:B------:R-:W-:Y:S01]  /*d170*/  STL [R1+0x13e8], R27 ;  /* 0x0013e81b01007387 */ /* 0x000fe20000100800 */
[----:B------:R-:W-:Y:S02]  /*d180*/  SGXT.U32 R7, R7, 0x3 ;  /* 0x000000030707781a */ /* 0x000fe40000000000 */
[----:B------:R-:W-:Y:S01]  /*d190*/  SGXT.U32 R23, R14, 0x3 ;  /* 0x000000030e17781a */ /* 0x000fe20000000000 */
[----:B------:R-:W-:Y:S01]  /*d1a0*/  STL [R1+0x13ec], R27 ;  /* 0x0013ec1b01007387 */ /* 0x000fe20000100800 */
[----:B------:R-:W-:Y:S02]  /*d1b0*/  LOP3.LUT R11, R7, 0x8, RZ, 0xfc, !PT ;  /* 0x00000008070b7812 */ /* 0x000fe400078efcff */
[C---:B------:R-:W-:Y:S01]  /*d1c0*/  LOP3.LUT R5, R23.reuse, 0x70, RZ, 0xfc, !PT ;  /* 0x0000007017057812 */ /* 0x040fe200078efcff */
[----:B------:R-:W-:Y:S01]  /*d1d0*/  IMAD R6, R23, UR10, RZ ;  /* 0x0000000a17067c24 */ /* 0x000fe2000f8e02ff */
[----:B------:R-:W-:Y:S01]  /*d1e0*/  ISETP.GE.AND P1, PT, R11, UR7, PT ;  /* 0x000000070b007c0c */ /* 0x000fe2000bf26270 */
[----:B------:R-:W-:Y:S01]  /*d1f0*/  STL [R1+0x13f0], R27 ;  /* 0x0013f01b01007387 */ /* 0x000fe20000100800 */
[C---:B------:R-:W-:Y:S01]  /*d200*/  ISETP.GE.AND P2, PT, R5.reuse, UR7, PT ;  /* 0x0000000705007c0c */ /* 0x040fe2000bf46270 */
[----:B------:R-:W-:Y:S01]  /*d210*/  IMAD R5, R5, UR10, RZ ;  /* 0x0000000a05057c24 */ /* 0x000fe2000f8e02ff */
[C---:B------:R-:W-:Y:S01]  /*d220*/  ISETP.GE.AND P0, PT, R23.reuse, UR7, PT ;  /* 0x0000000717007c0c */ /* 0x040fe2000bf06270 */
[----:B------:R-:W0:Y:S01]  /*d230*/  S2R R11, SR_TID.X ;  /* 0x00000000000b7919 */ /* 0x000e220000002100 */
[----:B------:R-:W-:Y:S01]  /*d240*/  LOP3.LUT R10, R23, 0x68, RZ, 0xfc, !PT ;  /* 0x00000068170a7812 */ /* 0x000fe200078efcff */
[----:B------:R-:W-:Y:S01]  /*d250*/  IMAD.WIDE R8, R5, 0x2, R28 ;  /* 0x0000000205087825 */ /* 0x000fe200078e021c */
[----:B------:R-:W-:Y:S01]  /*d260*/  SHF.R.U32.HI R15, RZ, 0x6, R15 ;  /* 0x00000006ff0f7819 */ /* 0x000fe2000001160f */
[----:B------:R-:W-:Y:S01]  /*d270*/  STL [R1+0x13f4], R27 ;  /* 0x0013f41b01007387 */ /* 0x000fe20000100800 */
[----:B------:R-:W-:Y:S01]  /*d280*/  ISETP.GE.AND P3, PT, R10, UR7, PT ;  /* 0x000000070a007c0c */ /* 0x000fe2000bf66270 */
[----:B------:R-:W-:-:S04]  /*d290*/  IMAD.WIDE R6, R6, 0x2, R28 ;  /* 0x0000000206067825 */ /* 0x000fc800078e021c */
[----:B------:R2:W4:Y:S01]  /*d2a0*/  @!P2 LDG.E.U16 R4, desc[UR8][R8.64] ;  /* 0x000000080804a981 */ /* 0x000522000c1e1500 */
[----:B0-----:R-:W-:Y:S01]  /*d2b0*/  SHF.R.U32.HI R12, RZ, 0x6, R11 ;  /* 0x00000006ff0c7819 */ /* 0x001fe2000001160b */
[----:B------:R-:W-:Y:S02]  /*d2c0*/  IMAD R10, R10, UR10, RZ ;  /* 0x0000000a0a0a7c24 */ /* 0x000fe4000f8e02ff */
[----:B------:R0:W4:Y:S01]  /*d2d0*/  @!P0 LDG.E.U16 R3, desc[UR8][R6.64] ;  /* 0x0000000806038981 */ /* 0x000122000c1e1500 */
[----:B------:R-:W-:Y:S02]  /*d2e0*/  SGXT.U32 R12, R12, 0x3 ;  /* 0x000000030c0c781a */ /* 0x000fe40000000000 */
[----:B------:R-:W-:Y:S01]  /*d2f0*/  PRMT R5, RZ, 0x7610, R5 ;  /* 0x00007610ff057816 */ /* 0x000fe20000000005 */
[----:B------:R-:W-:Y:S01]  /*d300*/  STL [R1+0x13f8], R27 ;  /* 0x0013f81b01007387 */ /* 0x000fe20000100800 */
[----:B------:R-:W-:Y:S02]  /*d310*/  LOP3.LUT R13, R12, 0x8, RZ, 0xfc, !PT ;  /* 0x000000080c0d7812 */ /* 0x000fe400078efcff */
[----:B------:R-:W3:Y:S03]  /*d320*/  S2R R12, SR_TID.X ;  /* 0x00000000000c7919 */ /* 0x000ee60000002100 */
[----:B-1----:R-:W-:Y:S01]  /*d330*/  IMAD R13, R13, UR4, RZ ;  /* 0x000000040d0d7c24 */ /* 0x002fe2000f8e02ff */
[----:B------:R-:W1:Y:S01]  /*d340*/  LDCU UR4, c[0x0][0x3a8] ;  /* 0x00007500ff0477ac */ /* 0x000e620008000800 */
[----:B------:R-:W-:Y:S01]  /*d350*/  SHF.R.U32.HI R11, RZ, 0x6, R11 ;  /* 0x00000006ff0b7819 */ /* 0x000fe2000001160b */
[----:B------:R-:W-:Y:S01]  /*d360*/  STL [R1+0x13fc], R27 ;  /* 0x0013fc1b01007387 */ /* 0x000fe20000100800 */
[----:B--2---:R-:W-:-:S02]  /*d370*/  IMAD.WIDE R8, R13, 0x2, R28 ;  /* 0x000000020d087825 */ /* 0x004fc400078e021c */
[----:B------:R-:W-:Y:S01]  /*d380*/  SGXT.U32 R11, R11, 0x3 ;  /* 0x000000030b0b781a */ /* 0x000fe20000000000 */
[----:B------:R-:W-:Y:S03]  /*d390*/  STL [R1+0x13d8], R25 ;  /* 0x0013d81901007387 */ /* 0x000fe60000100800 */
[----:B------:R-:W-:Y:S01]  /*d3a0*/  LOP3.LUT R26, R11, 0x10, RZ, 0xfc, !PT ;  /* 0x000000100b1a7812 */ /* 0x000fe200078efcff */
[----:B------:R-:W-:Y:S01]  /*d3b0*/  IMAD.WIDE R10, R10, 0x2, R28 ;  /* 0x000000020a0a7825 */ /* 0x000fe200078e021c */
[----:B0-----:R-:W-:Y:S01]  /*d3c0*/  PRMT R6, RZ, 0x7610, R6 ;  /* 0x00007610ff067816 */ /* 0x001fe20000000006 */
[----:B------:R0:W2:Y:S01]  /*d3d0*/  @!P1 LDG.E.U16 R5, desc[UR8][R8.64] ;  /* 0x0000000808059981 */ /* 0x0000a2000c1e1500 */
[----:B------:R-:W-:Y:S02]  /*d3e0*/  ISETP.GE.AND P0, PT, R26, UR7, PT ;  /* 0x000000071a007c0c */ /* 0x000fe4000bf06270 */
[----:B------:R-:W-:Y:S01]  /*d3f0*/  LOP3.LUT R7, R23, 0x60, RZ, 0xfc, !PT ;  /* 0x0000006017077812 */ /* 0x000fe200078efcff */
[----:B------:R0:W-:Y:S01]  /*d400*/  STL.64 [R1+0x2a0], R28 ;  /* 0x0002a01c01007387 */ /* 0x0001e20000100a00 */
[----:B---3--:R-:W-:-:S03]  /*d410*/  SHF.R.U32.HI R13, RZ, 0x6, R12 ;  /* 0x00000006ff0d7819 */ /* 0x008fc6000001160c */
[C---:B0-----:R-:W-:Y:S01]  /*d420*/  IMAD R9, R7.reuse, UR10, RZ ;  /* 0x0000000a07097c24 */ /* 0x041fe2000f8e02ff */
[----:B------:R-:W-:Y:S01]  /*d430*/  SHF.R.U32.HI R12, RZ, 0x6, R12 ;  /* 0x00000006ff0c7819 */ /* 0x000fe2000001160c */
[----:B------:R0:W3:Y:S03]  /*d440*/  @!P3 LDG.E.U16 R6, desc[UR8][R10.64] ;  /* 0x000000080a06b981 */ /* 0x0000e6000c1e1500 */
[----:B------:R-:W-:Y:S01]  /*d450*/  SGXT.U32 R12, R12, 0x3 ;  /* 0x000000030c0c781a */ /* 0x000fe20000000000 */
[----:B------:R-:W2:Y:S03]  /*d460*/  LDL.LU R26, [R1+0x1410] ;  /* 0x00141000011a7983 */ /* 0x000ea60000300800 */
[----:B------:R-:W-:Y:S02]  /*d470*/  LOP3.LUT R12, R12, 0x10, RZ, 0xfc, !PT ;  /* 0x000000100c0c7812 */ /* 0x000fe400078efcff */
[----:B------:R-:W-:-:S03]  /*d480*/  ISETP.GE.AND P2, PT, R7, UR7, PT ;  /* 0x0000000707007c0c */ /* 0x000fc6000bf46270 */
[----:B-1----:R-:W-:Y:S01]  /*d490*/  IMAD R12, R12, UR4, RZ ;  /* 0x000000040c0c7c24 */ /* 0x002fe2000f8e02ff */
[----:B------:R-:W-:Y:S01]  /*d4a0*/  PRMT R7, RZ, 0x7610, R7 ;  /* 0x00007610ff077816 */ /* 0x000fe20000000007 */
[----:B------:R-:W1:Y:S02]  /*d4b0*/  LDCU UR4, c[0x0][0x3a8] ;  /* 0x00007500ff0477ac */ /* 0x000e640008000800 */
[----:B0-----:R-:W-:-:S05]  /*d4c0*/  IMAD.WIDE R10, R12, 0x2, R28 ;  /* 0x000000020c0a7825 */ /* 0x001fca00078e021c */
[----:B------:R0:W2:Y:S02]  /*d4d0*/  @!P0 LDG.E.U16 R7, desc[UR8][R10.64] ;  /* 0x000000080a078981 */ /* 0x0000a4000c1e1500 */
[----:B0-----:R-:W0:Y:S01]  /*d4e0*/  S2R R11, SR_TID.X ;  /* 0x00000000000b7919 */ /* 0x001e220000002100 */
[----:B------:R-:W1:Y:S01]  /*d4f0*/  S2R R10, SR_TID.X ;  /* 0x00000000000a7919 */ /* 0x000e620000002100 */
[----:B------:R-:W-:-:S04]  /*d500*/  SGXT.U32 R13, R13, 0x3 ;  /* 0x000000030d0d781a */ /* 0x000fc80000000000 */
[----:B------:R-:W-:Y:S02]  /*d510*/  LOP3.LUT R13, R13, 0x18, RZ, 0xfc, !PT ;  /* 0x000000180d0d7812 */ /* 0x000fe400078efcff */
[----:B------:R-:W-:Y:S02]  /*d520*/  PRMT R8, RZ, 0x7610, R8 ;  /* 0x00007610ff087816 */ /* 0x000fe40000000008 */
[----:B------:R-:W-:Y:S01]  /*d530*/  ISETP.GE.AND P1, PT, R13, UR7, PT ;  /* 0x000000070d007c0c */ /* 0x000fe2000bf26270 */
[----:B------:R-:W-:Y:S01]  /*d540*/  IMAD.WIDE R12, R9, 0x2, R28 ;  /* 0x00000002090c7825 */ /* 0x000fe200078e021c */
[----:B0-----:R-:W-:-:S04]  /*d550*/  SHF.R.U32.HI R11, RZ, 0x6, R11 ;  /* 0x00000006ff0b7819 */ /* 0x001fc8000001160b */
[----:B------:R0:W2:Y:S01]  /*d560*/  @!P2 LDG.E.U16 R8, desc[UR8][R12.64] ;  /* 0x000000080c08a981 */ /* 0x0000a2000c1e1500 */
[----:B------:R-:W-:Y:S02]  /*d570*/  SGXT.U32 R11, R11, 0x3 ;  /* 0x000000030b0b781a */ /* 0x000fe40000000000 */
[----:B-1----:R-:W-:Y:S02]  /*d580*/  SHF.R.U32.HI R10, RZ, 0x6, R10 ;  /* 0x00000006ff0a7819 */ /* 0x002fe4000001160a */
[----:B------:R-:W-:Y:S02]  /*d590*/  LOP3.LUT R11, R11, 0x20, RZ, 0xfc, !PT ;  /* 0x000000200b0b7812 */ /* 0x000fe400078efcff */
[----:B------:R-:W-:Y:S02]  /*d5a0*/  SGXT.U32 R10, R10, 0x3 ;  /* 0x000000030a0a781a */ /* 0x000fe40000000000 */
[----:B------:R-:W-:Y:S02]  /*d5b0*/  ISETP.GE.AND P0, PT, R11, UR7, PT ;  /* 0x000000070b007c0c */ /* 0x000fe4000bf06270 */
[----:B------:R-:W-:-:S02]  /*d5c0*/  LOP3.LUT R11, R10, 0x18, RZ, 0xfc, !PT ;  /* 0x000000180a0b7812 */ /* 0x000fc400078efcff */
[----:B------:R-:W-:-:S03]  /*d5d0*/  PRMT R9, RZ, 0x7610, R9 ;  /* 0x00007610ff097816 */ /* 0x000fc60000000009 */
[----:B------:R-:W-:Y:S01]  /*d5e0*/  IMAD R11, R11, UR4, RZ ;  /* 0x000000040b0b7c24 */ /* 0x000fe2000f8e02ff */
[----:B0-----:R-:W-:Y:S01]  /*d5f0*/  LOP3.LUT R13, R10, 0x28, RZ, 0xfc, !PT ;  /* 0x000000280a0d7812 */ /* 0x001fe200078efcff */
[----:B------:R-:W0:Y:S02]  /*d600*/  LDCU UR4, c[0x0][0x3a8] ;  /* 0x00007500ff0477ac */ /* 0x000e240008000800 */
[----:B------:R-:W-:Y:S01]  /*d610*/  IMAD.WIDE R10, R11, 0x2, R28 ;  /* 0x000000020b0a7825 */ /* 0x000fe200078e021c */
[----:B------:R-:W-:-:S04]  /*d620*/  SGXT.U32 R15, R15, 0x3 ;  /* 0x000000030f0f781a */ /* 0x000fc80000000000 */
[----:B------:R1:W2:Y:S01]  /*d630*/  @!P1 LDG.E.U16 R9, desc[UR8][R10.64] ;  /* 0x000000080a099981 */ /* 0x0002a2000c1e1500 */
[----:B------:R-:W-:Y:S02]  /*d640*/  ISETP.GE.AND P1, PT, R13, UR7, PT ;  /* 0x000000070d007c0c */ /* 0x000fe4000bf26270 */
[C---:B------:R-:W-:Y:S02]  /*d650*/  LOP3.LUT R13, R15.reuse, 0x20, RZ, 0xfc, !PT ;  /* 0x000000200f0d7812 */ /* 0x040fe400078efcff */
[----:B------:R-:W-:-:S03]  /*d660*/  LOP3.LUT R15, R15, 0x28, RZ, 0xfc, !PT ;  /* 0x000000280f0f7812 */ /* 0x000fc600078efcff */
[----:B------:R-:W-:Y:S01]  /*d670*/  IMAD R13, R13, UR6, RZ ;  /* 0x000000060d0d7c24 */ /* 0x000fe2000f8e02ff */
[----:B------:R-:W-:Y:S01]  /*d680*/  SGXT.U32 R14, R14, 0x3 ;  /* 0x000000030e0e781a */ /* 0x000fe20000000000 */
[----:B------:R-:W0:Y:S01]  /*d690*/  LDCU UR6, c[0x0][0x3a8] ;  /* 0x00007500ff0677ac */ /* 0x000e220008000800 */
[----:B-1----:R-:W-:Y:S01]  /*d6a0*/  PRMT R10, RZ, 0x7610, R10 ;  /* 0x00007610ff0a7816 */ /* 0x002fe2000000000a */
[----:B------:R-:W-:-:S04]  /*d6b0*/  IMAD.WIDE R12, R13, 0x2, R28 ;  /* 0x000000020d0c7825 */ /* 0x000fc800078e021c */
[----:B0-----:R-:W-:Y:S01]  /*d6c0*/  IMAD R15, R15, UR4, RZ ;  /* 0x000000040f0f7c24 */ /* 0x001fe2000f8e02ff */
[----:B------:R-:W0:Y:S01]  /*d6d0*/  LDCU UR4, c[0x0][0x3a8] ;  /* 0x00007500ff0477ac */ /* 0x000e220008000800 */
[----:B------:R1:W2:Y:S01]  /*d6e0*/  @!P0 LDG.E.U16 R10, desc[UR8][R12.64] ;  /* 0x000000080c0a8981 */ /* 0x0002a2000c1e1500 */
[----:B------:R-:W-:Y:S01]  /*d6f0*/  PRMT R11, RZ, 0x7610, R11 ;  /* 0x00007610ff0b7816 */ /* 0x000fe2000000000b */
[----:B-1----:R-:W-:Y:S01]  /*d700*/  IMAD.WIDE R12, R15, 0x2, R28 ;  /* 0x000000020f0c7825 */ /* 0x002fe200078e021c */
[----:B------:R-:W-:-:S04]  /*d710*/  LOP3.LUT R14, R14, 0x30, RZ, 0xfc, !PT ;  /* 0x000000300e0e7812 */ /* 0x000fc800078efcff */
[----:B------:R1:W2:Y:S01]  /*d720*/  @!P1 LDG.E.U16 R11, desc[UR8][R12.64] ;  /* 0x000000080c0b9981 */ /* 0x0002a2000c1e1500 */
[----:B0-----:R-:W-:Y:S01]  /*d730*/  IMAD R14, R14, UR4, RZ ;  /* 0x000000040e0e7c24 */ /* 0x001fe2000f8e02ff */
[----:B------:R-:W0:Y:S01]  /*d740*/  LDCU UR4, c[0x0][0x3a8] ;  /* 0x00007500ff0477ac */ /* 0x000e220008000800 */
[----:B-1----:R-:W-:-:S04]  /*d750*/  LOP3.LUT R12, R23, 0x30, RZ, 0xfc, !PT ;  /* 0x00000030170c7812 */ /* 0x002fc800078efcff */
[----:B------:R-:W-:Y:S02]  /*d760*/  ISETP.GE.AND P0, PT, R12, UR7, PT ;  /* 0x000000070c007c0c */ /* 0x000fe4000bf06270 */
[----:B------:R-:W-:Y:S01]  /*d770*/  LOP3.LUT R12, R23, 0x38, RZ, 0xfc, !PT ;  /* 0x00000038170c7812 */ /* 0x000fe200078efcff */
[----:B------:R-:W-:-:S03]  /*d780*/  IMAD.WIDE R14, R14, 0x2, R28 ;  /* 0x000000020e0e7825 */ /* 0x000fc600078e021c */
[----:B------:R-:W-:Y:S02]  /*d790*/  ISETP.GE.AND P1, PT, R12, UR7, PT ;  /* 0x000000070c007c0c */ /* 0x000fe4000bf26270 */
[----:B------:R-:W-:-:S06]  /*d7a0*/  PRMT R12, RZ, 0x7610, R12 ;  /* 0x00007610ff0c7816 */ /* 0x000fcc000000000c */
[----:B------:R1:W2:Y:S02]  /*d7b0*/  @!P0 LDG.E.U16 R12, desc[UR8][R14.64] ;  /* 0x000000080e0c8981 */ /* 0x0002a4000c1e1500 */
[----:B-1----:R-:W1:Y:S01]  /*d7c0*/  S2R R15, SR_TID.X ;  /* 0x00000000000f7919 */ /* 0x002e620000002100 */
[----:B------:R-:W-:Y:S02]  /*d7d0*/  PRMT R13, RZ, 0x7610, R13 ;  /* 0x00007610ff0d7816 */ /* 0x000fe4000000000d */
[----:B-1----:R-:W-:-:S04]  /*d7e0*/  SHF.R.U32.HI R15, RZ, 0x6, R15 ;  /* 0x00000006ff0f7819 */ /* 0x002fc8000001160f */
[----:B------:R-:W-:-:S04]  /*d7f0*/  SGXT.U32 R15, R15, 0x3 ;  /* 0x000000030f0f781a */ /* 0x000fc80000000000 */
[----:B------:R-:W-:-:S05]  /*d800*/  LOP3.LUT R15, R15, 0x38, RZ, 0xfc, !PT ;  /* 0x000000380f0f7812 */ /* 0x000fca00078efcff */
[----:B0-----:R-:W-:Y:S01]  /*d810*/  IMAD R15, R15, UR4, RZ ;  /* 0x000000040f0f7c24 */ /* 0x001fe2000f8e02ff */
[----:B------:R-:W0:Y:S03]  /*d820*/  LDCU UR4, c[0x0][0x3a8] ;  /* 0x00007500ff0477ac */ /* 0x000e260008000800 */
[----:B------:R-:W-:-:S05]  /*d830*/  IMAD.WIDE R14, R15, 0x2, R28 ;  /* 0x000000020f0e7825 */ /* 0x000fca00078e021c */
[----:B------:R1:W2:Y:S02]  /*d840*/  @!P1 LDG.E.U16 R13, desc[UR8][R14.64] ;  /* 0x000000080e0d9981 */ /* 0x0002a4000c1e1500 */
[C---:B-1----:R-:W-:Y:S02]  /*d850*/  LOP3.LUT R14, R23.reuse, 0x40, RZ, 0xfc, !PT ;  /* 0x00000040170e7812 */ /* 0x042fe400078efcff */
[C---:B------:R-:W-:Y:S02]  /*d860*/  LOP3.LUT R15, R23.reuse, 0x40, RZ, 0xfc, !PT ;  /* 0x00000040170f7812 */ /* 0x040fe400078efcff */
[----:B------:R-:W-:Y:S02]  /*d870*/  ISETP.GE.AND P0, PT, R14, UR7, PT ;  /* 0x000000070e007c0c */ /* 0x000fe4000bf06270 */
[----:B------:R-:W-:Y:S01]  /*d880*/  LOP3.LUT R14, R23, 0x48, RZ, 0xfc, !PT ;  /* 0x00000048170e7812 */ /* 0x000fe200078efcff */
[----:B------:R-:W-:Y:S01]  /*d890*/  IMAD R15, R15, UR6, RZ ;  /* 0x000000060f0f7c24 */ /* 0x000fe2000f8e02ff */
[----:B------:R-:W-:-:S02]  /*d8a0*/  LOP3.LUT R23, R23, 0x48, RZ, 0xfc, !PT ;  /* 0x0000004817177812 */ /* 0x000fc400078efcff */
[----:B------:R-:W-:Y:S01]  /*d8b0*/  ISETP.GE.AND P1, PT, R14, UR7, PT ;  /* 0x000000070e007c0c */ /* 0x000fe2000bf26270 */
[----:B------:R-:W-:-:S04]  /*d8c0*/  IMAD.WIDE R14, R15, 0x2, R28 ;  /* 0x000000020f0e7825 */ /* 0x000fc800078e021c */
[----:B0-----:R-:W-:Y:S01]  /*d8d0*/  IMAD R23, R23, UR4, RZ ;  /* 0x0000000417177c24 */ /* 0x001fe2000f8e02ff */
[----:B------:R-:W0:Y:S01]  /*d8e0*/  LDCU UR4, c[0x0][0x3a8] ;  /* 0x00007500ff0477ac */ /* 0x000e220008000800 */
[----:B------:R1:W2:Y:S02]  /*d8f0*/  @!P0 LDG.E.U16 R17, desc[UR8][R14.64] ;  /* 0x000000080e118981 */ /* 0x0002a4000c1e1500 */
[----:B-1----:R-:W-:Y:S01]  /*d900*/  IMAD.WIDE R14, R23, 0x2, R28 ;  /* 0x00000002170e7825 */ /* 0x002fe200078e021c */
[----:B------:R-:W-:Y:S01]  /*d910*/  PRMT R21, RZ, 0x7610, R21 ;  /* 0x00007610ff157816 */ /* 0x000fe20000000015 */
[----:B------:R-:W2:Y:S04]  /*d920*/  LDL R23, [R1+0x6d4] ;  /* 0x0006d40001177983 */ /* 0x000ea80000100800 */
[----:B------:R1:W2:Y:S02]  /*d930*/  @!P1 LDG.E.U16 R18, desc[UR8][R14.64] ;  /* 0x000000080e129981 */ /* 0x0002a4000c1e1500 */
[----:B-1----:R-:W1:Y:S02]  /*d940*/  S2R R15, SR_TID.X ;  /* 0x00000000000f7919 */ /* 0x002e640000002100 */
[----:B-1----:R-:W-:-:S04]  /*d950*/  SHF.R.U32.HI R14, RZ, 0x6, R15 ;  /* 0x00000006ff0e7819 */ /* 0x002fc8000001160f */
[----:B------:R-:W-:Y:S02]  /*d960*/  SGXT.U32 R14, R14, 0x3 ;  /* 0x000000030e0e781a */ /* 0x000fe40000000000 */
[----:B------:R-:W-:Y:S02]  /*d970*/  SHF.R.U32.HI R15, RZ, 0x6, R15 ;  /* 0x00000006ff0f7819 */ /* 0x000fe4000001160f */
[----:B------:R-:W-:-:S04]  /*d980*/  LOP3.LUT R14, R14, 0x50, RZ, 0xfc, !PT ;  /* 0x000000500e0e7812 */ /* 0x000fc800078efcff */
[----:B------:R-:W-:Y:S02]  /*d990*/  ISETP.GE.AND P0, PT, R14, UR7, PT ;  /* 0x000000070e007c0c */ /* 0x000fe4000bf06270 */
[----:B------:R-:W-:-:S04]  /*d9a0*/  SGXT.U32 R14, R15, 0x3 ;  /* 0x000000030f0e781a */ /* 0x000fc80000000000 */
[C---:B------:R-:W-:Y:S02]  /*d9b0*/  LOP3.LUT R15, R14.reuse, 0x50, RZ, 0xfc, !PT ;  /* 0x000000500e0f7812 */ /* 0x040fe400078efcff */
[----:B------:R-:W-:-:S03]  /*d9c0*/  LOP3.LUT R14, R14, 0x58, RZ, 0xfc, !PT ;  /* 0x000000580e0e7812 */ /* 0x000fc600078efcff */
[----:B0-----:R-:W-:Y:S01]  /*d9d0*/  IMAD R15, R15, UR4, RZ ;  /* 0x000000040f0f7c24 */ /* 0x001fe2000f8e02ff */
[----:B------:R-:W-:Y:S01]  /*d9e0*/  ISETP.GE.AND P1, PT, R14, UR7, PT ;  /* 0x000000070e007c0c */ /* 0x000fe2000bf26270 */
[----:B------:R-:W0:Y:S02]  /*d9f0*/  LDCU UR4, c[0x0][0x3a8] ;  /* 0x00007500ff0477ac */ /* 0x000e240008000800 */
[----:B------:R-:W-:-:S05]  /*da00*/  IMAD.WIDE R14, R15, 0x2, R28 ;  /* 0x000000020f0e7825 */ /* 0x000fca00078e021c */
[----:B------:R1:W2:Y:S02]  /*da10*/  @!P0 LDG.E.U16 R19, desc[UR8][R14.64] ;  /* 0x000000080e138981 */ /* 0x0002a4000c1e1500 */
[----:B-1----:R-:W1:Y:S02]  /*da20*/  S2R R15, SR_TID.X ;  /* 0x00000000000f7919 */ /* 0x002e640000002100 */
[----:B-1----:R-:W-:-:S04]  /*da30*/  SHF.R.U32.HI R15, RZ, 0x6, R15 ;  /* 0x00000006ff0f7819 */ /* 0x002fc8000001160f */
[----:B------:R-:W-:-:S04]  /*da40*/  SGXT.U32 R15, R15, 0x3 ;  /* 0x000000030f0f781a */ /* 0x000fc80000000000 */
[----:B------:R-:W-:-:S05]  /*da50*/  LOP3.LUT R15, R15, 0x58, RZ, 0xfc, !PT ;  /* 0x000000580f0f7812 */ /* 0x000fca00078efcff */
[----:B0-----:R-:W-:-:S04]  /*da60*/  IMAD R15, R15, UR4, RZ ;  /* 0x000000040f0f7c24 */ /* 0x001fc8000f8e02ff */
[----:B------:R-:W-:-:S05]  /*da70*/  IMAD.WIDE R14, R15, 0x2, R28 ;  /* 0x000000020f0e7825 */ /* 0x000fca00078e021c */
[----:B------:R0:W2:Y:S02]  /*da80*/  @!P1 LDG.E.U16 R20, desc[UR8][R14.64] ;  /* 0x000000080e149981 */ /* 0x0000a4000c1e1500 */
[----:B0-----:R-:W0:Y:S02]  /*da90*/  S2R R15, SR_TID.X ;  /* 0x00000000000f7919 */ /* 0x001e240000002100 */
[----:B0-----:R-:W-:-:S04]  /*daa0*/  SHF.R.U32.HI R15, RZ, 0x6, R15 ;  /* 0x00000006ff0f7819 */ /* 0x001fc8000001160f */
[----:B------:R-:W-:-:S04]  /*dab0*/  SGXT.U32 R15, R15, 0x3 ;  /* 0x000000030f0f781a */ /* 0x000fc80000000000 */
[----:B------:R-:W-:-:S04]  /*dac0*/  LOP3.LUT R14, R15, 0x78, RZ, 0xfc, !PT ;  /* 0x000000780f0e7812 */ /* 0x000fc800078efcff */
[C---:B------:R-:W-:Y:S01]  /*dad0*/  ISETP.GE.AND P0, PT, R14.reuse, UR7, PT ;  /* 0x000000070e007c0c */ /* 0x040fe2000bf06270 */
[----:B------:R-:W-:-:S04]  /*dae0*/  IMAD R14, R14, UR10, RZ ;  /* 0x0000000a0e0e7c24 */ /* 0x000fc8000f8e02ff */
[----:B------:R-:W-:Y:S02]  /*daf0*/  IMAD.WIDE R14, R14, 0x2, R28 ;  /* 0x000000020e0e7825 */ /* 0x000fe400078e021c */
[----:B------:R-:W2:Y:S06]  /*db00*/  LDL.LU.64 R28, [R1+0x1408] ;  /* 0x00140800011c7983 */ /* 0x000eac0000300a00 */
[----:B------:R0:W2:Y:S02]  /*db10*/  @!P0 LDG.E.U16 R21, desc[UR8][R14.64] ;  /* 0x000000080e158981 */ /* 0x0000a4000c1e1500 */
[----:B0-----:R-:W0:Y:S02]  /*db20*/  S2R R15, SR_TID.X ;  /* 0x00000000000f7919 */ /* 0x001e240000002100 */
[----:B0-----:R-:W-:-:S02]  /*db30*/  LOP3.LUT R14, R15, 0x7f, RZ, 0xc0, !PT ;  /* 0x0000007f0f0e7812 */ /* 0x001fc400078ec0ff */
[----:B------:R-:W2:Y:S02]  /*db40*/  LDL R15, [R1+0x6f4] ;  /* 0x0006f400010f7983 */ /* 0x000ea40000100800 */
[----:B------:R-:W-:Y:S01]  /*db50*/  ISETP.GE.AND P0, PT, R14, UR7, PT ;  /* 0x000000070e007c0c */ /* 0x000fe2000bf06270 */
[----:B------:R-:W0:Y:S01]  /*db60*/  S2UR UR6, SR_CgaCtaId ;  /* 0x00000000000679c3 */ /* 0x000e220000008800 */
[----:B------:R-:W-:Y:S01]  /*db70*/  PRMT R16, RZ, 0x7610, R16 ;  /* 0x00007610ff107816 */ /* 0x000fe20000000010 */
[----:B------:R-:W-:Y:S02]  /*db80*/  UMOV UR4, 0x400 ;  /* 0x0000040000047882 */ /* 0x000fe40000000000 */
[----:B0-----:R-:W-:-:S04]  /*db90*/  ULEA UR4, UR6, UR4, 0x18 ;  /* 0x0000000406047291 */ /* 0x001fc8000f8ec0ff */
[----:B------:R-:W-:Y:S01]  /*dba0*/  BAR.SYNC.DEFER_BLOCKING 0x0 ;  /* 0x0000000000007b1d */ /* 0x000fe20000010000 */
[----:B--2---:R-:W-:-:S05]  /*dbb0*/  IADD3 R14, P1, PT, R15, R2, RZ ;  /* 0x000000020f0e7210 */ /* 0x004fca0007f3e0ff */
[----:B------:R-:W-:Y:S02]  /*dbc0*/  IMAD.X R15, R23, 0x1, R0, P1 ;  /* 0x00000001170f7824 */ /* 0x000fe400008e0600 */
[----:B------:R-:W0:Y:S03]  /*dbd0*/  S2R R23, SR_TID.X ;  /* 0x0000000000177919 */ /* 0x000e260000002100 */
[----:B------:R0:W2:Y:S04]  /*dbe0*/  @!P0 LDG.E.U16 R16, desc[UR8][R14.64] ;  /* 0x000000080e108981 */ /* 0x0000a8000c1e1500 */
[----:B------:R-:W2:Y:S01]  /*dbf0*/  LDL R15, [R1+0x58c] ;  /* 0x00058c00010f7983 */ /* 0x000ea20000100800 */
[C---:B0-----:R-:W-:Y:S01]  /*dc00*/  LOP3.LUT R14, R23.reuse, 0x1c0, RZ, 0xc0, !PT ;  /* 0x000001c0170e7812 */ /* 0x041fe200078ec0ff */
[----:B------:R-:W-:-:S03]  /*dc10*/  IMAD.SHL.U32 R23, R23, 0x2, RZ ;  /* 0x0000000217177824 */ /* 0x000fc600078e00ff */
[----:B------:R-:W-:-:S04]  /*dc20*/  SHF.R.U32.HI R14, RZ, 0x2, R14 ;  /* 0x00000002ff0e7819 */ /* 0x000fc8000001160e */
[----:B------:R-:W-:-:S05]  /*dc30*/  LOP3.LUT R14, R14, 0x3fe, R23, 0x78, !PT ;  /* 0x000003fe0e0e7812 */ /* 0x000fca00078e7817 */
[----:B------:R0:W-:Y:S04]  /*dc40*/  STS.U16 [R14+UR4+0x20400], R5 ;  /* 0x020400050e007988 */ /* 0x0001e80008000404 */
[----:B0-----:R-:W2:Y:S04]  /*dc50*/  LDL R5, [R1+0x6dc] ;  /* 0x0006dc0001057983 */ /* 0x001ea80000100800 */
[----:B----4-:R-:W-:Y:S04]  /*dc60*/  STS.U16 [R14+UR4+0x23800], R4 ;  /* 0x023800040e007988 */ /* 0x010fe80008000404 */
[----:B------:R0:W-:Y:S04]  /*dc70*/  STS.U16 [R14+UR4+0x20c00], R9 ;  /* 0x020c00090e007988 */ /* 0x0001e80008000404 */
[----:B0-----:R-:W4:Y:S01]  /*dc80*/  LDL R9, [R1+0x588] ;  /* 0x0005880001097983 */ /* 0x001f220000100800 */
[----:B--2---:R-:W-:-:S03]  /*dc90*/  IADD3 R4, P1, PT, R5, R2, RZ ;  /* 0x0000000205047210 */ /* 0x004fc60007f3e0ff */
[----:B------:R-:W2:Y:S01]  /*dca0*/  LDL R5, [R1+0x6c4] ;  /* 0x0006c40001057983 */ /* 0x000ea20000100800 */
[----:B------:R-:W-:-:S03]  /*dcb0*/  PRMT R29, RZ, 0x7610, R29 ;  /* 0x00007610ff1d7816 */ /* 0x000fc6000000001d */
[----:B------:R0:W-:Y:S04]  /*dcc0*/  STS.U16 [R14+UR4+0x23000], R8 ;  /* 0x023000080e007988 */ /* 0x0001e80008000404 */
[----:B------:R1:W-:Y:S01]  /*dcd0*/  STS.U16 [R14+UR4+0x21c00], R13 ;  /* 0x021c000d0e007988 */ /* 0x0003e20008000404 */
[----:B0-----:R-:W-:-:S03]  /*dce0*/  IADD3 R8, P2, PT, R15, R2, RZ ;  /* 0x000000020f087210 */ /* 0x001fc60007f5e0ff */
[----:B---3--:R0:W-:Y:S01]  /*dcf0*/  STS.U16 [R14+UR4+0x23400], R6 ;  /* 0x023400060e007988 */ /* 0x0081e20008000404 */
[--C-:B--2---:R-:W-:Y:S01]  /*dd00*/  IMAD.X R5, R5, 0x1, R0.reuse, P1 ;  /* 0x0000000105057824 */ /* 0x104fe200008e0600 */
[----:B-1----:R-:W-:Y:S01]  /*dd10*/  PRMT R13, RZ, 0x7610, R13 ;  /* 0x00007610ff0d7816 */ /* 0x002fe2000000000d */
[----:B----4-:R-:W-:Y:S01]  /*dd20*/  IMAD.X R9, R9, 0x1, R0, P2 ;  /* 0x0000000109097824 */ /* 0x010fe200010e0600 */
[----:B------:R1:W-:Y:S04]  /*dd30*/  STS.U16 [R14+UR4+0x20800], R7 ;  /* 0x020800070e007988 */ /* 0x0003e80008000404 */
[----:B------:R-:W2:Y:S04]  /*dd40*/  @!P0 LDG.E.U16 R29, desc[UR8][R4.64] ;  /* 0x00000008041d8981 */ /* 0x000ea8000c1e1500 */
[----:B------:R3:W4:Y:S04]  /*dd50*/  @!P0 LDG.E.U16 R13, desc[UR8][R8.64] ;  /* 0x00000008080d8981 */ /* 0x000728000c1e1500 */
[----:B0-----:R-:W3:Y:S04]  /*dd60*/  LDL R6, [R1+0x1f4] ;  /* 0x0001f40001067983 */ /* 0x001ee80000100800 */
[----:B-1----:R-:W3:Y:S04]  /*dd70*/  LDL R7, [R1+0x56c] ;  /* 0x00056c0001077983 */ /* 0x002ee80000100800 */
[----:B------:R-:W3:Y:S04]  /*dd80*/  LDL R9, [R1+0x578] ;  /* 0x0005780001097983 */ /* 0x000ee80000100800 */
[----:B------:R-:W-:Y:S04]  /*dd90*/  STS.U16 [R14+UR4+0x20000], R3 ;  /* 0x020000030e007988 */ /* 0x000fe80008000404 */
[----:B------:R-:W-:Y:S04]  /*dda0*/  STS.U16 [R14+UR4+0x21000], R10 ;  /* 0x0210000a0e007988 */ /* 0x000fe80008000404 */
[----:B------:R-:W-:Y:S04]  /*ddb0*/  STS.U16 [R14+UR4+0x21400], R11 ;  /* 0x0214000b0e007988 */ /* 0x000fe80008000404 */
[----:B------:R-:W-:Y:S04]  /*ddc0*/  STS.U16 [R14+UR4+0x21800], R12 ;  /* 0x0218000c0e007988 */ /* 0x000fe80008000404 */
[----:B------:R-:W-:Y:S04]  /*ddd0*/  STS.U16 [R14+UR4+0x22000], R17 ;  /* 0x022000110e007988 */ /* 0x000fe80008000404 */
[----:B------:R-:W-:Y:S04]  /*dde0*/  STS.U16 [R14+UR4+0x22400], R18 ;  /* 0x022400120e007988 */ /* 0x000fe80008000404 */
[----:B------:R-:W-:Y:S04]  /*ddf0*/  STS.U16 [R14+UR4+0x22800], R19 ;  /* 0x022800130e007988 */ /* 0x000fe80008000404 */
[----:B------:R-:W-:Y:S04]  /*de00*/  STS.U16 [R14+UR4+0x22c00], R20 ;  /* 0x022c00140e007988 */ /* 0x000fe80008000404 */
[----:B------:R-:W4:Y:S04]  /*de10*/  LDL R15, [R1+0x1ec] ;  /* 0x0001ec00010f7983 */ /* 0x000f280000100800 */
[----:B------:R0:W-:Y:S04]  /*de20*/  STS.U16 [R14+UR4+0x23c00], R21 ;  /* 0x023c00150e007988 */ /* 0x0001e80008000404 */
[----:B0-----:R-:W4:Y:S04]  /*de30*/  LDL R14, [R1+0x564] ;  /* 0x00056400010e7983 */ /* 0x001f280000100800 */
[----:B--2---:R0:W-:Y:S04]  /*de40*/  STL [R1+0x40], R29 ;  /* 0x0000401d01007387 */ /* 0x0041e80000100800 */
[----:B0-----:R-:W2:Y:S04]  /*de50*/  LDL.LU R29, [R1+0x1400] ;  /* 0x00140000011d7983 */ /* 0x001ea80000300800 */
[----:B------:R-:W2:Y:S01]  /*de60*/  LDL R5, [R1+0x558] ;  /* 0x0005580001057983 */ /* 0x000ea20000100800 */
[----:B---3--:R-:W-:-:S05]  /*de70*/  IADD3 R8, P1, PT, R9, R2, RZ ;  /* 0x0000000209087210 */ /* 0x008fca0007f3e0ff */
[----:B------:R-:W-:Y:S01]  /*de80*/  IMAD.X R9, R6, 0x1, R0, P1 ;  /* 0x0000000106097824 */ /* 0x000fe200008e0600 */
[----:B------:R-:W-:Y:S02]  /*de90*/  IADD3 R6, P1, PT, R7, R2, RZ ;  /* 0x0000000207067210 */ /* 0x000fe40007f3e0ff */
[----:B------:R-:W-:-:S06]  /*dea0*/  PRMT R11, RZ, 0x7610, R11 ;  /* 0x00007610ff0b7816 */ /* 0x000fcc000000000b */
[----:B------:R0:W3:Y:S02]  /*deb0*/  @!P0 LDG.E.U16 R11, desc[UR8][R8.64] ;  /* 0x00000008080b8981 */ /* 0x0000e4000c1e1500 */
[----:B0-----:R-:W-:Y:S01]  /*dec0*/  PRMT R9, RZ, 0x7610, R9 ;  /* 0x00007610ff097816 */ /* 0x001fe20000000009 */
[----:B----4-:R-:W-:Y:S01]  /*ded0*/  IMAD.X R7, R15, 0x1, R0, P1 ;  /* 0x000000010f077824 */ /* 0x010fe200008e0600 */
[----:B------:R-:W-:Y:S01]  /*dee0*/  PRMT R8, RZ, 0x7610, R8 ;  /* 0x00007610ff087816 */ /* 0x000fe20000000008 */
[----:B------:R-:W4:Y:S01]  /*def0*/  LDL R15, [R1+0x528] ;  /* 0x00052800010f7983 */ /* 0x000f220000100800 */
[----:B------:R-:W-:Y:S02]  /*df00*/  IADD3 R4, P1, PT, R14, R2, RZ ;  /* 0x000000020e047210 */ /* 0x000fe40007f3e0ff */
[----:B------:R-:W-:Y:S01]  /*df10*/  PRMT R10, RZ, 0x7610, R10 ;  /* 0x00007610ff0a7816 */ /* 0x000fe2000000000a */
[----:B------:R-:W3:Y:S05]  /*df20*/  LDL R14, [R1+0x52c] ;  /* 0x00052c00010e7983 */ /* 0x000eea0000100800 */
[----:B------:R-:W3:Y:S01]  /*df30*/  @!P0 LDG.E.U16 R10, desc[UR8][R6.64] ;  /* 0x00000008060a8981 */ /* 0x000ee2000c1e1500 */
[----:B--2---:R-:W-:-:S05]  /*df40*/  IMAD.X R5, R5, 0x1, R0, P1 ;  /* 0x0000000105057824 */ /* 0x004fca00008e0600 */
[----:B------:R0:W2:Y:S04]  /*df50*/  @!P0 LDG.E.U16 R9, desc[UR8][R4.64] ;  /* 0x0000000804098981 */ /* 0x0000a8000c1e1500 */
[----:B------:R-:W0:Y:S02]  /*df60*/  LDL R5, [R1+0x55c] ;  /* 0x00055c0001057983 */ /* 0x000e240000100800 */
[----:B0-----:R-:W-:Y:S02]  /*df70*/  IADD3 R4, P1, PT, R5, R2, RZ ;  /* 0x0000000205047210 */ /* 0x001fe40007f3e0ff */
[----:B------:R-:W2:Y:S03]  /*df80*/  LDL R5, [R1+0x548] ;  /* 0x0005480001057983 */ /* 0x000ea60000100800 */
[----:B--2---:R-:W-:-:S05]  /*df90*/  IMAD.X R5, R5, 0x1, R0, P1 ;  /* 0x0000000105057824 */ /* 0x004fca00008e0600 */
[----:B------:R0:W2:Y:S04]  /*dfa0*/  @!P0 LDG.E.U16 R8, desc[UR8][R4.64] ;  /* 0x0000000804088981 */ /* 0x0000a8000c1e1500 */
[----:B------:R-:W0:Y:S02]  /*dfb0*/  LDL R5, [R1+0x54c] ;  /* 0x00054c0001057983 */ /* 0x000e240000100800 */
[----:B0-----:R-:W-:Y:S02]  /*dfc0*/  IADD3 R4, P1, PT, R5, R2, RZ ;  /* 0x0000000205047210 */ /* 0x001fe40007f3e0ff */
[----:B------:R-:W2:Y:S01]  /*dfd0*/  LDL R5, [R1+0x538] ;  /* 0x0005380001057983 */ /* 0x000ea20000100800 */
[----:B------:R-:W-:Y:S02]  /*dfe0*/  PRMT R7, RZ, 0x7610, R7 ;  /* 0x00007610ff077816 */ /* 0x000fe40000000007 */
[----:B--2---:R-:W-:-:S05]  /*dff0*/  IADD3.X R5, PT, PT, R5, R0, RZ, P1, !PT ;  /* 0x0000000005057210 */ /* 0x004fca0000ffe4ff */
[----:B------:R0:W2:Y:S04]  /*e000*/  @!P0 LDG.E.U16 R7, desc[UR8][R4.64] ;  /* 0x0000000804078981 */ /* 0x0000a8000c1e1500 */
[----:B------:R-:W0:Y:S01]  /*e010*/  LDL R5, [R1+0x53c] ;  /* 0x00053c0001057983 */ /* 0x000e220000100800 */
[----:B------:R-:W-:Y:S02]  /*e020*/  PRMT R6, RZ, 0x7610, R6 ;  /* 0x00007610ff067816 */ /* 0x000fe40000000006 */
[----:B0-----:R-:W-:-:S05]  /*e030*/  IADD3 R4, P1, PT, R5, R2, RZ ;  /* 0x0000000205047210 */ /* 0x001fca0007f3e0ff */
[----:B----4-:R-:W-:Y:S02]  /*e040*/  IMAD.X R5, R15, 0x1, R0, P1 ;  /* 0x000000010f057824 */ /* 0x010fe400008e0600 */
[----:B------:R-:W4:Y:S01]  /*e050*/  LDL R15, [R1+0x39c] ;  /* 0x00039c00010f7983 */ /* 0x000f220000100800 */
[----:B---3--:R-:W-:-:S03]  /*e060*/  IADD3 R14, P1, PT, R14, R2, RZ ;  /* 0x000000020e0e7210 */ /* 0x008fc60007f3e0ff */
[----:B------:R0:W3:Y:S02]  /*e070*/  @!P0 LDG.E.U16 R6, desc[UR8][R4.64] ;  /* 0x0000000804068981 */ /* 0x0000e4000c1e1500 */
[----:B0-----:R-:W-:Y:S01]  /*e080*/  PRMT R5, RZ, 0x7610, R5 ;  /* 0x00007610ff057816 */ /* 0x001fe20000000005 */
[----:B----4-:R-:W-:-:S05]  /*e090*/  IMAD.X R15, R15, 0x1, R0, P1 ;  /* 0x000000010f0f7824 */ /* 0x010fca00008e0600 */
[----:B------:R0:W4:Y:S04]  /*e0a0*/  @!P0 LDG.E.U16 R5, desc[UR8][R14.64] ;  /* 0x000000080e058981 */ /* 0x000128000c1e1500 */
[----:B------:R-:W0:Y:S02]  /*e0b0*/  LDL R15, [R1+0x51c] ;  /* 0x00051c00010f7983 */ /* 0x000e240000100800 */
[----:B0-----:R-:W-:Y:S02]  /*e0c0*/  IADD3 R14, P1, PT, R15, R2, RZ ;  /* 0x000000020f0e7210 */ /* 0x001fe40007f3e0ff */
[----:B------:R-:W2:Y:S01]  /*e0d0*/  LDL R15, [R1+0x394] ;  /* 0x00039400010f7983 */ /* 0x000ea20000100800 */
[----:B------:R-:W-:Y:S02]  /*e0e0*/  PRMT R4, RZ, 0x7610, R4 ;  /* 0x00007610ff047816 */ /* 0x000fe40000000004 */
[----:B--2---:R-:W-:-:S05]  /*e0f0*/  IMAD.X R15, R15, 0x1, R0, P1 ;  /* 0x000000010f0f7824 */ /* 0x004fca00008e0600 */
[----:B------:R0:W2:Y:S04]  /*e100*/  @!P0 LDG.E.U16 R4, desc[UR8][R14.64] ;  /* 0x000000080e048981 */ /* 0x0000a8000c1e1500 */
        /* <DEDUP_REMOVED lines=59> */
[----:B------:R-:W2:Y:S04]  /*e4c0*/  @!P0 LDG.E.U16 R27, desc[UR8][R14.64] ;  /* 0x000000080e1b8981 */ /* 0x000ea8000c1e1500 */
[----:B--2---:R0:W-:Y:S04]  /*e4d0*/  STL [R1], R27 ;  /* 0x0000001b01007387 */ /* 0x0041e80000100800 */
[----:B0-----:R-:W2:Y:S04]  /*e4e0*/  LDL.LU R27, [R1+0x13fc] ;  /* 0x0013fc00011b7983 */ /* 0x001ea80000300800 */
[----:B------:R-:W2:Y:S02]  /*e4f0*/  LDL R15, [R1+0x4c4] ;  /* 0x0004c400010f7983 */ /* 0x000ea40000100800 */
[----:B--2---:R-:W-:-:S02]  /*e500*/  IADD3 R14, P1, PT, R15, R2, RZ ;  /* 0x000000020f0e7210 */ /* 0x004fc40007f3e0ff */
[----:B------:R-:W2:Y:S01]  /*e510*/  LDL R15, [R1+0x324] ;  /* 0x00032400010f7983 */ /* 0x000ea20000100800 */
[----:B------:R-:W-:Y:S02]  /*e520*/  PRMT R27, RZ, 0x7610, R27 ;  /* 0x00007610ff1b7816 */ /* 0x000fe4000000001b */
[----:B--2---:R-:W-:-:S05]  /*e530*/  IMAD.X R15, R15, 0x1, R0, P1 ;  /* 0x000000010f0f7824 */ /* 0x004fca00008e0600 */
[----:B------:R-:W2:Y:S04]  /*e540*/  @!P0 LDG.E.U16 R27, desc[UR8][R14.64] ;  /* 0x000000080e1b8981 */ /* 0x000ea8000c1e1500 */
[----:B--2---:R0:W-:Y:S04]  /*e550*/  STL [R1+0x4], R27 ;  /* 0x0000041b01007387 */ /* 0x0041e80000100800 */
        /* <DEDUP_REMOVED lines=29> */
[----:B--2---:R-:W-:-:S05]  /*e730*/  IADD3.X R15, PT, PT, R15, R0, RZ, P1, !PT ;  /* 0x000000000f0f7210 */ /* 0x004fca0000ffe4ff */
        /* <DEDUP_REMOVED lines=9> */
[----:B--2---:R-:W-:Y:S04]  /*e7d0*/  STL [R1+0x24], R12 ;  /* 0x0000240c01007387 */ /* 0x004fe80000100800 */
        /* <DEDUP_REMOVED lines=34> */
[----:B------:R-:W-:Y:S01]  /*ea00*/  PRMT R25, RZ, 0x7610, R25 ;  /* 0x00007610ff197816 */ /* 0x000fe20000000019 */
[----:B------:R-:W0:Y:S01]  /*ea10*/  S2R R12, SR_TID.X ;  /* 0x00000000000c7919 */ /* 0x000e220000002100 */
[----:B------:R-:W1:Y:S01]  /*ea20*/  S2R R23, SR_TID.X ;  /* 0x0000000000177919 */ /* 0x000e620000002100 */
[----:B--2---:R-:W-:-:S05]  /*ea30*/  IMAD.X R15, R15, 0x1, R0, P1 ;  /* 0x000000010f0f7824 */ /* 0x004fca00008e0600 */
[----:B------:R-:W2:Y:S01]  /*ea40*/  @!P0 LDG.E.U16 R25, desc[UR8][R14.64] ;  /* 0x000000080e198981 */ /* 0x000ea2000c1e1500 */
[----:B0-----:R-:W-:Y:S01]  /*ea50*/  LOP3.LUT R12, R12, 0x180, RZ, 0xc0, !PT ;  /* 0x000001800c0c7812 */ /* 0x001fe200078ec0ff */
[----:B-1----:R-:W-:-:S03]  /*ea60*/  IMAD.SHL.U32 R23, R23, 0x2, RZ ;  /* 0x0000000217177824 */ /* 0x002fc600078e00ff */
[----:B------:R-:W-:-:S04]  /*ea70*/  SHF.R.U32.HI R12, RZ, 0x3, R12 ;  /* 0x00000003ff0c7819 */ /* 0x000fc8000001160c */
[----:B------:R-:W-:-:S05]  /*ea80*/  LOP3.LUT R12, R12, 0x3fe, R23, 0x78, !PT ;  /* 0x000003fe0c0c7812 */ /* 0x000fca00078e7817 */
[----:B------:R0:W-:Y:S04]  /*ea90*/  STS.U16 [R12+UR4+0x1000], R11 ;  /* 0x0010000b0c007988 */ /* 0x0001e80008000404 */
[----:B0-----:R-:W3:Y:S04]  /*eaa0*/  LDL R11, [R1+0x46c] ;  /* 0x00046c00010b7983 */ /* 0x001ee80000100800 */
[----:B--2---:R0:W-:Y:S04]  /*eab0*/  STL [R1+0x8], R25 ;  /* 0x0000081901007387 */ /* 0x0041e80000100800 */
[----:B0-----:R-:W2:Y:S04]  /*eac0*/  LDL.LU R25, [R1+0x13d8] ;  /* 0x0013d80001197983 */ /* 0x001ea80000300800 */
[----:B------:R-:W2:Y:S04]  /*ead0*/  LDL R14, [R1+0x26c] ;  /* 0x00026c00010e7983 */ /* 0x000ea80000100800 */
[----:B------:R3:W-:Y:S01]  /*eae0*/  STS.U16 [R12+UR4+0x1800], R10 ;  /* 0x0018000a0c007988 */ /* 0x0007e20008000404 */
[----:B------:R-:W-:-:S03]  /*eaf0*/  PRMT R27, RZ, 0x7610, R27 ;  /* 0x00007610ff1b7816 */ /* 0x000fc6000000001b */
[----:B------:R-:W4:Y:S01]  /*eb00*/  LDL R15, [R1+0x25c] ;  /* 0x00025c00010f7983 */ /* 0x000f220000100800 */
[----:B---3--:R-:W-:-:S05]  /*eb10*/  IADD3 R10, P1, PT, R11, R2, RZ ;  /* 0x000000020b0a7210 */ /* 0x008fca0007f3e0ff */
[----:B--2---:R-:W-:Y:S02]  /*eb20*/  IMAD.X R11, R14, 0x1, R0, P1 ;  /* 0x000000010e0b7824 */ /* 0x004fe400008e0600 */
[----:B------:R-:W2:Y:S04]  /*eb30*/  LDL R14, [R1+0x24c] ;  /* 0x00024c00010e7983 */ /* 0x000ea80000100800 */
[----:B------:R-:W3:Y:S04]  /*eb40*/  @!P0 LDG.E.U16 R27, desc[UR8][R10.64] ;  /* 0x000000080a1b8981 */ /* 0x000ee8000c1e1500 */
[----:B------:R-:W2:Y:S04]  /*eb50*/  LDL R11, [R1+0x464] ;  /* 0x00046400010b7983 */ /* 0x000ea80000100800 */
[----:B------:R0:W-:Y:S01]  /*eb60*/  STS.U16 [R12+UR4+0x2000], R9 ;  /* 0x002000090c007988 */ /* 0x0001e20008000404 */
[----:B------:R-:W-:-:S03]  /*eb70*/  PRMT R25, RZ, 0x7610, R25 ;  /* 0x00007610ff197816 */ /* 0x000fc60000000019 */
[----:B---3--:R-:W-:Y:S04]  /*eb80*/  STL [R1+0x13bc], R27 ;  /* 0x0013bc1b01007387 */ /* 0x008fe80000100800 */
[----:B------:R-:W-:Y:S04]  /*eb90*/  STL [R1+0x13c0], R27 ;  /* 0x0013c01b01007387 */ /* 0x000fe80000100800 */
[----:B------:R-:W-:Y:S04]  /*eba0*/  STL [R1+0x13c4], R27 ;  /* 0x0013c41b01007387 */ /* 0x000fe80000100800 */
[----:B------:R-:W-:Y:S01]  /*ebb0*/  STL [R1+0x13c8], R27 ;  /* 0x0013c81b01007387 */ /* 0x000fe20000100800 */
[----:B--2---:R-:W-:-:S03]  /*ebc0*/  IADD3 R10, P1, PT, R11, R2, RZ ;  /* 0x000000020b0a7210 */ /* 0x004fc60007f3e0ff */
[----:B------:R-:W-:Y:S04]  /*ebd0*/  STL [R1+0x13cc], R27 ;  /* 0x0013cc1b01007387 */ /* 0x000fe80000100800 */
[----:B------:R-:W-:Y:S04]  /*ebe0*/  STL [R1+0x13d0], R27 ;  /* 0x0013d01b01007387 */ /* 0x000fe80000100800 */
[----:B------:R-:W-:Y:S04]  /*ebf0*/  STL [R1+0x13d4], R27 ;  /* 0x0013d41b01007387 */ /* 0x000fe80000100800 */
[----:B0-----:R-:W2:Y:S01]  /*ec00*/  LDL R9, [R1+0x45c] ;  /* 0x00045c0001097983 */ /* 0x001ea20000100800 */
[----:B----4-:R-:W-:-:S03]  /*ec10*/  IMAD.X R11, R15, 0x1, R0, P1 ;  /* 0x000000010f0b7824 */ /* 0x010fc600008e0600 */
[----:B------:R-:W-:Y:S04]  /*ec20*/  STS.U16 [R12+UR4+0x2800], R8 ;  /* 0x002800080c007988 */ /* 0x000fe80008000404 */
[----:B------:R-:W3:Y:S04]  /*ec30*/  @!P0 LDG.E.U16 R25, desc[UR8][R10.64] ;  /* 0x000000080a198981 */ /* 0x000ee8000c1e1500 */
[----:B------:R0:W-:Y:S04]  /*ec40*/  STS.U16 [R12+UR4], R16 ;  /* 0x000000100c007988 */ /* 0x0001e80008000404 */
[----:B------:R-:W4:Y:S01]  /*ec50*/  LDL R15, [R1+0x22c] ;  /* 0x00022c00010f7983 */ /* 0x000f220000100800 */
[----:B0-----:R-:W-:-:S02]  /*ec60*/  PRMT R16, RZ, 0x7610, R16 ;  /* 0x00007610ff107816 */ /* 0x001fc40000000010 */
[----:B--2---:R-:W-:-:S05]  /*ec70*/  IADD3 R8, P1, PT, R9, R2, RZ ;  /* 0x0000000209087210 */ /* 0x004fca0007f3e0ff */
[----:B------:R-:W-:Y:S01]  /*ec80*/  IMAD.X R9, R14, 0x1, R0, P1 ;  /* 0x000000010e097824 */ /* 0x000fe200008e0600 */
[----:B---3--:R-:W-:Y:S04]  /*ec90*/  STL [R1+0x13b8], R25 ;  /* 0x0013b81901007387 */ /* 0x008fe80000100800 */
[----:B------:R-:W2:Y:S04]  /*eca0*/  @!P0 LDG.E.U16 R16, desc[UR8][R8.64] ;  /* 0x0000000808108981 */ /* 0x000ea8000c1e1500 */
[----:B------:R-:W3:Y:S04]  /*ecb0*/  LDL R14, [R1+0x444] ;  /* 0x00044400010e7983 */ /* 0x000ee80000100800 */
[----:B------:R-:W3:Y:S04]  /*ecc0*/  LDL R9, [R1+0x454] ;  /* 0x0004540001097983 */ /* 0x000ee80000100800 */
[----:B--2---:R-:W-:Y:S01]  /*ecd0*/  STL [R1+0x13b4], R16 ;  /* 0x0013b41001007387 */ /* 0x004fe20000100800 */
[----:B---3--:R-:W-:-:S03]  /*ece0*/  IADD3 R8, P1, PT, R9, R2, RZ ;  /* 0x0000000209087210 */ /* 0x008fc60007f3e0ff */
[----:B------:R-:W2:Y:S04]  /*ecf0*/  LDL R9, [R1+0x23c] ;  /* 0x00023c0001097983 */ /* 0x000ea80000100800 */
[----:B------:R0:W-:Y:S04]  /*ed00*/  STS.U16 [R12+UR4+0x3000], R7 ;  /* 0x003000070c007988 */ /* 0x0001e80008000404 */
[----:B------:R1:W-:Y:S04]  /*ed10*/  STS.U16 [R12+UR4+0x800], R13 ;  /* 0x0008000d0c007988 */ /* 0x0003e80008000404 */
[----:B0-----:R-:W3:Y:S01]  /*ed20*/  LDL R7, [R1+0x44c] ;  /* 0x00044c0001077983 */ /* 0x001ee20000100800 */
[----:B-1----:R-:W-:Y:S01]  /*ed30*/  PRMT R13, RZ, 0x7610, R13 ;  /* 0x00007610ff0d7816 */ /* 0x002fe2000000000d */
[----:B--2---:R-:W-:-:S05]  /*ed40*/  IMAD.X R9, R9, 0x1, R0, P1 ;  /* 0x0000000109097824 */ /* 0x004fca00008e0600 */
[----:B------:R-:W2:Y:S04]  /*ed50*/  @!P0 LDG.E.U16 R13, desc[UR8][R8.64] ;  /* 0x00000008080d8981 */ /* 0x000ea8000c1e1500 */
[----:B------:R3:W-:Y:S01]  /*ed60*/  STS.U16 [R12+UR4+0x3800], R6 ;  /* 0x003800060c007988 */ /* 0x0007e20008000404 */
[----:B------:R-:W-:Y:S02]  /*ed70*/  PRMT R18, RZ, 0x7610, R18 ;  /* 0x00007610ff127816 */ /* 0x000fe40000000012 */
[----:B---3--:R-:W-:-:S05]  /*ed80*/  IADD3 R6, P1, PT, R7, R2, RZ ;  /* 0x0000000207067210 */ /* 0x008fca0007f3e0ff */
[----:B----4-:R-:W-:-:S05]  /*ed90*/  IMAD.X R7, R15, 0x1, R0, P1 ;  /* 0x000000010f077824 */ /* 0x010fca00008e0600 */
[----:B------:R0:W3:Y:S04]  /*eda0*/  @!P0 LDG.E.U16 R18, desc[UR8][R6.64] ;  /* 0x0000000806128981 */ /* 0x0000e8000c1e1500 */
[----:B--2---:R-:W-:Y:S04]  /*edb0*/  STL [R1+0x13b0], R13 ;  /* 0x0013b00d01007387 */ /* 0x004fe80000100800 */
[----:B------:R-:W2:Y:S01]  /*edc0*/  LDL R7, [R1+0x21c] ;  /* 0x00021c0001077983 */ /* 0x000ea20000100800 */
[----:B0-----:R-:W-:Y:S02]  /*edd0*/  IADD3 R6, P1, PT, R14, R2, RZ ;  /* 0x000000020e067210 */ /* 0x001fe40007f3e0ff */
[----:B------:R-:W-:Y:S01]  /*ede0*/  PRMT R20, RZ, 0x7610, R20 ;  /* 0x00007610ff147816 */ /* 0x000fe20000000014 */
[----:B------:R0:W-:Y:S04]  /*edf0*/  STS.U16 [R12+UR4+0x4800], R4 ;  /* 0x004800040c007988 */ /* 0x0001e80008000404 */
[----:B------:R-:W4:Y:S04]  /*ee00*/  LDL R15, [R1+0x42c] ;  /* 0x00042c00010f7983 */ /* 0x000f280000100800 */
[----:B------:R-:W3:Y:S01]  /*ee10*/  LDL R14, [R1+0x208] ;  /* 0x00020800010e7983 */ /* 0x000ee20000100800 */
[----:B--2---:R-:W-:-:S05]  /*ee20*/  IMAD.X R7, R7, 0x1, R0, P1 ;  /* 0x0000000107077824 */ /* 0x004fca00008e0600 */
[----:B------:R1:W2:Y:S04]  /*ee30*/  @!P0 LDG.E.U16 R20, desc[UR8][R6.64] ;  /* 0x0000000806148981 */ /* 0x0002a8000c1e1500 */
[----:B------:R-:W1:Y:S02]  /*ee40*/  LDL R7, [R1+0x43c] ;  /* 0x00043c0001077983 */ /* 0x000e640000100800 */
[----:B-1----:R-:W-:Y:S02]  /*ee50*/  IADD3 R6, P1, PT, R7, R2, RZ ;  /* 0x0000000207067210 */ /* 0x002fe40007f3e0ff */
[----:B------:R-:W2:Y:S01]  /*ee60*/  LDL R7, [R1+0x20c] ;  /* 0x00020c0001077983 */ /* 0x000ea20000100800 */
[----:B0-----:R-:W-:Y:S02]  /*ee70*/  PRMT R4, RZ, 0x7610, R4 ;  /* 0x00007610ff047816 */ /* 0x001fe40000000004 */
[----:B--2---:R-:W-:-:S05]  /*ee80*/  IMAD.X R7, R7, 0x1, R0, P1 ;  /* 0x0000000107077824 */ /* 0x004fca00008e0600 */
[----:B------:R0:W2:Y:S04]  /*ee90*/  @!P0 LDG.E.U16 R4, desc[UR8][R6.64] ;  /* 0x0000000806048981 */ /* 0x0000a8000c1e1500 */
[----:B------:R-:W0:Y:S02]  /*eea0*/  LDL R7, [R1+0x434] ;  /* 0x0004340001077983 */ /* 0x000e240000100800 */
[----:B0-----:R-:W-:Y:S02]  /*eeb0*/  IADD3 R6, P1, PT, R7, R2, RZ ;  /* 0x0000000207067210 */ /* 0x001fe40007f3e0ff */
[----:B------:R-:W2:Y:S01]  /*eec0*/  LDL R7, [R1+0x1fc] ;  /* 0x0001fc0001077983 */ /* 0x000ea20000100800 */
[----:B------:R-:W-:Y:S02]  /*eed0*/  PRMT R23, RZ, 0x7610, R23 ;  /* 0x00007610ff177816 */ /* 0x000fe40000000017 */
[----:B------:R-:W-:Y:S01]  /*eee0*/  PRMT R11, RZ, 0x7610, R11 ;  /* 0x00007610ff0b7816 */ /* 0x000fe2000000000b */
[----:B--2---:R-:W-:-:S05]  /*eef0*/  IMAD.X R7, R7, 0x1, R0, P1 ;  /* 0x0000000107077824 */ /* 0x004fca00008e0600 */
[----:B------:R4:W2:Y:S02]  /*ef00*/  @!P0 LDG.E.U16 R23, desc[UR8][R6.64] ;  /* 0x0000000806178981 */ /* 0x0008a4000c1e1500 */
[-C--:B----4-:R-:W-:Y:S02]  /*ef10*/  IADD3 R6, P1, PT, R15, R2.reuse, RZ ;  /* 0x000000020f067210 */ /* 0x090fe40007f3e0ff */
[----:B------:R-:W-:Y:S01]  /*ef20*/  PRMT R10, RZ, 0x7610, R10 ;  /* 0x00007610ff0a7816 */ /* 0x000fe2000000000a */
[----:B------:R-:W4:Y:S02]  /*ef30*/  LDL R15, [R1+0x238] ;  /* 0x00023800010f7983 */ /* 0x000f240000100800 */
[----:B---3--:R-:W-:Y:S01]  /*ef40*/  IMAD.X R7, R14, 0x1, R0, P1 ;  /* 0x000000010e077824 */ /* 0x008fe200008e0600 */
[----:B------:R-:W-:Y:S01]  /*ef50*/  PRMT R9, RZ, 0x7610, R9 ;  /* 0x00007610ff097816 */ /* 0x000fe20000000009 */
[----:B------:R-:W3:Y:S04]  /*ef60*/  LDL R14, [R1+0x40c] ;  /* 0x00040c00010e7983 */ /* 0x000ee80000100800 */
[----:B------:R0:W2:Y:S04]  /*ef70*/  @!P0 LDG.E.U16 R11, desc[UR8][R6.64] ;  /* 0x00000008060b8981 */ /* 0x0000a8000c1e1500 */
[----:B------:R-:W0:Y:S02]  /*ef80*/  LDL R7, [R1+0x424] ;  /* 0x0004240001077983 */ /* 0x000e240000100800 */
[----:B0-----:R-:W-:-:S02]  /*ef90*/  IADD3 R6, P1, PT, R7, R2, RZ ;  /* 0x0000000207067210 */ /* 0x001fc40007f3e0ff */
[----:B------:R-:W2:Y:S03]  /*efa0*/  LDL R7, [R1+0x218] ;  /* 0x0002180001077983 */ /* 0x000ea60000100800 */
[----:B--2---:R-:W-:-:S05]  /*efb0*/  IMAD.X R7, R7, 0x1, R0, P1 ;  /* 0x0000000107077824 */ /* 0x004fca00008e0600 */
[----:B------:R0:W2:Y:S04]  /*efc0*/  @!P0 LDG.E.U16 R10, desc[UR8][R6.64] ;  /* 0x00000008060a8981 */ /* 0x0000a8000c1e1500 */
[----:B------:R-:W0:Y:S02]  /*efd0*/  LDL R7, [R1+0x41c] ;  /* 0x00041c0001077983 */ /* 0x000e240000100800 */
[----:B0-----:R-:W-:Y:S02]  /*efe0*/  IADD3 R6, P1, PT, R7, R2, RZ ;  /* 0x0000000207067210 */ /* 0x001fe40007f3e0ff */
[----:B------:R-:W2:Y:S02]  /*eff0*/  LDL R7, [R1+0x228] ;  /* 0x0002280001077983 */ /* 0x000ea40000100800 */
        /* <DEDUP_REMOVED lines=14> */
[----:B------:R-:W2:Y:S04]  /*f0e0*/  LDL R15, [R1+0x258] ;  /* 0x00025800010f7983 */ /* 0x000ea80000100800 */
[----:B------:R0:W-:Y:S02]  /*f0f0*/  STS.U16 [R12+UR4+0x5000], R22 ;  /* 0x005000160c007988 */ /* 0x0001e40008000404 */
[----:B0-----:R-:W-:Y:S01]  /*f100*/  PRMT R22, RZ, 0x7610, R22 ;  /* 0x00007610ff167816 */ /* 0x001fe20000000016 */
        /* <DEDUP_REMOVED lines=10> */
[----:B------:R-:W2:Y:S04]  /*f1b0*/  LDL R15, [R1+0x278] ;  /* 0x00027800010f7983 */ /* 0x000ea80000100800 */
[----:B------:R0:W-:Y:S02]  /*f1c0*/  STS.U16 [R12+UR4+0x4000], R5 ;  /* 0x004000050c007988 */ /* 0x0001e40008000404 */
[----:B0-----:R-:W-:Y:S01]  /*f1d0*/  PRMT R5, RZ, 0x7610, R5 ;  /* 0x00007610ff057816 */ /* 0x001fe20000000005 */
[----:B--2---:R-:W-:-:S05]  /*f1e0*/  IMAD.X R15, R15, 0x1, R0, P1 ;  /* 0x000000010f0f7824 */ /* 0x004fca00008e0600 */
[----:B------:R0:W2:Y:S04]  /*f1f0*/  @!P0 LDG.E.U16 R5, desc[UR8][R14.64] ;  /* 0x000000080e058981 */ /* 0x0000a8000c1e1500 */
[----:B------:R-:W2:Y:S04]  /*f200*/  LDL.LU R14, [R1] ;  /* 0x00000000010e7983 */ /* 0x000ea80000300800 */
[----:B------:R-:W0:Y:S04]  /*f210*/  LDL R15, [R1+0x3ec] ;  /* 0x0003ec00010f7983 */ /* 0x000e280000100800 */
[----:B--2---:R0:W-:Y:S02]  /*f220*/  STS.U16 [R12+UR4+0x9800], R14 ;  /* 0x0098000e0c007988 */ /* 0x0041e40008000404 */
[----:B0-----:R-:W-:-:S02]  /*f230*/  IADD3 R14, P1, PT, R15, R2, RZ ;  /* 0x000000020f0e7210 */ /* 0x001fc40007f3e0ff */
[----:B------:R-:W2:Y:S04]  /*f240*/  LDL R15, [R1+0x288] ;  /* 0x00028800010f7983 */ /* 0x000ea80000100800 */
[----:B------:R0:W-:Y:S02]  /*f250*/  STS.U16 [R12+UR4+0x7000], R17 ;  /* 0x007000110c007988 */ /* 0x0001e40008000404 */
[----:B0-----:R-:W-:Y:S01]  /*f260*/  PRMT R17, RZ, 0x7610, R17 ;  /* 0x00007610ff117816 */ /* 0x001fe20000000011 */
[----:B--2---:R-:W-:-:S05]  /*f270*/  IMAD.X R15, R15, 0x1, R0, P1 ;  /* 0x000000010f0f7824 */ /* 0x004fca00008e0600 */
[----:B------:R0:W2:Y:S04]  /*f280*/  @!P0 LDG.E.U16 R17, desc[UR8][R14.64] ;  /* 0x000000080e118981 */ /* 0x0000a8000c1e1500 */
[----:B------:R-:W2:Y:S04]  /*f290*/  LDL.LU R14, [R1+0x4] ;  /* 0x00000400010e7983 */ /* 0x000ea80000300800 */
        /* <DEDUP_REMOVED lines=30> */
[----:B------:R-:W2:Y:S01]  /*f480*/  LDL R15, [R1+0x2d0] ;  /* 0x0002d000010f7983 */ /* 0x000ea20000100800 */
[----:B------:R-:W-:Y:S02]  /*f490*/  PRMT R27, RZ, 0x7610, R27 ;  /* 0x00007610ff1b7816 */ /* 0x000fe4000000001b */
[----:B--2---:R-:W-:-:S05]  /*f4a0*/  IMAD.X R15, R15, 0x1, R0, P1 ;  /* 0x000000010f0f7824 */ /* 0x004fca00008e0600 */
[----:B------:R-:W2:Y:S04]  /*f4b0*/  @!P0 LDG.E.U16 R27, desc[UR8][R14.64] ;  /* 0x000000080e1b8981 */ /* 0x000ea8000c1e1500 */
[----:B--2---:R0:W-:Y:S04]  /*f4c0*/  STL [R1], R27 ;  /* 0x0000001b01007387 */ /* 0x0041e80000100800 */
[----:B0-----:R-:W2:Y:S04]  /*f4d0*/  LDL.LU R27, [R1+0x13d4] ;  /* 0x0013d400011b7983 */ /* 0x001ea80000300800 */
[----:B------:R-:W2:Y:S04]  /*f4e0*/  LDL.LU R14, [R1+0x1c] ;  /* 0x00001c00010e7983 */ /* 0x000ea80000300800 */
[----:B------:R-:W3:Y:S04]  /*f4f0*/  LDL R15, [R1+0x3c4] ;  /* 0x0003c400010f7983 */ /* 0x000ee80000100800 */
[----:B--2---:R3:W-:Y:S02]  /*f500*/  STS.U16 [R12+UR4+0xc000], R14 ;  /* 0x00c0000e0c007988 */ /* 0x0047e40008000404 */
[----:B---3--:R-:W-:-:S02]  /*f510*/  IADD3 R14, P1, PT, R15, R2, RZ ;  /* 0x000000020f0e7210 */ /* 0x008fc40007f3e0ff */
[----:B------:R-:W2:Y:S01]  /*f520*/  LDL R15, [R1+0x2e0] ;  /* 0x0002e000010f7983 */ /* 0x000ea20000100800 */
[----:B------:R-:W-:Y:S02]  /*f530*/  PRMT R27, RZ, 0x7610, R27 ;  /* 0x00007610ff1b7816 */ /* 0x000fe4000000001b */
[----:B--2---:R-:W-:-:S05]  /*f540*/  IMAD.X R15, R15, 0x1, R0, P1 ;  /* 0x000000010f0f7824 */ /* 0x004fca00008e0600 */
[----:B------:R-:W2:Y:S04]  /*f550*/  @!P0 LDG.E.U16 R27, desc[UR8][R14.64] ;  /* 0x000000080e1b8981 */ /* 0x000ea8000c1e1500 */
[----:B--2---:R0:W-:Y:S04]  /*f560*/  STL [R1+0xc], R27 ;  /* 0x00000c1b01007387 */ /* 0x0041e80000100800 */
[----:B0-----:R-:W2:Y:S04]  /*f570*/  LDL.LU R27, [R1+0x13d0] ;  /* 0x0013d000011b7983 */ /* 0x001ea80000300800 */
[----:B------:R-:W3:Y:S04]  /*f580*/  LDL.LU R14, [R1+0x24] ;  /* 0x00002400010e7983 */ /* 0x000ee80000300800 */
[----:B------:R-:W2:Y:S04]  /*f590*/  LDL R15, [R1+0x3bc] ;  /* 0x0003bc00010f7983 */ /* 0x000ea80000100800 */
[----:B---3--:R2:W-:Y:S02]  /*f5a0*/  STS.U16 [R12+UR4+0xc800], R14 ;  /* 0x00c8000e0c007988 */ /* 0x0085e40008000404 */
[----:B--2---:R-:W-:-:S02]  /*f5b0*/  IADD3 R14, P1, PT, R15, R2, RZ ;  /* 0x000000020f0e7210 */ /* 0x004fc40007f3e0ff */
        /* <DEDUP_REMOVED lines=10> */
[----:B------:R-:W2:Y:S04]  /*f660*/  LDL R15, [R1+0x300] ;  /* 0x00030000010f7983 */ /* 0x000ea80000100800 */
[----:B------:R0:W-:Y:S02]  /*f670*/  STS.U16 [R12+UR4+0x6800], R19 ;  /* 0x006800130c007988 */ /* 0x0001e40008000404 */
[----:B0-----:R-:W-:Y:S01]  /*f680*/  PRMT R19, RZ, 0x7610, R19 ;  /* 0x00007610ff137816 */ /* 0x001fe20000000013 */
[----:B--2---:R-:W-:-:S05]  /*f690*/  IMAD.X R15, R15, 0x1, R0, P1 ;  /* 0x000000010f0f7824 */ /* 0x004fca00008e0600 */
[----:B------:R-:W2:Y:S04]  /*f6a0*/  @!P0 LDG.E.U16 R19, desc[UR8][R14.64] ;  /* 0x000000080e138981 */ /* 0x000ea8000c1e1500 */
[----:B------:R-:W3:Y:S04]  /*f6b0*/  LDL.LU R14, [R1+0x2c] ;  /* 0x00002c00010e7983 */ /* 0x000ee80000300800 */
[----:B------:R-:W4:Y:S04]  /*f6c0*/  LDL R15, [R1+0x3ac] ;  /* 0x0003ac00010f7983 */ /* 0x000f280000100800 */
[----:B--2---:R0:W-:Y:S04]  /*f6d0*/  STL [R1+0x24], R19 ;  /* 0x0000241301007387 */ /* 0x0041e80000100800 */
[----:B---3--:R4:W-:Y:S01]  /*f6e0*/  STS.U16 [R12+UR4+0xd800], R14 ;  /* 0x00d8000e0c007988 */ /* 0x0089e20008000404 */
[----:B------:R-:W-:-:S03]  /*f6f0*/  PRMT R27, RZ, 0x7610, R27 ;  /* 0x00007610ff1b7816 */ /* 0x000fc6000000001b */
[----:B0-----:R-:W2:Y:S01]  /*f700*/  LDL R19, [R1+0x6b8] ;  /* 0x0006b80001137983 */ /* 0x001ea20000100800 */
[----:B----4-:R-:W-:-:S03]  /*f710*/  IADD3 R14, P1, PT, R15, R2, RZ ;  /* 0x000000020f0e7210 */ /* 0x010fc60007f3e0ff */
[----:B------:R-:W3:Y:S02]  /*f720*/  LDL R15, [R1+0x310] ;  /* 0x00031000010f7983 */ /* 0x000ee40000100800 */
[----:B---3--:R-:W-:-:S05]  /*f730*/  IMAD.X R15, R15, 0x1, R0, P1 ;  /* 0x000000010f0f7824 */ /* 0x008fca00008e0600 */
[----:B------:R-:W3:Y:S04]  /*f740*/  @!P0 LDG.E.U16 R27, desc[UR8][R14.64] ;  /* 0x000000080e1b8981 */ /* 0x000ee8000c1e1500 */
[----:B---3--:R0:W-:Y:S04]  /*f750*/  STL [R1+0x28], R27 ;  /* 0x0000281b01007387 */ /* 0x0081e80000100800 */
[----:B0-----:R-:W3:Y:S04]  /*f760*/  LDL.LU R27, [R1+0x13c8] ;  /* 0x0013c800011b7983 */ /* 0x001ee80000300800 */
[----:B------:R-:W4:Y:S04]  /*f770*/  LDL.LU R14, [R1+0x20] ;  /* 0x00002000010e7983 */ /* 0x000f280000300800 */
[----:B------:R-:W2:Y:S04]  /*f780*/  LDL R15, [R1+0x57c] ;  /* 0x00057c00010f7983 */ /* 0x000ea80000100800 */
[----:B----4-:R2:W-:Y:S02]  /*f790*/  STS.U16 [R12+UR4+0xe000], R14 ;  /* 0x00e0000e0c007988 */ /* 0x0105e40008000404 */
[----:B--2---:R-:W-:-:S02]  /*f7a0*/  IADD3 R14, P1, PT, R15, R2, RZ ;  /* 0x000000020f0e7210 */ /* 0x004fc40007f3e0ff */
[----:B------:R-:W2:Y:S01]  /*f7b0*/  LDL R15, [R1+0x320] ;  /* 0x00032000010f7983 */ /* 0x000ea20000100800 */
[----:B---3--:R-:W-:Y:S02]  /*f7c0*/  PRMT R27, RZ, 0x7610, R27 ;  /* 0x00007610ff1b7816 */ /* 0x008fe4000000001b */
[----:B--2---:R-:W-:-:S05]  /*f7d0*/  IMAD.X R15, R15, 0x1, R0, P1 ;  /* 0x000000010f0f7824 */ /* 0x004fca00008e0600 */
[----:B------:R-:W2:Y:S04]  /*f7e0*/  @!P0 LDG.E.U16 R27, desc[UR8][R14.64] ;  /* 0x000000080e1b8981 */ /* 0x000ea8000c1e1500 */
[----:B--2---:R0:W-:Y:S04]  /*f7f0*/  STL [R1+0x20], R27 ;  /* 0x0000201b01007387 */ /* 0x0041e80000100800 */
[----:B0-----:R-:W2:Y:S04]  /*f800*/  LDL.LU R27, [R1+0x13c4] ;  /* 0x0013c400011b7983 */ /* 0x001ea80000300800 */
[----:B------:R-:W3:Y:S04]  /*f810*/  LDL.LU R14, [R1+0x14] ;  /* 0x00001400010e7983 */ /* 0x000ee80000300800 */
[----:B------:R-:W4:Y:S04]  /*f820*/  LDL R15, [R1+0x6a8] ;  /* 0x0006a800010f7983 */ /* 0x000f280000100800 */
[----:B---3--:R4:W-:Y:S02]  /*f830*/  STS.U16 [R12+UR4+0xe800], R14 ;  /* 0x00e8000e0c007988 */ /* 0x0089e40008000404 */
[----:B----4-:R-:W-:-:S02]  /*f840*/  IADD3 R14, P1, PT, R15, R2, RZ ;  /* 0x000000020f0e7210 */ /* 0x010fc40007f3e0ff */
[----:B------:R-:W3:Y:S01]  /*f850*/  LDL R15, [R1+0x330] ;  /* 0x00033000010f7983 */ /* 0x000ee20000100800 */
[----:B--2---:R-:W-:Y:S02]  /*f860*/  PRMT R27, RZ, 0x7610, R27 ;  /* 0x00007610ff1b7816 */ /* 0x004fe4000000001b */
[----:B---3--:R-:W-:-:S05]  /*f870*/  IMAD.X R15, R15, 0x1, R0, P1 ;  /* 0x000000010f0f7824 */ /* 0x008fca00008e0600 */
[----:B------:R-:W2:Y:S04]  /*f880*/  @!P0 LDG.E.U16 R27, desc[UR8][R14.64] ;  /* 0x000000080e1b8981 */ /* 0x000ea8000c1e1500 */
[----:B--2---:R0:W-:Y:S04]  /*f890*/  STL [R1+0x1c], R27 ;  /* 0x00001c1b01007387 */ /* 0x0041e80000100800 */
[----:B0-----:R-:W2:Y:S04]  /*f8a0*/  LDL.LU R27, [R1+0x13c0] ;  /* 0x0013c000011b7983 */ /* 0x001ea80000300800 */
[----:B------:R-:W3:Y:S01]  /*f8b0*/  LDL.LU R15, [R1+0x8] ;  /* 0x00000800010f7983 */ /* 0x000ee20000300800 */
[----:B------:R-:W-:-:S03]  /*f8c0*/  IADD3 R14, P1, PT, R19, R2, RZ ;  /* 0x00000002130e7210 */ /* 0x000fc60007f3e0ff */
[----:B------:R-:W4:Y:S04]  /*f8d0*/  LDL R19, [R1+0x594] ;  /* 0x0005940001137983 */ /* 0x000f280000100800 */
[----:B---3--:R0:W-:Y:S04]  /*f8e0*/  STS.U16 [R12+UR4+0xf000], R15 ;  /* 0x00f0000f0c007988 */ /* 0x0081e80008000404 */
[----:B0-----:R-:W3:Y:S01]  /*f8f0*/  LDL R15, [R1+0x340] ;  /* 0x00034000010f7983 */ /* 0x001ee20000100800 */
[----:B--2---:R-:W-:Y:S01]  /*f900*/  PRMT R27, RZ, 0x7610, R27 ;  /* 0x00007610ff1b7816 */ /* 0x004fe2000000001b */
[----:B---3--:R-:W-:-:S05]  /*f910*/  IMAD.X R15, R15, 0x1, R0, P1 ;  /* 0x000000010f0f7824 */ /* 0x008fca00008e0600 */
[----:B------:R-:W2:Y:S04]  /*f920*/  @!P0 LDG.E.U16 R27, desc[UR8][R14.64] ;  /* 0x000000080e1b8981 */ /* 0x000ea8000c1e1500 */
[----:B--2---:R0:W-:Y:S04]  /*f930*/  STL [R1+0x14], R27 ;  /* 0x0000141b01007387 */ /* 0x0041e80000100800 */
[----:B0-----:R-:W2:Y:S04]  /*f940*/  LDL.LU R27, [R1+0x13bc] ;  /* 0x0013bc00011b7983 */ /* 0x001ea80000300800 */
[----:B------:R-:W3:Y:S02]  /*f950*/  LDL R15, [R1+0x6c8] ;  /* 0x0006c800010f7983 */ /* 0x000ee40000100800 */
[----:B---3--:R-:W-:-:S02]  /*f960*/  IADD3 R14, P1, PT, R15, R2, RZ ;  /* 0x000000020f0e7210 */ /* 0x008fc40007f3e0ff */
[----:B------:R-:W3:Y:S01]  /*f970*/  LDL R15, [R1+0x350] ;  /* 0x00035000010f7983 */ /* 0x000ee20000100800 */
[----:B------:R-:W-:Y:S02]  /*f980*/  PRMT R25, RZ, 0x7610, R25 ;  /* 0x00007610ff197816 */ /* 0x000fe40000000019 */
[----:B---3--:R-:W-:-:S05]  /*f990*/  IADD3.X R15, PT, PT, R15, R0, RZ, P1, !PT ;  /* 0x000000000f0f7210 */ /* 0x008fca0000ffe4ff */
[----:B------:R-:W3:Y:S04]  /*f9a0*/  @!P0 LDG.E.U16 R25, desc[UR8][R14.64] ;  /* 0x000000080e198981 */ /* 0x000ee8000c1e1500 */
[----:B---3--:R0:W-:Y:S04]  /*f9b0*/  STL [R1+0x10], R25 ;  /* 0x0000101901007387 */ /* 0x0081e80000100800 */
[----:B0-----:R-:W3:Y:S04]  /*f9c0*/  LDL.LU R25, [R1+0x13b8] ;  /* 0x0013b80001197983 */ /* 0x001ee80000300800 */
        /* <DEDUP_REMOVED lines=8> */
[----:B------:R-:W2:Y:S01]  /*fa50*/  LDL R15, [R1+0x6f0] ;  /* 0x0006f000010f7983 */ /* 0x000ea20000100800 */
[----:B------:R-:W-:-:S02]  /*fa60*/  PRMT R13, RZ, 0x7610, R13 ;  /* 0x00007610ff0d7816 */ /* 0x000fc4000000000d */
[----:B--2---:R-:W-:-:S05]  /*fa70*/  IADD3 R14, P1, PT, R15, R2, RZ ;  /* 0x000000020f0e7210 */ /* 0x004fca0007f3e0ff */
[----:B----4-:R-:W-:Y:S01]  /*fa80*/  IMAD.X R15, R19, 0x1, R0, P1 ;  /* 0x00000001130f7824 */ /* 0x010fe200008e0600 */
[----:B------:R0:W-:Y:S04]  /*fa90*/  STS.U16 [R12+UR4+0x10800], R16 ;  /* 0x010800100c007988 */ /* 0x0001e80008000404 */
[----:B------:R-:W2:Y:S04]  /*faa0*/  @!P0 LDG.E.U16 R13, desc[UR8][R14.64] ;  /* 0x000000080e0d8981 */ /* 0x000ea8000c1e1500 */
[----:B------:R-:W4:Y:S04]  /*fab0*/  LDL R19, [R1+0x6bc] ;  /* 0x0006bc0001137983 */ /* 0x000f280000100800 */
[----:B0-----:R-:W3:Y:S04]  /*fac0*/  LDL R16, [R1+0x6ac] ;  /* 0x0006ac0001107983 */ /* 0x001ee80000100800 */
[----:B--2---:R0:W-:Y:S04]  /*fad0*/  STL [R1+0x4], R13 ;  /* 0x0000040d01007387 */ /* 0x0041e80000100800 */
[----:B0-----:R-:W2:Y:S04]  /*fae0*/  LDL.LU R13, [R1+0x13b0] ;  /* 0x0013b000010d7983 */ /* 0x001ea80000300800 */
[----:B------:R-:W2:Y:S04]  /*faf0*/  LDL R15, [R1+0x6e8] ;  /* 0x0006e800010f7983 */ /* 0x000ea80000100800 */
[----:B------:R0:W-:Y:S02]  /*fb00*/  STS.U16 [R12+UR4+0xf800], R27 ;  /* 0x00f8001b0c007988 */ /* 0x0001e40008000404 */
[----:B0-----:R-:W-:-:S02]  /*fb10*/  PRMT R27, RZ, 0x7610, R27 ;  /* 0x00007610ff1b7816 */ /* 0x001fc4000000001b */
[----:B--2---:R-:W-:-:S05]  /*fb20*/  IADD3 R14, P1, PT, R15, R2, RZ ;  /* 0x000000020f0e7210 */ /* 0x004fca0007f3e0ff */
[----:B---3--:R-:W-:Y:S02]  /*fb30*/  IMAD.X R15, R16, 0x1, R0, P1 ;  /* 0x00000001100f7824 */ /* 0x008fe400008e0600 */
[----:B------:R-:W2:Y:S04]  /*fb40*/  LDL R16, [R1+0x580] ;  /* 0x0005800001107983 */ /* 0x000ea80000100800 */
[----:B------:R-:W3:Y:S04]  /*fb50*/  @!P0 LDG.E.U16 R27, desc[UR8][R14.64] ;  /* 0x000000080e1b8981 */ /* 0x000ee8000c1e1500 */
[----:B------:R-:W2:Y:S04]  /*fb60*/  LDL R15, [R1+0x6e0] ;  /* 0x0006e000010f7983 */ /* 0x000ea80000100800 */
[----:B------:R-:W-:Y:S04]  /*fb70*/  STS.U16 [R12+UR4+0x11800], R18 ;  /* 0x011800120c007988 */ /* 0x000fe80008000404 */
[----:B------:R0:W-:Y:S02]  /*fb80*/  STS.U16 [R12+UR4+0x10000], R25 ;  /* 0x010000190c007988 */ /* 0x0001e40008000404 */
[----:B0-----:R-:W-:-:S02]  /*fb90*/  PRMT R25, RZ, 0x7610, R25 ;  /* 0x00007610ff197816 */ /* 0x001fc40000000019 */
[----:B---3--:R-:W-:Y:S04]  /*fba0*/  STL [R1+0x1398], R27 ;  /* 0x0013981b01007387 */ /* 0x008fe80000100800 */
[----:B------:R-:W-:Y:S04]  /*fbb0*/  STL [R1+0x139c], R27 ;  /* 0x00139c1b01007387 */ /* 0x000fe80000100800 */
[----:B------:R-:W-:Y:S04]  /*fbc0*/  STL [R1+0x13a0], R27 ;  /* 0x0013a01b01007387 */ /* 0x000fe80000100800 */
[----:B------:R-:W-:Y:S01]  /*fbd0*/  STL [R1+0x13a4], R27 ;  /* 0x0013a41b01007387 */ /* 0x000fe20000100800 */
[----:B--2---:R-:W-:-:S03]  /*fbe0*/  IADD3 R14, P1, PT, R15, R2, RZ ;  /* 0x000000020f0e7210 */ /* 0x004fc60007f3e0ff */
[----:B------:R-:W-:Y:S04]  /*fbf0*/  STL [R1+0x13a8], R27 ;  /* 0x0013a81b01007387 */ /* 0x000fe80000100800 */
[----:B------:R-:W-:Y:S04]  /*fc00*/  STL [R1+0x13ac], R27 ;  /* 0x0013ac1b01007387 */ /* 0x000fe80000100800 */
[----:B------:R-:W2:Y:S01]  /*fc10*/  LDL R18, [R1+0x584] ;  /* 0x0005840001127983 */ /* 0x000ea20000100800 */
[----:B----4-:R-:W-:-:S03]  /*fc20*/  IMAD.X R15, R19, 0x1, R0, P1 ;  /* 0x00000001130f7824 */ /* 0x010fc600008e0600 */
[----:B------:R0:W-:Y:S04]  /*fc30*/  STS.U16 [R12+UR4+0x8000], R26 ;  /* 0x0080001a0c007988 */ /* 0x0001e80008000404 */
[----:B------:R2:W3:Y:S04]  /*fc40*/  @!P0 LDG.E.U16 R25, desc[UR8][R14.64] ;  /* 0x000000080e198981 */ /* 0x0004e8000c1e1500 */
[----:B------:R-:W4:Y:S01]  /*fc50*/  LDL R19, [R1+0x1f0] ;  /* 0x0001f00001137983 */ /* 0x000f220000100800 */
[----:B0-----:R-:W-:Y:S02]  /*fc60*/  PRMT R26, RZ, 0x7610, R26 ;  /* 0x00007610ff1a7816 */ /* 0x001fe4000000001a */
[----:B--2---:R-:W-:-:S05]  /*fc70*/  IADD3 R14, P1, PT, R18, R2, RZ ;  /* 0x00000002120e7210 */ /* 0x004fca0007f3e0ff */
[----:B------:R-:W-:Y:S01]  /*fc80*/  IMAD.X R15, R16, 0x1, R0, P1 ;  /* 0x00000001100f7824 */ /* 0x000fe200008e0600 */
[----:B---3--:R-:W-:Y:S04]  /*fc90*/  STL [R1+0x1394], R25 ;  /* 0x0013941901007387 */ /* 0x008fe80000100800 */
[----:B------:R0:W2:Y:S04]  /*fca0*/  @!P0 LDG.E.U16 R26, desc[UR8][R14.64] ;  /* 0x000000080e1a8981 */ /* 0x0000a8000c1e1500 */
[----:B------:R1:W-:Y:S04]  /*fcb0*/  STS.U16 [R12+UR4+0x7800], R24 ;  /* 0x007800180c007988 */ /* 0x0003e80008000404 */
[----:B------:R-:W3:Y:S04]  /*fcc0*/  LDL R18, [R1+0x568] ;  /* 0x0005680001127983 */ /* 0x000ee80000100800 */
[----:B------:R-:W0:Y:S04]  /*fcd0*/  LDL R15, [R1+0x590] ;  /* 0x00059000010f7983 */ /* 0x000e280000100800 */
[----:B------:R0:W-:Y:S04]  /*fce0*/  STS.U16 [R12+UR4+0x13000], R23 ;  /* 0x013000170c007988 */ /* 0x0001e80008000404 */
[----:B------:R-:W2:Y:S01]  /*fcf0*/  LDL R16, [R1+0x1e8] ;  /* 0x0001e80001107983 */ /* 0x000ea20000100800 */
[----:B0-----:R-:W-:-:S03]  /*fd00*/  IADD3 R14, P1, PT, R15, R2, RZ ;  /* 0x000000020f0e7210 */ /* 0x001fc60007f3e0ff */
[----:B------:R-:W2:Y:S01]  /*fd10*/  LDL R15, [R1+0x1f8] ;  /* 0x0001f800010f7983 */ /* 0x000ea20000100800 */
[----:B-1----:R-:W-:Y:S01]  /*fd20*/  PRMT R24, RZ, 0x7610, R24 ;  /* 0x00007610ff187816 */ /* 0x002fe20000000018 */
[----:B--2---:R-:W-:-:S05]  /*fd30*/  IMAD.X R15, R15, 0x1, R0, P1 ;  /* 0x000000010f0f7824 */ /* 0x004fca00008e0600 */
[----:B------:R0:W2:Y:S04]  /*fd40*/  @!P0 LDG.E.U16 R24, desc[UR8][R14.64] ;  /* 0x000000080e188981 */ /* 0x0000a8000c1e1500 */
[----:B------:R-:W0:Y:S01]  /*fd50*/  LDL R15, [R1+0x570] ;  /* 0x00057000010f7983 */ /* 0x000e220000100800 */
[----:B------:R-:W-:Y:S02]  /*fd60*/  PRMT R23, RZ, 0x7610, R23 ;  /* 0x00007610ff177816 */ /* 0x000fe40000000017 */
[----:B0-----:R-:W-:-:S05]  /*fd70*/  IADD3 R14, P1, PT, R15, R2, RZ ;  /* 0x000000020f0e7210 */ /* 0x001fca0007f3e0ff */
[----:B----4-:R-:W-:-:S05]  /*fd80*/  IMAD.X R15, R19, 0x1, R0, P1 ;  /* 0x00000001130f7824 */ /* 0x010fca00008e0600 */
[----:B------:R0:W4:Y:S01]  /*fd90*/  @!P0 LDG.E.U16 R23, desc[UR8][R14.64] ;  /* 0x000000080e178981 */ /* 0x000122000c1e1500 */
[----:B---3--:R-:W-:-:S05]  /*fda0*/  IADD3 R18, P1, PT, R18, R2, RZ ;  /* 0x0000000212127210 */ /* 0x008fca0007f3e0ff */
[----:B------:R-:W-:Y:S01]  /*fdb0*/  IMAD.X R19, R16, 0x1, R0, P1 ;  /* 0x0000000110137824 */ /* 0x000fe200008e0600 */
[----:B0-----:R-:W-:Y:S01]  /*fdc0*/  PRMT R15, RZ, 0x7610, R15 ;  /* 0x00007610ff0f7816 */ /* 0x001fe2000000000f */
[----:B--2---:R-:W-:Y:S04]  /*fdd0*/  STL [R1+0x1390], R24 ;  /* 0x0013901801007387 */ /* 0x004fe80000100800 */
[----:B------:R0:W-:Y:S04]  /*fde0*/  STS.U16 [R12+UR4+0x13800], R11 ;  /* 0x0138000b0c007988 */ /* 0x0001e80008000404 */
[----:B------:R-:W2:Y:S04]  /*fdf0*/  @!P0 LDG.E.U16 R15, desc[UR8][R18.64] ;  /* 0x00000008120f8981 */ /* 0x000ea8000c1e1500 */
[----:B----4-:R-:W-:Y:S04]  /*fe00*/  STL [R1+0x138c], R23 ;  /* 0x00138c1701007387 */ /* 0x010fe80000100800 */
[----:B0-----:R-:W3:Y:S04]  /*fe10*/  LDL R11, [R1+0x560] ;  /* 0x00056000010b7983 */ /* 0x001ee80000100800 */
[----:B------:R-:W4:Y:S04]  /*fe20*/  LDL R16, [R1+0x544] ;  /* 0x0005440001107983 */ /* 0x000f280000100800 */
[----:B------:R3:W-:Y:S04]  /*fe30*/  STS.U16 [R12+UR4+0x14000], R10 ;  /* 0x0140000a0c007988 */ /* 0x0007e80008000404 */
[----:B--2---:R-:W-:Y:S01]  /*fe40*/  STL [R1+0x1388], R15 ;  /* 0x0013880f01007387 */ /* 0x004fe20000100800 */
[----:B---3--:R-:W-:-:S03]  /*fe50*/  IADD3 R10, P1, PT, R11, R2, RZ ;  /* 0x000000020b0a7210 */ /* 0x008fc60007f3e0ff */
[----:B------:R-:W2:Y:S01]  /*fe60*/  LDL R11, [R1+0x550] ;  /* 0x00055000010b7983 */ /* 0x000ea20000100800 */
[----:B------:R-:W-:Y:S01]  /*fe70*/  PRMT R18, RZ, 0x7610, R18 ;  /* 0x00007610ff127816 */ /* 0x000fe20000000012 */
[----:B--2---:R-:W-:-:S05]  /*fe80*/  IMAD.X R11, R11, 0x1, R0, P1 ;  /* 0x000000010b0b7824 */ /* 0x004fca00008e0600 */
[----:B------:R-:W2:Y:S04]  /*fe90*/  @!P0 LDG.E.U16 R18, desc[UR8][R10.64] ;  /* 0x000000080a128981 */ /* 0x000ea8000c1e1500 */
[----:B------:R0:W-:Y:S04]  /*fea0*/  STS.U16 [R12+UR4+0x14800], R9 ;  /* 0x014800090c007988 */ /* 0x0001e80008000404 */
[----:B------:R-:W3:Y:S04]  /*feb0*/  LDL R11, [R1+0x554] ;  /* 0x00055400010b7983 */ /* 0x000ee80000100800 */
[----:B--2---:R-:W-:Y:S04]  /*fec0*/  STL [R1+0x1384], R18 ;  /* 0x0013841201007387 */ /* 0x004fe80000100800 */
[----:B0-----:R-:W2:Y:S01]  /*fed0*/  LDL R9, [R1+0x540] ;  /* 0x0005400001097983 */ /* 0x001ea20000100800 */
[----:B------:R-:W-:-:S02]  /*fee0*/  PRMT R19, RZ, 0x7610, R19 ;  /* 0x00007610ff137816 */ /* 0x000fc40000000013 */
[----:B---3--:R-:W-:-:S05]  /*fef0*/  IADD3 R10, P1, PT, R11, R2, RZ ;  /* 0x000000020b0a7210 */ /* 0x008fca0007f3e0ff */
[----:B--2---:R-:W-:-:S05]  /*ff00*/  IMAD.X R11, R9, 0x1, R0, P1 ;  /* 0x00000001090b7824 */ /* 0x004fca00008e0600 */
[----:B------:R-:W2:Y:S04]  /*ff10*/  @!P0 LDG.E.U16 R19, desc[UR8][R10.64] ;  /* 0x000000080a138981 */ /* 0x000ea8000c1e1500 */
[----:B------:R4:W-:Y:S04]  /*ff20*/  STS.U16 [R12+UR4+0x15000], R8 ;  /* 0x015000080c007988 */ /* 0x0009e80008000404 */
[----:B--2---:R-:W-:Y:S04]  /*ff30*/  STL [R1+0x1380], R19 ;  /* 0x0013801301007387 */ /* 0x004fe80000100800 */
[----:B------:R-:W2:Y:S01]  /*ff40*/  LDL R9, [R1+0x530] ;  /* 0x0005300001097983 */ /* 0x000ea20000100800 */
[----:B----4-:R-:W-:-:S03]  /*ff50*/  IADD3 R8, P1, PT, R16, R2, RZ ;  /* 0x0000000210087210 */ /* 0x010fc60007f3e0ff */
[----:B------:R0:W-:Y:S04]  /*ff60*/  STS.U16 [R12+UR4+0x12000], R20 ;  /* 0x012000140c007988 */ /* 0x0001e80008000404 */
[----:B------:R1:W-:Y:S04]  /*ff70*/  STS.U16 [R12+UR4+0x6000], R21 ;  /* 0x006000150c007988 */ /* 0x0003e80008000404 */
[----:B------:R-:W-:Y:S01]  /*ff80*/  STS.U16 [R12+UR4+0x16000], R22 ;  /* 0x016000160c007988 */ /* 0x000fe20008000404 */
[----:B0-----:R-:W-:-:S03]  /*ff90*/  PRMT R20, RZ, 0x7610, R20 ;  /* 0x00007610ff147816 */ /* 0x001fc60000000014 */
[----:B------:R0:W-:Y:S04]  /*ffa0*/  STS.U16 [R12+UR4+0x15800], R7 ;  /* 0x015800070c007988 */ /* 0x0001e80008000404 */
[----:B------:R-:W3:Y:S01]  /*ffb0*/  LDL R16, [R1+0x390] ;  /* 0x0003900001107983 */ /* 0x000ee20000100800 */
[----:B--2---:R-:W-:Y:S01]  /*ffc0*/  IMAD.X R9, R9, 0x1, R0, P1 ;  /* 0x0000000109097824 */ /* 0x004fe200008e0600 */
[----:B-1----:R-:W-:Y:S02]  /*ffd0*/  PRMT R21, RZ, 0x7610, R21 ;  /* 0x00007610ff157816 */ /* 0x002fe40000000015 */
[----:B0-----:R-:W2:Y:S04]  /*ffe0*/  LDL R7, [R1+0x518] ;  /* 0x0005180001077983 */ /* 0x001ea80000100800 */
[----:B------:R0:W4:Y:S04]  /*fff0*/  @!P0 LDG.E.U16 R20, desc[UR8][R8.64] ;  /* 0x0000000808148981 */ /* 0x000128000c1e1500 */
[----:B------:R-:W0:Y:S02]  /*10000*/  LDL R9, [R1+0x534] ;  /* 0x0005340001097983 */ /* 0x000e240000100800 */
[----:B0-----:R-:W-:-:S02]  /*10010*/  IADD3 R8, P1, PT, R9, R2, RZ ;  /* 0x0000000209087210 */ /* 0x001fc40007f3e0ff */
[----:B------:R-:W2:Y:S03]  /*10020*/  LDL R9, [R1+0x520] ;  /* 0x0005200001097983 */ /* 0x000ea60000100800 */
        /* <DEDUP_REMOVED lines=8> */
[----:B------:R-:W0:Y:S04]  /*100b0*/  LDL R9, [R1+0x510] ;  /* 0x0005100001097983 */ /* 0x000e280000100800 */
[----:B------:R1:W-:Y:S02]  /*100c0*/  STS.U16 [R12+UR4+0x16800], R6 ;  /* 0x016800060c007988 */ /* 0x0003e40008000404 */
[----:B-1----:R-:W-:-:S05]  /*100d0*/  IADD3 R6, P1, PT, R7, R2, RZ ;  /* 0x0000000207067210 */ /* 0x002fca0007f3e0ff */
[----:B---3--:R-:W-:Y:S01]  /*100e0*/  IMAD.X R7, R16, 0x1, R0, P1 ;  /* 0x0000000110077824 */ /* 0x008fe200008e0600 */
[----:B------:R1:W-:Y:S04]  /*100f0*/  STS.U16 [R12+UR4+0x12800], R4 ;  /* 0x012800040c007988 */ /* 0x0003e80008000404 */
[----:B------:R-:W3:Y:S01]  /*10100*/  LDL R16, [R1+0x378] ;  /* 0x0003780001107983 */ /* 0x000ee20000100800 */
[----:B0-----:R-:W-:-:S03]  /*10110*/  IADD3 R8, P1, PT, R9, R2, RZ ;  /* 0x0000000209087210 */ /* 0x001fc60007f3e0ff */
[----:B------:R-:W2:Y:S01]  /*10120*/  LDL R9, [R1+0x388] ;  /* 0x0003880001097983 */ /* 0x000ea20000100800 */
[----:B-1----:R-:W-:-:S06]  /*10130*/  PRMT R4, RZ, 0x7610, R4 ;  /* 0x00007610ff047816 */ /* 0x002fcc0000000004 */
[----:B------:R0:W3:Y:S02]  /*10140*/  @!P0 LDG.E.U16 R4, desc[UR8][R6.64] ;  /* 0x0000000806048981 */ /* 0x0000e4000c1e1500 */
[----:B0-----:R-:W-:Y:S01]  /*10150*/  PRMT R6, RZ, 0x7610, R6 ;  /* 0x00007610ff067816 */ /* 0x001fe20000000006 */
[----:B--2---:R-:W-:-:S05]  /*10160*/  IMAD.X R9, R9, 0x1, R0, P1 ;  /* 0x0000000109097824 */ /* 0x004fca00008e0600 */
[----:B------:R-:W2:Y:S04]  /*10170*/  @!P0 LDG.E.U16 R6, desc[UR8][R8.64] ;  /* 0x0000000808068981 */ /* 0x000ea8000c1e1500 */
[----:B------:R-:W3:Y:S04]  /*10180*/  LDL R9, [R1+0x508] ;  /* 0x0005080001097983 */ /* 0x000ee80000100800 */
[----:B------:R0:W-:Y:S04]  /*10190*/  STS.U16 [R12+UR4+0x17800], R17 ;  /* 0x017800110c007988 */ /* 0x0001e80008000404 */
[----:B--2---:R-:W-:Y:S04]  /*101a0*/  STL [R1+0x137c], R6 ;  /* 0x00137c0601007387 */ /* 0x004fe80000100800 */
[----:B0-----:R-:W2:Y:S01]  /*101b0*/  LDL.LU R17, [R1+0xc] ;  /* 0x00000c0001117983 */ /* 0x001ea20000300800 */
[----:B---3--:R-:W-:-:S03]  /*101c0*/  IADD3 R8, P1, PT, R9, R2, RZ ;  /* 0x0000000209087210 */ /* 0x008fc60007f3e0ff */
[----:B------:R-:W3:Y:S01]  /*101d0*/  LDL R9, [R1+0x380] ;  /* 0x0003800001097983 */ /* 0x000ee20000100800 */
[----:B------:R-:W-:Y:S01]  /*101e0*/  PRMT R7, RZ, 0x7610, R7 ;  /* 0x00007610ff077816 */ /* 0x000fe20000000007 */
[----:B---3--:R-:W-:-:S05]  /*101f0*/  IMAD.X R9, R9, 0x1, R0, P1 ;  /* 0x0000000109097824 */ /* 0x008fca00008e0600 */
[----:B------:R0:W3:Y:S04]  /*10200*/  @!P0 LDG.E.U16 R7, desc[UR8][R8.64] ;  /* 0x0000000808078981 */ /* 0x0000e8000c1e1500 */
[----:B------:R-:W0:Y:S01]  /*10210*/  LDL R9, [R1+0x500] ;  /* 0x0005000001097983 */ /* 0x000e220000100800 */
[----:B------:R-:W-:Y:S02]  /*10220*/  PRMT R14, RZ, 0x7610, R14 ;  /* 0x00007610ff0e7816 */ /* 0x000fe4000000000e */
[----:B0-----:R-:W-:-:S05]  /*10230*/  IADD3 R8, P1, PT, R9, R2, RZ ;  /* 0x0000000209087210 */ /* 0x001fca0007f3e0ff */
[----:B------:R-:W-:Y:S01]  /*10240*/  IMAD.X R9, R16, 0x1, R0, P1 ;  /* 0x0000000110097824 */ /* 0x000fe200008e0600 */
[----:B------:R0:W-:Y:S04]  /*10250*/  STS.U16 [R12+UR4+0x11000], R13 ;  /* 0x0110000d0c007988 */ /* 0x0001e80008000404 */
[----:B------:R1:W2:Y:S01]  /*10260*/  @!P0 LDG.E.U16 R14, desc[UR8][R8.64] ;  /* 0x00000008080e8981 */ /* 0x0002a2000c1e1500 */
[----:B------:R-:W-:-:S03]  /*10270*/  PRMT R11, RZ, 0x7610, R11 ;  /* 0x00007610ff0b7816 */ /* 0x000fc6000000000b */
[----:B------:R-:W2:Y:S04]  /*10280*/  LDL R16, [R1+0x4e0] ;  /* 0x0004e00001107983 */ /* 0x000ea80000100800 */
[----:B------:R-:W1:Y:S02]  /*10290*/  LDL R9, [R1+0x4f8] ;  /* 0x0004f80001097983 */ /* 0x000e640000100800 */
[----:B-1----:R-:W-:Y:S02]  /*102a0*/  IADD3 R8, P1, PT, R9, R2, RZ ;  /* 0x0000000209087210 */ /* 0x002fe40007f3e0ff */
[----:B------:R-:W2:Y:S01]  /*102b0*/  LDL R9, [R1+0x370] ;  /* 0x0003700001097983 */ /* 0x000ea20000100800 */
[----:B0-----:R-:W-:Y:S02]  /*102c0*/  PRMT R13, RZ, 0x7610, R13 ;  /* 0x00007610ff0d7816 */ /* 0x001fe4000000000d */
[----:B--2---:R-:W-:-:S05]  /*102d0*/  IADD3.X R9, PT, PT, R9, R0, RZ, P1, !PT ;  /* 0x0000000009097210 */ /* 0x004fca0000ffe4ff */
[----:B------:R0:W2:Y:S04]  /*102e0*/  @!P0 LDG.E.U16 R13, desc[UR8][R8.64] ;  /* 0x00000008080d8981 */ /* 0x0000a8000c1e1500 */
[----:B------:R-:W0:Y:S02]  /*102f0*/  LDL R9, [R1+0x4f0] ;  /* 0x0004f00001097983 */ /* 0x000e240000100800 */
[----:B0-----:R-:W-:Y:S02]  /*10300*/  IADD3 R8, P1, PT, R9, R2, RZ ;  /* 0x0000000209087210 */ /* 0x001fe40007f3e0ff */
[----:B------:R-:W2:Y:S03]  /*10310*/  LDL R9, [R1+0x368] ;  /* 0x0003680001097983 */ /* 0x000ea60000100800 */
[----:B--2---:R-:W-:-:S05]  /*10320*/  IMAD.X R9, R9, 0x1, R0, P1 ;  /* 0x0000000109097824 */ /* 0x004fca00008e0600 */
[----:B------:R0:W2:Y:S04]  /*10330*/  @!P0 LDG.E.U16 R11, desc[UR8][R8.64] ;  /* 0x00000008080b8981 */ /* 0x0000a8000c1e1500 */
[----:B------:R-:W2:Y:S04]  /*10340*/  LDL.LU R8, [R1] ;  /* 0x0000000001087983 */ /* 0x000ea80000300800 */
[----:B------:R-:W0:Y:S04]  /*10350*/  LDL R9, [R1+0x4e8] ;  /* 0x0004e80001097983 */ /* 0x000e280000100800 */
[----:B------:R1:W-:Y:S04]  /*10360*/  STS.U16 [R12+UR4+0x1a000], R17 ;  /* 0x01a000110c007988 */ /* 0x0003e80008000404 */
[----:B-1----:R-:W3:Y:S04]  /*10370*/  LDL R17, [R1+0x358] ;  /* 0x0003580001117983 */ /* 0x002ee80000100800 */
[----:B--2---:R0:W-:Y:S02]  /*10380*/  STS.U16 [R12+UR4+0x19800], R8 ;  /* 0x019800080c007988 */ /* 0x0041e40008000404 */
[----:B0-----:R-:W-:-:S02]  /*10390*/  IADD3 R8, P1, PT, R9, R2, RZ ;  /* 0x0000000209087210 */ /* 0x001fc40007f3e0ff */
[----:B------:R-:W2:Y:S01]  /*103a0*/  LDL R9, [R1+0x360] ;  /* 0x0003600001097983 */ /* 0x000ea20000100800 */
[----:B------:R-:W-:Y:S02]  /*103b0*/  PRMT R10, RZ, 0x7610, R10 ;  /* 0x00007610ff0a7816 */ /* 0x000fe4000000000a */
[----:B--2---:R-:W-:Y:S01]  /*103c0*/  IMAD.X R9, R9, 0x1, R0, P1 ;  /* 0x0000000109097824 */ /* 0x004fe200008e0600 */
[----:B------:R-:W-:-:S04]  /*103d0*/  IADD3 R16, P1, PT, R16, R2, RZ ;  /* 0x0000000210107210 */ /* 0x000fc80007f3e0ff */
[----:B------:R0:W2:Y:S01]  /*103e0*/  @!P0 LDG.E.U16 R10, desc[UR8][R8.64] ;  /* 0x00000008080a8981 */ /* 0x0000a2000c1e1500 */
[----:B---3--:R-:W-:Y:S01]  /*103f0*/  IMAD.X R17, R17, 0x1, R0, P1 ;  /* 0x0000000111117824 */ /* 0x008fe200008e0600 */
[----:B0-----:R-:W-:-:S06]  /*10400*/  PRMT R9, RZ, 0x7610, R9 ;  /* 0x00007610ff097816 */ /* 0x001fcc0000000009 */
[----:B------:R0:W3:Y:S04]  /*10410*/  @!P0 LDG.E.U16 R9, desc[UR8][R16.64] ;  /* 0x0000000810098981 */ /* 0x0000e8000c1e1500 */
[----:B------:R-:W2:Y:S04]  /*10420*/  LDL.LU R16, [R1+0x18] ;  /* 0x0000180001107983 */ /* 0x000ea80000300800 */
[----:B------:R-:W0:Y:S04]  /*10430*/  LDL R17, [R1+0x4d8] ;  /* 0x0004d80001117983 */ /* 0x000e280000100800 */
[----:B--2---:R0:W-:Y:S02]  /*10440*/  STS.U16 [R12+UR4+0x1a800], R16 ;  /* 0x01a800100c007988 */ /* 0x0041e40008000404 */
[----:B0-----:R-:W-:-:S02]  /*10450*/  IADD3 R16, P1, PT, R17, R2, RZ ;  /* 0x0000000211107210 */ /* 0x001fc40007f3e0ff */
[----:B------:R-:W2:Y:S01]  /*10460*/  LDL R17, [R1+0x34c] ;  /* 0x00034c0001117983 */ /* 0x000ea20000100800 */
[----:B------:R-:W-:Y:S02]  /*10470*/  PRMT R8, RZ, 0x7610, R8 ;  /* 0x00007610ff087816 */ /* 0x000fe40000000008 */
        /* <DEDUP_REMOVED lines=19> */
[----:B--2---:R0:W-:Y:S04]  /*105b0*/  STL [R1+0x3c], R27 ;  /* 0x00003c1b01007387 */ /* 0x0041e80000100800 */
        /* <DEDUP_REMOVED lines=61> */
[----:B------:R-:W3:Y:S02]  /*10990*/  LDL R17, [R1+0x490] ;  /* 0x0004900001117983 */ /* 0x000ee40000100800 */
[----:B---3--:R-:W-:-:S02]  /*109a0*/  IADD3 R16, P1, PT, R17, R2, RZ ;  /* 0x0000000211107210 */ /* 0x008fc40007f3e0ff */
[----:B------:R-:W3:Y:S04]  /*109b0*/  LDL R17, [R1+0x2bc] ;  /* 0x0002bc0001117983 */ /* 0x000ee80000100800 */
[----:B------:R0:W-:Y:S02]  /*109c0*/  STS.U16 [R12+UR4+0x18000], R3 ;  /* 0x018000030c007988 */ /* 0x0001e40008000404 */
[----:B0-----:R-:W-:Y:S01]  /*109d0*/  PRMT R3, RZ, 0x7610, R3 ;  /* 0x00007610ff037816 */ /* 0x001fe20000000003 */
[----:B---3--:R-:W-:-:S05]  /*109e0*/  IMAD.X R17, R17, 0x1, R0, P1 ;  /* 0x0000000111117824 */ /* 0x008fca00008e0600 */
[----:B------:R0:W3:Y:S02]  /*109f0*/  @!P0 LDG.E.U16 R3, desc[UR8][R16.64] ;  /* 0x0000000810038981 */ /* 0x0000e4000c1e1500 */
[----:B0-----:R-:W0:Y:S02]  /*10a00*/  S2R R16, SR_TID.X ;  /* 0x0000000000107919 */ /* 0x001e240000002100 */
[----:B---3--:R1:W-:Y:S04]  /*10a10*/  STL [R1+0x1c], R3 ;  /* 0x00001c0301007387 */ /* 0x0083e80000100800 */
[----:B------:R-:W3:Y:S01]  /*10a20*/  LDL R17, [R1+0x488] ;  /* 0x0004880001117983 */ /* 0x000ee20000100800 */
[----:B-1----:R-:W1:Y:S01]  /*10a30*/  S2R R3, SR_TID.X ;  /* 0x0000000000037919 */ /* 0x002e620000002100 */
[----:B0-----:R-:W-:Y:S01]  /*10a40*/  IMAD.SHL.U32 R16, R16, 0x2, RZ ;  /* 0x0000000210107824 */ /* 0x001fe200078e00ff */
[----:B-1----:R-:W-:-:S04]  /*10a50*/  LOP3.LUT R3, R3, 0x180, RZ, 0xc0, !PT ;  /* 0x0000018003037812 */ /* 0x002fc800078ec0ff */
[----:B------:R-:W-:-:S04]  /*10a60*/  SHF.R.U32.HI R3, RZ, 0x3, R3 ;  /* 0x00000003ff037819 */ /* 0x000fc80000011603 */
[----:B------:R-:W-:Y:S02]  /*10a70*/  LOP3.LUT R3, R3, 0x3fe, R16, 0x78, !PT ;  /* 0x000003fe03037812 */ /* 0x000fe400078e7810 */
[----:B---3--:R-:W-:Y:S02]  /*10a80*/  IADD3 R16, P1, PT, R17, R2, RZ ;  /* 0x0000000211107210 */ /* 0x008fe40007f3e0ff */
[----:B------:R-:W3:Y:S01]  /*10a90*/  LDL R17, [R1+0x2ac] ;  /* 0x0002ac0001117983 */ /* 0x000ee20000100800 */
[----:B------:R-:W-:Y:S02]  /*10aa0*/  PRMT R24, RZ, 0x7610, R24 ;  /* 0x00007610ff187816 */ /* 0x000fe40000000018 */
[----:B---3--:R-:W-:-:S05]  /*10ab0*/  IMAD.X R17, R17, 0x1, R0, P1 ;  /* 0x0000000111117824 */ /* 0x008fca00008e0600 */
        /* <DEDUP_REMOVED lines=35> */
[----:B------:R-:W2:Y:S04]  /*10cf0*/  LDL R17, [R1+0x460] ;  /* 0x0004600001117983 */ /* 0x000ea80000100800 */
[----:B------:R-:W-:Y:S04]  /*10d00*/  STS.U16 [R12+UR4+0x18800], R28 ;  /* 0x0188001c0c007988 */ /* 0x000fe80008000404 */
[----:B------:R-:W-:Y:S04]  /*10d10*/  STS.U16 [R12+UR4+0x19000], R29 ;  /* 0x0190001d0c007988 */ /* 0x000fe80008000404 */
[----:B------:R-:W-:Y:S01]  /*10d20*/  STS.U16 [R12+UR4+0x1f000], R27 ;  /* 0x01f0001b0c007988 */ /* 0x000fe20008000404 */
[----:B--2---:R-:W-:-:S03]  /*10d30*/  IADD3 R16, P1, PT, R17, R2, RZ ;  /* 0x0000000211107210 */ /* 0x004fc60007f3e0ff */
[----:B------:R-:W2:Y:S04]  /*10d40*/  LDL R17, [R1+0x254] ;  /* 0x0002540001117983 */ /* 0x000ea80000100800 */
[----:B------:R-:W-:Y:S01]  /*10d50*/  STS.U16 [R12+UR4+0x1f800], R25 ;  /* 0x01f800190c007988 */ /* 0x000fe20008000404 */
[----:B------:R-:W-:Y:S02]  /*10d60*/  UMOV UR4, 0x400 ;  /* 0x0000040000047882 */ /* 0x000fe40000000000 */
[----:B------:R-:W-:Y:S01]  /*10d70*/  ULEA UR4, UR6, UR4, 0x18 ;  /* 0x0000000406047291 */ /* 0x000fe2000f8ec0ff */
[----:B------:R-:W-:-:S08]  /*10d80*/  LOP3.LUT R3, R3, 0x40, RZ, 0x3c, !PT ;  /* 0x0000004003037812 */ /* 0x000fd000078e3cff */
        /* <DEDUP_REMOVED lines=19> */
[----:B------:R-:W-:-:S03]  /*10ec0*/  PRMT R29, RZ, 0x7610, R29 ;  /* 0x00007610ff1d7816 */ /* 0x000fc6000000001d */
[----:B------:R0:W-:Y:S04]  /*10ed0*/  STS.U16 [R3+UR4+0x4c00], R4 ;  /* 0x004c000403007988 */ /* 0x0001e80008000404 */
[----:B0-----:R-:W3:Y:S01]  /*10ee0*/  LDL R4, [R1+0x214] ;  /* 0x0002140001047983 */ /* 0x001ee20000100800 */
[----:B--2---:R-:W-:-:S05]  /*10ef0*/  IMAD.X R17, R17, 0x1, R0, P1 ;  /* 0x0000000111117824 */ /* 0x004fca00008e0600 */
[----:B------:R0:W2:Y:S04]  /*10f00*/  @!P0 LDG.E.U16 R29, desc[UR8][R16.64] ;  /* 0x00000008101d8981 */ /* 0x0000a8000c1e1500 */
[----:B------:R-:W0:Y:S01]  /*10f10*/  LDL R17, [R1+0x440] ;  /* 0x0004400001117983 */ /* 0x000e220000100800 */
[----:B------:R-:W-:Y:S02]  /*10f20*/  PRMT R6, RZ, 0x7610, R6 ;  /* 0x00007610ff067816 */ /* 0x000fe40000000006 */
[----:B0-----:R-:W-:-:S05]  /*10f30*/  IADD3 R16, P1, PT, R17, R2, RZ ;  /* 0x0000000211107210 */ /* 0x001fca0007f3e0ff */
[----:B---3--:R-:W-:Y:S02]  /*10f40*/  IMAD.X R17, R4, 0x1, R0, P1 ;  /* 0x0000000104117824 */ /* 0x008fe400008e0600 */
[----:B------:R-:W3:Y:S04]  /*10f50*/  LDL R4, [R1+0x210] ;  /* 0x0002100001047983 */ /* 0x000ee80000100800 */
        /* <DEDUP_REMOVED lines=9> */
[----:B------:R0:W-:Y:S04]  /*10ff0*/  STS.U16 [R3+UR4+0x5400], R6 ;  /* 0x0054000603007988 */ /* 0x0001e80008000404 */
[----:B------:R1:W-:Y:S04]  /*11000*/  STS.U16 [R3+UR4+0x5c00], R7 ;  /* 0x005c000703007988 */ /* 0x0003e80008000404 */
[----:B0-----:R-:W3:Y:S04]  /*11010*/  LDL R6, [R1+0x430] ;  /* 0x0004300001067983 */ /* 0x001ee80000100800 */
[----:B--2---:R0:W-:Y:S04]  /*11020*/  STL [R1+0x24], R12 ;  /* 0x0000240c01007387 */ /* 0x0041e80000100800 */
[----:B-1----:R-:W2:Y:S04]  /*11030*/  LDL R7, [R1+0x200] ;  /* 0x0002000001077983 */ /* 0x002ea80000100800 */
[----:B------:R1:W-:Y:S01]  /*11040*/  STS.U16 [R3+UR4+0x1c00], R15 ;  /* 0x001c000f03007988 */ /* 0x0003e20008000404 */
[----:B------:R-:W-:-:S03]  /*11050*/  PRMT R28, RZ, 0x7610, R28 ;  /* 0x00007610ff1c7816 */ /* 0x000fc6000000001c */
[----:B0-----:R-:W4:Y:S01]  /*11060*/  LDL R12, [R1+0x220] ;  /* 0x00022000010c7983 */ /* 0x001f220000100800 */
[----:B---3--:R-:W-:Y:S02]  /*11070*/  IADD3 R6, P1, PT, R6, R2, RZ ;  /* 0x0000000206067210 */ /* 0x008fe40007f3e0ff */
[----:B-1----:R-:W-:-:S03]  /*11080*/  PRMT R15, RZ, 0x7610, R15 ;  /* 0x00007610ff0f7816 */ /* 0x002fc6000000000f */
[----:B--2---:R-:W-:-:S05]  /*11090*/  IMAD.X R7, R7, 0x1, R0, P1 ;  /* 0x0000000107077824 */ /* 0x004fca00008e0600 */
[----:B------:R0:W2:Y:S04]  /*110a0*/  @!P0 LDG.E.U16 R15, desc[UR8][R6.64] ;  /* 0x00000008060f8981 */ /* 0x0000a8000c1e1500 */
[----:B------:R-:W0:Y:S02]  /*110b0*/  LDL R7, [R1+0x428] ;  /* 0x0004280001077983 */ /* 0x000e240000100800 */
[----:B0-----:R-:W-:-:S05]  /*110c0*/  IADD3 R6, P1, PT, R7, R2, RZ ;  /* 0x0000000207067210 */ /* 0x001fca0007f3e0ff */
[----:B------:R-:W-:-:S05]  /*110d0*/  IMAD.X R7, R4, 0x1, R0, P1 ;  /* 0x0000000104077824 */ /* 0x000fca00008e0600 */
[----:B------:R-:W3:Y:S04]  /*110e0*/  @!P0 LDG.E.U16 R28, desc[UR8][R6.64] ;  /* 0x00000008061c8981 */ /* 0x000ee8000c1e1500 */
[----:B--2---:R0:W-:Y:S04]  /*110f0*/  STL [R1], R15 ;  /* 0x0000000f01007387 */ /* 0x0041e80000100800 */
[----:B------:R1:W-:Y:S04]  /*11100*/  STS.U16 [R3+UR4+0x6400], R14 ;  /* 0x0064000e03007988 */ /* 0x0003e80008000404 */
[----:B------:R-:W2:Y:S04]  /*11110*/  LDL R7, [R1+0x420] ;  /* 0x0004200001077983 */ /* 0x000ea80000100800 */
[----:B0-----:R-:W4:Y:S04]  /*11120*/  LDL R15, [R1+0x230] ;  /* 0x00023000010f7983 */ /* 0x001f280000100800 */
[----:B-1----:R-:W4:Y:S04]  /*11130*/  LDL R14, [R1+0x410] ;  /* 0x00041000010e7983 */ /* 0x002f280000100800 */
[----:B------:R-:W4:Y:S04]  /*11140*/  LDL R4, [R1+0x240] ;  /* 0x0002400001047983 */ /* 0x000f280000100800 */
[----:B------:R0:W-:Y:S04]  /*11150*/  STS.U16 [R3+UR4+0x7400], R11 ;  /* 0x0074000b03007988 */ /* 0x0001e80008000404 */
[----:B---3--:R1:W-:Y:S04]  /*11160*/  STL [R1+0x1378], R28 ;  /* 0x0013781c01007387 */ /* 0x0083e80000100800 */
[----:B0-----:R-:W3:Y:S04]  /*11170*/  LDL R11, [R1+0x250] ;  /* 0x00025000010b7983 */ /* 0x001ee80000100800 */
[----:B-1----:R-:W3:Y:S01]  /*11180*/  LDL R28, [R1+0x418] ;  /* 0x00041800011c7983 */ /* 0x002ee20000100800 */
[----:B--2---:R-:W-:-:S05]  /*11190*/  IADD3 R6, P1, PT, R7, R2, RZ ;  /* 0x0000000207067210 */ /* 0x004fca0007f3e0ff */
[----:B----4-:R-:W-:Y:S02]  /*111a0*/  IMAD.X R7, R12, 0x1, R0, P1 ;  /* 0x000000010c077824 */ /* 0x010fe400008e0600 */
[----:B------:R-:W2:Y:S04]  /*111b0*/  LDL R12, [R1+0x408] ;  /* 0x00040800010c7983 */ /* 0x000ea80000100800 */
[----:B------:R0:W-:Y:S02]  /*111c0*/  STS.U16 [R3+UR4+0xc00], R26 ;  /* 0x000c001a03007988 */ /* 0x0001e40008000404 */
[----:B0-----:R-:W-:Y:S02]  /*111d0*/  PRMT R26, RZ, 0x7610, R26 ;  /* 0x00007610ff1a7816 */ /* 0x001fe4000000001a */
[----:B------:R0:W-:Y:S04]  /*111e0*/  STS.U16 [R3+UR4+0x400], R24 ;  /* 0x0004001803007988 */ /* 0x0001e80008000404 */
[----:B------:R3:W4:Y:S01]  /*111f0*/  @!P0 LDG.E.U16 R26, desc[UR8][R6.64] ;  /* 0x00000008061a8981 */ /* 0x000722000c1e1500 */
[----:B0-----:R-:W-:-:S03]  /*11200*/  PRMT R24, RZ, 0x7610, R24 ;  /* 0x00007610ff187816 */ /* 0x001fc60000000018 */
[----:B------:R-:W-:Y:S04]  /*11210*/  STS.U16 [R3+UR4+0x6c00], R13 ;  /* 0x006c000d03007988 */ /* 0x000fe80008000404 */
[----:B------:R-:W-:Y:S04]  /*11220*/  STS.U16 [R3+UR4+0x7c00], R10 ;  /* 0x007c000a03007988 */ /* 0x000fe80008000404 */
[----:B------:R0:W-:Y:S02]  /*11230*/  STS.U16 [R3+UR4+0x4400], R22 ;  /* 0x0044001603007988 */ /* 0x0001e40008000404 */
[----:B0-----:R-:W-:-:S02]  /*11240*/  PRMT R22, RZ, 0x7610, R22 ;  /* 0x00007610ff167816 */ /* 0x001fc40000000016 */
[-C--:B---3--:R-:W-:Y:S02]  /*11250*/  IADD3 R6, P1, PT, R28, R2.reuse, RZ ;  /* 0x000000021c067210 */ /* 0x088fe40007f3e0ff */
[----:B------:R-:W3:Y:S03]  /*11260*/  LDL R28, [R1+0x260] ;  /* 0x00026000011c7983 */ /* 0x000ee60000100800 */
[----:B------:R-:W-:Y:S01]  /*11270*/  IMAD.X R7, R15, 0x1, R0, P1 ;  /* 0x000000010f077824 */ /* 0x000fe200008e0600 */
[----:B------:R-:W3:Y:S04]  /*11280*/  LDL.LU R13, [R1+0x3c] ;  /* 0x00003c00010d7983 */ /* 0x000ee80000300800 */
[----:B------:R0:W3:Y:S04]  /*11290*/  @!P0 LDG.E.U16 R24, desc[UR8][R6.64] ;  /* 0x0000000806188981 */ /* 0x0000e8000c1e1500 */
[----:B------:R-:W3:Y:S01]  /*112a0*/  LDL R10, [R1+0x400] ;  /* 0x00040000010a7983 */ /* 0x000ee20000100800 */
[----:B0-----:R-:W-:-:S03]  /*112b0*/  IADD3 R6, P1, PT, R14, R2, RZ ;  /* 0x000000020e067210 */ /* 0x001fc60007f3e0ff */
[----:B------:R-:W4:Y:S02]  /*112c0*/  LDL R14, [R1+0x270] ;  /* 0x00027000010e7983 */ /* 0x000f240000100800 */
[----:B------:R-:W-:Y:S02]  /*112d0*/  IMAD.X R7, R4, 0x1, R0, P1 ;  /* 0x0000000104077824 */ /* 0x000fe400008e0600 */
[----:B------:R-:W4:Y:S04]  /*112e0*/  LDL R4, [R1+0x3f8] ;  /* 0x0003f80001047983 */ /* 0x000f280000100800 */
[----:B------:R2:W4:Y:S04]  /*112f0*/  @!P0 LDG.E.U16 R22, desc[UR8][R6.64] ;  /* 0x0000000806168981 */ /* 0x000528000c1e1500 */
[----:B------:R-:W4:Y:S01]  /*11300*/  LDL.LU R15, [R1+0x34] ;  /* 0x00003400010f7983 */ /* 0x000f220000300800 */
[----:B--2---:R-:W-:-:S03]  /*11310*/  IADD3 R6, P1, PT, R12, R2, RZ ;  /* 0x000000020c067210 */ /* 0x004fc60007f3e0ff */
[----:B------:R-:W2:Y:S02]  /*11320*/  LDL R12, [R1+0x3f0] ;  /* 0x0003f000010c7983 */ /* 0x000ea40000100800 */
[----:B------:R-:W-:Y:S02]  /*11330*/  IMAD.X R7, R11, 0x1, R0, P1 ;  /* 0x000000010b077824 */ /* 0x000fe400008e0600 */
[----:B------:R-:W2:Y:S04]  /*11340*/  LDL R11, [R1+0x280] ;  /* 0x00028000010b7983 */ /* 0x000ea80000100800 */
[----:B------:R0:W-:Y:S02]  /*11350*/  STS.U16 [R3+UR4+0x3400], R20 ;  /* 0x0034001403007988 */ /* 0x0001e40008000404 */
[----:B0-----:R-:W-:-:S06]  /*11360*/  PRMT R20, RZ, 0x7610, R20 ;  /* 0x00007610ff147816 */ /* 0x001fcc0000000014 */
[----:B------:R3:W2:Y:S04]  /*11370*/  @!P0 LDG.E.U16 R20, desc[UR8][R6.64] ;  /* 0x0000000806148981 */ /* 0x0006a8000c1e1500 */
[----:B------:R0:W-:Y:S01]  /*11380*/  STS.U16 [R3+UR4+0x2400], R18 ;  /* 0x0024001203007988 */ /* 0x0001e20008000404 */
[----:B------:R-:W-:-:S03]  /*11390*/  PRMT R16, RZ, 0x7610, R16 ;  /* 0x00007610ff107816 */ /* 0x000fc60000000010 */
[----:B------:R-:W-:Y:S01]  /*113a0*/  STS.U16 [R3+UR4+0x9400], R5 ;  /* 0x0094000503007988 */ /* 0x000fe20008000404 */
[----:B0-----:R-:W-:-:S03]  /*113b0*/  PRMT R18, RZ, 0x7610, R18 ;  /* 0x00007610ff127816 */ /* 0x001fc60000000012 */
[----:B------:R0:W-:Y:S04]  /*113c0*/  STS.U16 [R3+UR4+0x8400], R9 ;  /* 0x0084000903007988 */ /* 0x0001e80008000404 */
[----:B------:R1:W-:Y:S01]  /*113d0*/  STS.U16 [R3+UR4+0x8c00], R8 ;  /* 0x008c000803007988 */ /* 0x0003e20008000404 */
[----:B---3--:R-:W-:-:S03]  /*113e0*/  IADD3 R6, P1, PT, R10, R2, RZ ;  /* 0x000000020a067210 */ /* 0x008fc60007f3e0ff */
[----:B------:R-:W3:Y:S02]  /*113f0*/  LDL R10, [R1+0x3e8] ;  /* 0x0003e800010a7983 */ /* 0x000ee40000100800 */
[----:B------:R-:W-:Y:S02]  /*11400*/  IMAD.X R7, R28, 0x1, R0, P1 ;  /* 0x000000011c077824 */ /* 0x000fe400008e0600 */
[----:B------:R-:W3:Y:S04]  /*11410*/  LDL.LU R28, [R1+0x2c] ;  /* 0x00002c00011c7983 */ /* 0x000ee80000300800 */
[----:B------:R2:W3:Y:S01]  /*11420*/  @!P0 LDG.E.U16 R18, desc[UR8][R6.64] ;  /* 0x0000000806128981 */ /* 0x0004e2000c1e1500 */
[----:B----4-:R-:W-:-:S03]  /*11430*/  IADD3 R4, P1, PT, R4, R2, RZ ;  /* 0x0000000204047210 */ /* 0x010fc60007f3e0ff */
[----:B0-----:R-:W4:Y:S02]  /*11440*/  LDL R9, [R1+0x290] ;  /* 0x0002900001097983 */ /* 0x001f240000100800 */
[----:B------:R-:W-:Y:S02]  /*11450*/  IMAD.X R5, R14, 0x1, R0, P1 ;  /* 0x000000010e057824 */ /* 0x000fe400008e0600 */
[----:B-1----:R-:W4:Y:S04]  /*11460*/  LDL R8, [R1+0x3e0] ;  /* 0x0003e00001087983 */ /* 0x002f280000100800 */
[----:B------:R0:W4:Y:S04]  /*11470*/  @!P0 LDG.E.U16 R16, desc[UR8][R4.64] ;  /* 0x0000000804108981 */ /* 0x000128000c1e1500 */
[----:B------:R-:W4:Y:S01]  /*11480*/  LDL.LU R14, [R1+0x28] ;  /* 0x00002800010e7983 */ /* 0x000f220000300800 */
[----:B--2---:R-:W-:-:S03]  /*11490*/  IADD3 R6, P1, PT, R12, R2, RZ ;  /* 0x000000020c067210 */ /* 0x004fc60007f3e0ff */
[----:B------:R1:W-:Y:S01]  /*114a0*/  STS.U16 [R3+UR4+0x9c00], R13 ;  /* 0x009c000d03007988 */ /* 0x0003e20008000404 */
[----:B0-----:R-:W-:Y:S01]  /*114b0*/  PRMT R4, RZ, 0x7610, R4 ;  /* 0x00007610ff047816 */ /* 0x001fe20000000004 */
[----:B------:R-:W-:Y:S02]  /*114c0*/  IMAD.X R7, R11, 0x1, R0, P1 ;  /* 0x000000010b077824 */ /* 0x000fe400008e0600 */
[----:B------:R-:W2:Y:S04]  /*114d0*/  LDL R12, [R1+0x3d8] ;  /* 0x0003d800010c7983 */ /* 0x000ea80000100800 */
[----:B------:R-:W2:Y:S04]  /*114e0*/  LDL R11, [R1+0x2b8] ;  /* 0x0002b800010b7983 */ /* 0x000ea80000100800 */
[----:B-1----:R-:W2:Y:S04]  /*114f0*/  LDL.LU R13, [R1+0x20] ;  /* 0x00002000010d7983 */ /* 0x002ea80000300800 */
[----:B------:R3:W2:Y:S04]  /*11500*/  @!P0 LDG.E.U16 R4, desc[UR8][R6.64] ;  /* 0x0000000806048981 */ /* 0x0006a8000c1e1500 */
[----:B------:R-:W2:Y:S04]  /*11510*/  LDL.LU R7, [R1+0x38] ;  /* 0x0000380001077983 */ /* 0x000ea80000300800 */
[----:B------:R0:W-:Y:S01]  /*11520*/  STS.U16 [R3+UR4+0xac00], R15 ;  /* 0x00ac000f03007988 */ /* 0x0001e20008000404 */
[----:B---3--:R-:W-:-:S03]  /*11530*/  IADD3 R6, P1, PT, R10, R2, RZ ;  /* 0x000000020a067210 */ /* 0x008fc60007f3e0ff */
[----:B------:R-:W3:Y:S04]  /*11540*/  LDL R10, [R1+0x3d0] ;  /* 0x0003d000010a7983 */ /* 0x000ee80000100800 */
[----:B0-----:R-:W3:Y:S04]  /*11550*/  LDL.LU R15, [R1+0x18] ;  /* 0x00001800010f7983 */ /* 0x001ee80000300800 */
[----:B--2---:R4:W-:Y:S02]  /*11560*/  STS.U16 [R3+UR4+0xa400], R7 ;  /* 0x00a4000703007988 */ /* 0x0049e40008000404 */
[----:B----4-:R-:W-:-:S02]  /*11570*/  IMAD.X R7, R9, 0x1, R0, P1 ;  /* 0x0000000109077824 */ /* 0x010fc400008e0600 */
[----:B------:R-:W2:Y:S01]  /*11580*/  LDL R9, [R1+0x2a8] ;  /* 0x0002a80001097983 */ /* 0x000ea20000100800 */
[----:B------:R-:W-:Y:S02]  /*11590*/  PRMT R5, RZ, 0x7610, R5 ;  /* 0x00007610ff057816 */ /* 0x000fe40000000005 */
[----:B------:R-:W-:-:S04]  /*115a0*/  IADD3 R8, P1, PT, R8, R2, RZ ;  /* 0x0000000208087210 */ /* 0x000fc80007f3e0ff */
[----:B------:R0:W4:Y:S02]  /*115b0*/  @!P0 LDG.E.U16 R5, desc[UR8][R6.64] ;  /* 0x0000000806058981 */ /* 0x000124000c1e1500 */
[----:B0-----:R-:W-:Y:S02]  /*115c0*/  PRMT R6, RZ, 0x7610, R6 ;  /* 0x00007610ff067816 */ /* 0x001fe40000000006 */
[----:B--2---:R-:W-:-:S05]  /*115d0*/  IADD3.X R9, PT, PT, R9, R0, RZ, P1, !PT ;  /* 0x0000000009097210 */ /* 0x004fca0000ffe4ff */
[----:B------:R0:W2:Y:S04]  /*115e0*/  @!P0 LDG.E.U16 R6, desc[UR8][R8.64] ;  /* 0x0000000808068981 */ /* 0x0000a8000c1e1500 */
[----:B------:R-:W2:Y:S01]  /*115f0*/  LDL.LU R9, [R1+0x30] ;  /* 0x0000300001097983 */ /* 0x000ea20000300800 */
[----:B0-----:R-:W-:Y:S02]  /*11600*/  IADD3 R8, P1, PT, R12, R2, RZ ;  /* 0x000000020c087210 */ /* 0x001fe40007f3e0ff */
[----:B------:R-:W-:Y:S01]  /*11610*/  PRMT R7, RZ, 0x7610, R7 ;  /* 0x00007610ff077816 */ /* 0x000fe20000000007 */
[----:B------:R-:W3:Y:S04]  /*11620*/  LDL R12, [R1+0x3c0] ;  /* 0x0003c000010c7983 */ /* 0x000ee80000100800 */
[----:B--2---:R0:W-:Y:S02]  /*11630*/  STS.U16 [R3+UR4+0xb400], R9 ;  /* 0x00b4000903007988 */ /* 0x0041e40008000404 */
[----:B0-----:R-:W-:-:S02]  /*11640*/  IMAD.X R9, R11, 0x1, R0, P1 ;  /* 0x000000010b097824 */ /* 0x001fc400008e0600 */
[----:B------:R-:W2:Y:S01]  /*11650*/  LDL R11, [R1+0x2c8] ;  /* 0x0002c800010b7983 */ /* 0x000ea20000100800 */
[----:B---3--:R-:W-:-:S03]  /*11660*/  IADD3 R10, P1, PT, R10, R2, RZ ;  /* 0x000000020a0a7210 */ /* 0x008fc60007f3e0ff */
[----:B------:R0:W3:Y:S02]  /*11670*/  @!P0 LDG.E.U16 R7, desc[UR8][R8.64] ;  /* 0x0000000808078981 */ /* 0x0000e4000c1e1500 */
[----:B0-----:R-:W-:Y:S01]  /*11680*/  PRMT R8, RZ, 0x7610, R8 ;  /* 0x00007610ff087816 */ /* 0x001fe20000000008 */
[----:B--2---:R-:W-:-:S05]  /*11690*/  IMAD.X R11, R11, 0x1, R0, P1 ;  /* 0x000000010b0b7824 */ /* 0x004fca00008e0600 */
[----:B------:R0:W2:Y:S04]  /*116a0*/  @!P0 LDG.E.U16 R8, desc[UR8][R10.64] ;  /* 0x000000080a088981 */ /* 0x0000a8000c1e1500 */
[----:B------:R-:W0:Y:S04]  /*116b0*/  LDL R11, [R1+0x3c8] ;  /* 0x0003c800010b7983 */ /* 0x000e280000100800 */
[----:B------:R1:W-:Y:S04]  /*116c0*/  STS.U16 [R3+UR4+0xcc00], R13 ;  /* 0x00cc000d03007988 */ /* 0x0003e80008000404 */
[----:B-1----:R-:W2:Y:S01]  /*116d0*/  LDL R13, [R1+0x2e8] ;  /* 0x0002e800010d7983 */ /* 0x002ea20000100800 */
[----:B0-----:R-:W-:-:S03]  /*116e0*/  IADD3 R10, P1, PT, R11, R2, RZ ;  /* 0x000000020b0a7210 */ /* 0x001fc60007f3e0ff */
[----:B------:R-:W2:Y:S01]  /*116f0*/  LDL R11, [R1+0x2d8] ;  /* 0x0002d800010b7983 */ /* 0x000ea20000100800 */
[----:B------:R-:W-:-:S03]  /*11700*/  PRMT R9, RZ, 0x7610, R9 ;  /* 0x00007610ff097816 */ /* 0x000fc60000000009 */
[----:B------:R0:W-:Y:S04]  /*11710*/  STS.U16 [R3+UR4+0xbc00], R28 ;  /* 0x00bc001c03007988 */ /* 0x0001e80008000404 */
[----:B------:R1:W-:Y:S04]  /*11720*/  STS.U16 [R3+UR4+0xc400], R14 ;  /* 0x00c4000e03007988 */ /* 0x0003e80008000404 */
[----:B0-----:R-:W3:Y:S04]  /*11730*/  LDL R28, [R1+0x2f8] ;  /* 0x0002f800011c7983 */ /* 0x001ee80000100800 */
[----:B-1----:R-:W3:Y:S04]  /*11740*/  LDL R14, [R1+0x3b0] ;  /* 0x0003b000010e7983 */ /* 0x002ee80000100800 */
[----:B------:R0:W-:Y:S01]  /*11750*/  STS.U16 [R3+UR4+0xdc00], R15 ;  /* 0x00dc000f03007988 */ /* 0x0001e20008000404 */
[----:B--2---:R-:W-:Y:S01]  /*11760*/  IMAD.X R11, R11, 0x1, R0, P1 ;  /* 0x000000010b0b7824 */ /* 0x004fe200008e0600 */
[----:B------:R-:W-:-:S04]  /*11770*/  IADD3 R12, P1, PT, R12, R2, RZ ;  /* 0x000000020c0c7210 */ /* 0x000fc80007f3e0ff */
[----:B------:R1:W2:Y:S01]  /*11780*/  @!P0 LDG.E.U16 R9, desc[UR8][R10.64] ;  /* 0x000000080a098981 */ /* 0x0002a2000c1e1500 */
[----:B------:R-:W-:Y:S01]  /*11790*/  IMAD.X R13, R13, 0x1, R0, P1 ;  /* 0x000000010d0d7824 */ /* 0x000fe200008e0600 */
[----:B-1----:R-:W-:-:S06]  /*117a0*/  PRMT R10, RZ, 0x7610, R10 ;  /* 0x00007610ff0a7816 */ /* 0x002fcc000000000a */
[----:B------:R1:W2:Y:S04]  /*117b0*/  @!P0 LDG.E.U16 R10, desc[UR8][R12.64] ;  /* 0x000000080c0a8981 */ /* 0x0002a8000c1e1500 */
[----:B------:R-:W2:Y:S04]  /*117c0*/  LDL.LU R12, [R1+0x1c] ;  /* 0x00001c00010c7983 */ /* 0x000ea80000300800 */
[----:B------:R-:W1:Y:S04]  /*117d0*/  LDL R13, [R1+0x3b8] ;  /* 0x0003b800010d7983 */ /* 0x000e680000100800 */
[----:B0-----:R-:W3:Y:S01]  /*117e0*/  LDL R15, [R1+0x308] ;  /* 0x00030800010f7983 */ /* 0x001ee20000100800 */
[----:B------:R-:W-:-:S03]  /*117f0*/  PRMT R11, RZ, 0x7610, R11 ;  /* 0x00007610ff0b7816 */ /* 0x000fc6000000000b */
[----:B--2---:R1:W-:Y:S02]  /*11800*/  STS.U16 [R3+UR4+0xd400], R12 ;  /* 0x00d4000c03007988 */ /* 0x0043e40008000404 */
[----:B-1----:R-:W-:-:S05]  /*11810*/  IADD3 R12, P1, PT, R13, R2, RZ ;  /* 0x000000020d0c7210 */ /* 0x002fca0007f3e0ff */
[--C-:B---3--:R-:W-:Y:S01]  /*11820*/  IMAD.X R13, R28, 0x1, R0.reuse, P1 ;  /* 0x000000011c0d7824 */ /* 0x108fe200008e0600 */
[----:B------:R-:W-:Y:S01]  /*11830*/  IADD3 R14, P1, PT, R14, R2, RZ ;  /* 0x000000020e0e7210 */ /* 0x000fe20007f3e0ff */
[----:B------:R-:W2:Y:S04]  /*11840*/  LDL R28, [R1+0x338] ;  /* 0x00033800011c7983 */ /* 0x000ea80000100800 */
[----:B------:R0:W3:Y:S01]  /*11850*/  @!P0 LDG.E.U16 R11, desc[UR8][R12.64] ;  /* 0x000000080c0b8981 */ /* 0x0000e2000c1e1500 */
[----:B------:R-:W-:Y:S01]  /*11860*/  IMAD.X R15, R15, 0x1, R0, P1 ;  /* 0x000000010f0f7824 */ /* 0x000fe200008e0600 */
[----:B0-----:R-:W-:-:S06]  /*11870*/  PRMT R12, RZ, 0x7610, R12 ;  /* 0x00007610ff0c7816 */ /* 0x001fcc000000000c */
        /* <DEDUP_REMOVED lines=19> */
[----:B------:R1:W-:Y:S02]  /*119b0*/  STS.U16 [R3+UR4+0x2c00], R19 ;  /* 0x002c001303007988 */ /* 0x0003e40008000404 */
[----:B-1----:R-:W-:-:S02]  /*119c0*/  PRMT R19, RZ, 0x7610, R19 ;  /* 0x00007610ff137816 */ /* 0x002fc40000000013 */
[----:B--2---:R0:W-:Y:S02]  /*119d0*/  STS.U16 [R3+UR4+0xf400], R14 ;  /* 0x00f4000e03007988 */ /* 0x0041e40008000404 */
[----:B0-----:R-:W-:-:S05]  /*119e0*/  IADD3 R14, P1, PT, R15, R2, RZ ;  /* 0x000000020f0e7210 */ /* 0x001fca0007f3e0ff */
[----:B------:R-:W-:Y:S02]  /*119f0*/  IMAD.X R15, R28, 0x1, R0, P1 ;  /* 0x000000011c0f7824 */ /* 0x000fe400008e0600 */
[----:B------:R-:W2:Y:S04]  /*11a00*/  LDL.LU R28, [R1+0x40] ;  /* 0x00004000011c7983 */ /* 0x000ea80000300800 */
        /* <DEDUP_REMOVED lines=34> */
[----:B------:R0:W-:Y:S04]  /*11c30*/  STS.U16 [R3+UR4+0x11c00], R29 ;  /* 0x011c001d03007988 */ /* 0x0001e80008000404 */
[----:B------:R1:W-:Y:S01]  /*11c40*/  STL [R1+0xbc8], R2 ;  /* 0x000bc80201007387 */ /* 0x0003e20000100800 */
[----:B0-----:R-:W-:-:S03]  /*11c50*/  PRMT R29, RZ, 0x7610, R29 ;  /* 0x00007610ff1d7816 */ /* 0x001fc6000000001d */
[----:B-1----:R-:W3:Y:S04]  /*11c60*/  LDL.LU R2, [R1] ;  /* 0x0000000001027983 */ /* 0x002ee80000300800 */
[----:B------:R0:W-:Y:S01]  /*11c70*/  STL [R1+0x7a4], R0 ;  /* 0x0007a40001007387 */ /* 0x0001e20000100800 */
[----:B--2---:R-:W-:-:S05]  /*11c80*/  IMAD.X R15, R15, 0x1, R0, P1 ;  /* 0x000000010f0f7824 */ /* 0x004fca00008e0600 */
[----:B------:R1:W2:Y:S04]  /*11c90*/  @!P0 LDG.E.U16 R29, desc[UR8][R14.64] ;  /* 0x000000080e1d8981 */ /* 0x0002a8000c1e1500 */
[----:B------:R-:W2:Y:S01]  /*11ca0*/  LDL.LU R15, [R1+0x4] ;  /* 0x00000400010f7983 */ /* 0x000ea20000300800 */
[----:B0-----:R-:W0:Y:S03]  /*11cb0*/  S2R R0, SR_TID.X ;  /* 0x0000000000007919 */ /* 0x001e260000002100 */
[----:B------:R0:W-:Y:S02]  /*11cc0*/  STS.U16 [R3+UR4+0x1fc00], R28 ;  /* 0x01fc001c03007988 */ /* 0x0001e40008000404 */
[----:B0-----:R-:W-:-:S02]  /*11cd0*/  IMAD.SHL.U32 R28, R0, 0x2, RZ ;  /* 0x00000002001c7824 */ /* 0x001fc400078e00ff */
[----:B--2---:R1:W-:Y:S02]  /*11ce0*/  STS.U16 [R3+UR4+0x12400], R15 ;  /* 0x0124000f03007988 */ /* 0x0043e40008000404 */
[----:B-1----:R-:W-:-:S05]  /*11cf0*/  LOP3.LUT R15, R0, 0x7, RZ, 0xc0, !PT ;  /* 0x00000007000f7812 */ /* 0x002fca00078ec0ff */
[----:B------:R-:W-:Y:S02]  /*11d00*/  IMAD R14, R15, 0x90, RZ ;  /* 0x000000900f0e7824 */ /* 0x000fe400078e02ff */
[----:B------:R-:W-:-:S03]  /*11d10*/  IMAD.SHL.U32 R0, R0, 0x40, RZ ;  /* 0x0000004000007824 */ /* 0x000fc600078e00ff */
[----:B------:R-:W-:-:S04]  /*11d20*/  LOP3.LUT R14, R14, 0x10, R28, 0x78, !PT ;  /* 0x000000100e0e7812 */ /* 0x000fc800078e781c */
[----:B------:R-:W-:Y:S02]  /*11d30*/  LOP3.LUT R0, R14, 0x400, R0, 0xf8, !PT ;  /* 0x000004000e007812 */ /* 0x000fe400078ef800 */
[----:B------:R-:W0:Y:S02]  /*11d40*/  S2R R14, SR_TID.X ;  /* 0x00000000000e7919 */ /* 0x000e240000002100 */
[----:B0-----:R-:W-:-:S05]  /*11d50*/  IMAD.SHL.U32 R14, R14, 0x40, RZ ;  /* 0x000000400e0e7824 */ /* 0x001fca00078e00ff */
[----:B------:R-:W-:-:S04]  /*11d60*/  LOP3.LUT R14, R14, 0x7800, RZ, 0xc0, !PT ;  /* 0x000078000e0e7812 */ /* 0x000fc800078ec0ff */
[----:B------:R-:W-:Y:S02]  /*11d70*/  LEA R14, R15, R14, 0x8 ;  /* 0x0000000e0f0e7211 */ /* 0x000fe400078e40ff */
[----:B------:R-:W0:Y:S02]  /*11d80*/  S2R R15, SR_TID.X ;  /* 0x00000000000f7919 */ /* 0x000e240000002100 */
[----:B0-----:R-:W-:-:S05]  /*11d90*/  LOP3.LUT R15, R15, 0x7, RZ, 0xc0, !PT ;  /* 0x000000070f0f7812 */ /* 0x001fca00078ec0ff */
[----:B------:R-:W-:-:S05]  /*11da0*/  IMAD.SHL.U32 R15, R15, 0x10, RZ ;  /* 0x000000100f0f7824 */ /* 0x000fca00078e00ff */
[----:B------:R-:W-:Y:S02]  /*11db0*/  LOP3.LUT R15, R15, 0x30, R28, 0x78, !PT ;  /* 0x000000300f0f7812 */ /* 0x000fe400078e781c */
[----:B------:R-:W2:Y:S03]  /*11dc0*/  LDL.LU R28, [R1+0x1378] ;  /* 0x00137800011c7983 */ /* 0x000ea60000300800 */
[----:B------:R-:W-:Y:S02]  /*11dd0*/  IMAD.IADD R14, R14, 0x1, R15 ;  /* 0x000000010e0e7824 */ /* 0x000fe400078e020f */
[----:B------:R-:W2:Y:S04]  /*11de0*/  LDL.LU R15, [R1+0x24] ;  /* 0x00002400010f7983 */ /* 0x000ea80000300800 */
[----:B------:R-:W-:Y:S04]  /*11df0*/  STL [R1+0x1a0], R14 ;  /* 0x0001a00e01007387 */ /* 0x000fe80000100800 */
[----:B------:R-:W-:Y:S04]  /*11e00*/  STS.U16 [R3+UR4+0x15c00], R20 ;  /* 0x015c001403007988 */ /* 0x000fe80008000404 */
[----:B------:R0:W-:Y:S04]  /*11e10*/  STS.U16 [R3+UR4+0x1d400], R21 ;  /* 0x01d4001503007988 */ /* 0x0001e80008000404 */
[----:B------:R-:W-:Y:S04]  /*11e20*/  STS.U16 [R3+UR4+0x15400], R22 ;  /* 0x0154001603007988 */ /* 0x000fe80008000404 */
[----:B------:R1:W-:Y:S04]  /*11e30*/  STS.U16 [R3+UR4+0x1dc00], R23 ;  /* 0x01dc001703007988 */ /* 0x0003e80008000404 */
[----:B0-----:R-:W2:Y:S04]  /*11e40*/  LDL.LU.64 R20, [R1+0x690] ;  /* 0x0006900001147983 */ /* 0x001ea80000300a00 */
[----:B---3--:R-:W-:Y:S04]  /*11e50*/  STS.U16 [R3+UR4+0x13400], R2 ;  /* 0x0134000203007988 */ /* 0x008fe80008000404 */
[----:B------:R-:W-:Y:S04]  /*11e60*/  STS.U16 [R3+UR4+0x14400], R26 ;  /* 0x0144001a03007988 */ /* 0x000fe80008000404 */
[----:B------:R-:W-:Y:S04]  /*11e70*/  STS.U16 [R3+UR4+0x14c00], R24 ;  /* 0x014c001803007988 */ /* 0x000fe80008000404 */
[----:B------:R-:W-:Y:S04]  /*11e80*/  STS.U16 [R3+UR4+0x16400], R18 ;  /* 0x0164001203007988 */ /* 0x000fe80008000404 */
[----:B------:R-:W-:Y:S04]  /*11e90*/  STS.U16 [R3+UR4+0x16c00], R16 ;  /* 0x016c001003007988 */ /* 0x000fe80008000404 */
[----:B------:R-:W-:Y:S04]  /*11ea0*/  STS.U16 [R3+UR4+0x17400], R4 ;  /* 0x0174000403007988 */ /* 0x000fe80008000404 */
[----:B----4-:R-:W-:Y:S04]  /*11eb0*/  STS.U16 [R3+UR4+0x17c00], R5 ;  /* 0x017c000503007988 */ /* 0x010fe80008000404 */
        /* <DEDUP_REMOVED lines=10> */
[----:B-1----:R-:W3:Y:S04]  /*11f60*/  LDL.LU.64 R22, [R1+0x698] ;  /* 0x0006980001167983 */ /* 0x002ee80000300a00 */
[----:B------:R-:W-:Y:S04]  /*11f70*/  STS.U16 [R3+UR4+0x1e400], R25 ;  /* 0x01e4001903007988 */ /* 0x000fe80008000404 */
[----:B------:R-:W-:Y:S04]  /*11f80*/  STS.U16 [R3+UR4+0x1ec00], R27 ;  /* 0x01ec001b03007988 */ /* 0x000fe80008000404 */
[----:B------:R-:W-:Y:S04]  /*11f90*/  STS.U16 [R3+UR4+0x1f400], R29 ;  /* 0x01f4001d03007988 */ /* 0x000fe80008000404 */
[----:B--2---:R-:W-:Y:S04]  /*11fa0*/  STS.U16 [R3+UR4+0x13c00], R28 ;  /* 0x013c001c03007988 */ /* 0x004fe80008000404 */
[----:B------:R0:W-:Y:S01]  /*11fb0*/  STS.U16 [R3+UR4+0x12c00], R15 ;  /* 0x012c000f03007988 */ /* 0x0001e20008000404 */
[----:B------:R-:W-:Y:S06]  /*11fc0*/  BAR.SYNC.DEFER_BLOCKING 0x0 ;  /* 0x0000000000007b1d */ /* 0x000fec0000010000 */
[----:B0-----:R-:W2:Y:S01]  /*11fd0*/  LDL R3, [R1+0x1a0] ;  /* 0x0001a00001037983 */ /* 0x001ea20000100800 */
[----:B------:R-:W-:-:S05]  /*11fe0*/  LOP3.LUT R18, R0, 0x20, RZ, 0x3c, !PT ;  /* 0x0000002000127812 */ /* 0x000fca00078e3cff */
[----:B------:R-:W-:Y:S04]  /*11ff0*/  STL [R1+0x1e4], R18 ;  /* 0x0001e41201007387 */ /* 0x000fe80000100800 */
[----:B------:R-:W-:Y:S04]  /*12000*/  LDSM.16.MT88.4 R16, [R18+UR4+0x20000] ;  /* 0x020000041210783b */ /* 0x000fe80008004200 */
[----:B------:R-:W-:Y:S04]  /*12010*/  LDSM.16.MT88.4 R12, [R0+UR4+0x20000] ;  /* 0x02000004000c783b */ /* 0x000fe80008004200 */
[----:B--2---:R-:W0:Y:S04]  /*12020*/  LDSM.16.M88.4 R4, [R3+UR4+0x10000] ;  /* 0x010000040304783b */ /* 0x004e280008000200 */
[----:B------:R-:W-:Y:S04]  /*12030*/  LDSM.16.M88.4 R24, [R3+UR4] ;  /* 0x000000040318783b */ /* 0x000fe80008000200 */
[----:B------:R-:W-:Y:S04]  /*12040*/  LDSM.16.M88.4 R8, [R3+UR4+0x8000] ;  /* 0x008000040308783b */ /* 0x000fe80008000200 */
[----:B0-----:R-:W-:Y:S04]  /*12050*/  STL.64 [R1+0x1370], R6 ;  /* 0x0013700601007387 */ /* 0x001fe80000100a00 */
[----:B------:R-:W-:Y:S04]  /*12060*/  STL.64 [R1+0x1368], R4 ;  /* 0x0013680401007387 */ /* 0x000fe80000100a00 */
[----:B------:R-:W0:Y:S04]  /*12070*/  LDSM.16.M88.4 R4, [R3+UR4+0x18000] ;  /* 0x018000040304783b */ /* 0x000e280008000200 */
[----:B0-----:R0:W-:Y:S01]  /*12080*/  STL.64 [R1+0x20], R4 ;  /* 0x0000200401007387 */ /* 0x0011e20000100a00 */
[----:B------:R-:W-:-:S02]  /*12090*/  IMAD.MOV.U32 R28, RZ, RZ, R4 ;  /* 0x000000ffff1c7224 */ /* 0x000fc400078e0004 */
[----:B------:R-:W-:Y:S01]  /*120a0*/  IMAD.MOV.U32 R2, RZ, RZ, R5 ;  /* 0x000000ffff027224 */ /* 0x000fe200078e0005 */
[----:B------:R1:W-:Y:S04]  /*120b0*/  STL.64 [R1+0x28], R6 ;  /* 0x0000280601007387 */ /* 0x0003e80000100a00 */
[----:B------:R-:W-:Y:S04]  /*120c0*/  STL [R1+0x11e0], R3 ;  /* 0x0011e00301007387 */ /* 0x000fe80000100800 */
[----:B0-----:R-:W2:Y:S04]  /*120d0*/  LDL.LU.64 R4, [R1+0x680] ;  /* 0x0006800001047983 */ /* 0x001ea80000300a00 */
[----:B-1----:R-:W2:Y:S04]  /*120e0*/  LDL.LU.64 R6, [R1+0x688] ;  /* 0x0006880001067983 */ /* 0x002ea80000300a00 */
[----:B------:R-:W-:Y:S04]  /*120f0*/  STL.64 [R1+0x1350], R18 ;  /* 0x0013501201007387 */ /* 0x000fe80000100a00 */
[----:B------:R3:W-:Y:S02]  /*12100*/  STL.64 [R1+0x1348], R16 ;  /* 0x0013481001007387 */ /* 0x0007e40000100a00 */
[----:B---3--:R-:W-:Y:S02]  /*12110*/  HMMA.16816.F32 R16, R12, R24, R20 ;  /* 0x000000180c10723c */ /* 0x008fe40000001814 */
[----:B------:R-:W-:Y:S04]  /*12120*/  STL.64 [R1+0x1360], R26 ;  /* 0x0013601a01007387 */ /* 0x000fe80000100a00 */
[----:B------:R0:W-:Y:S04]  /*12130*/  STL.64 [R1+0x1358], R24 ;  /* 0x0013581801007387 */ /* 0x0001e80000100a00 */
[----:B0-----:R-:W3:Y:S09]  /*12140*/  LDL.LU.64 R24, [R1+0x670] ;  /* 0x0006700001187983 */ /* 0x001ef20000300a00 */
[----:B------:R-:W-:-:S02]  /*12150*/  IMAD.MOV.U32 R23, RZ, RZ, R16 ;  /* 0x000000ffff177224 */ /* 0x000fc400078e0010 */
[----:B------:R-:W-:Y:S01]  /*12160*/  IMAD.MOV.U32 R22, RZ, RZ, R17 ;  /* 0x000000ffff167224 */ /* 0x000fe200078e0011 */
[----:B------:R-:W3:Y:S01]  /*12170*/  LDL.LU.64 R26, [R1+0x678] ;  /* 0x00067800011a7983 */ /* 0x000ee20000300a00 */
[----:B------:R-:W-:Y:S02]  /*12180*/  IMAD.MOV.U32 R21, RZ, RZ, R18 ;  /* 0x000000ffff157224 */ /* 0x000fe400078e0012 */
[----:B------:R-:W-:Y:S01]  /*12190*/  IMAD.MOV.U32 R20, RZ, RZ, R19 ;  /* 0x000000ffff147224 */ /* 0x000fe200078e0013 */
[----:B------:R-:W4:Y:S04]  /*121a0*/  LDL.LU.64 R16, [R1+0x660] ;  /* 0x0006600001107983 */ /* 0x000f280000300a00 */
[----:B------:R-:W4:Y:S04]  /*121b0*/  LDL.LU.64 R18, [R1+0x668] ;  /* 0x0006680001127983 */ /* 0x000f280000300a00 */
[----:B------:R-:W-:Y:S04]  /*121c0*/  STL.64 [R1+0x12b8], R22 ;  /* 0x0012b81601007387 */ /* 0x000fe80000100a00 */
[----:B------:R-:W-:Y:S01]  /*121d0*/  STL.64 [R1+0x12b0], R20 ;  /* 0x0012b01401007387 */ /* 0x000fe20000100a00 */
[----:B--2---:R-:W-:-:S15]  /*121e0*/  HMMA.16816.F32 R4, R12, R8, R4 ;  /* 0x000000080c04723c */ /* 0x004fde0000001804 */
[----:B------:R-:W-:-:S04]  /*121f0*/  NOP ;  /* 0x0000000000007918 */ /* 0x000fc80000000000 */
[----:B------:R-:W-:Y:S04]  /*12200*/  STL.64 [R1+0xd0], R4 ;  /* 0x0000d00401007387 */ /* 0x000fe80000100a00 */
[----:B------:R0:W-:Y:S04]  /*12210*/  STL.64 [R1+0xd8], R6 ;  /* 0x0000d80601007387 */ /* 0x0001e80000100a00 */
[----:B0-----:R-:W2:Y:S04]  /*12220*/  LDL.LU.64 R6, [R1+0x1370] ;  /* 0x0013700001067983 */ /* 0x001ea80000300a00 */
[----:B------:R-:W3:Y:S04]  /*12230*/  LDL.LU.64 R4, [R1+0x1368] ;  /* 0x0013680001047983 */ /* 0x000ee80000300a00 */
[----:B------:R-:W-:Y:S01]  /*12240*/  STL.64 [R1+0x1340], R10 ;  /* 0x0013400a01007387 */ /* 0x000fe20000100a00 */
[----:B------:R-:W-:-:S03]  /*12250*/  IMAD.MOV.U32 R20, RZ, RZ, R28 ;  /* 0x000000ffff147224 */ /* 0x000fc600078e001c */
[----:B------:R0:W-:Y:S01]  /*12260*/  STL.64 [R1+0x1338], R8 ;  /* 0x0013380801007387 */ /* 0x0001e20000100a00 */
[----:B------:R-:W-:-:S03]  /*12270*/  IMAD.MOV.U32 R21, RZ, RZ, R2 ;  /* 0x000000ffff157224 */ /* 0x000fc600078e0002 */
[----:B0-----:R-:W2:Y:S04]  /*12280*/  LDL.LU.64 R8, [R1+0x650] ;  /* 0x0006500001087983 */ /* 0x001ea80000300a00 */
[----:B------:R-:W2:Y:S01]  /*12290*/  LDL.LU.64 R10, [R1+0x658] ;  /* 0x00065800010a7983 */ /* 0x000ea20000300a00 */
[C---:B---3--:R-:W-:Y:S08]  /*122a0*/  HMMA.16816.F32 R24, R12.reuse, R4, R24 ;  /* 0x000000040c18723c */ /* 0x048ff00000001818 */
[----:B----4-:R-:W-:Y:S11]  /*122b0*/  HMMA.16816.F32 R12, R12, R20, R16 ;  /* 0x000000140c0c723c */ /* 0x010ff60000001810 */
[----:B------:R-:W-:Y:S04]  /*122c0*/  STL.64 [R1+0xc0], R24 ;  /* 0x0000c01801007387 */ /* 0x000fe80000100a00 */
[----:B------:R0:W-:Y:S04]  /*122d0*/  STL.64 [R1+0xc8], R26 ;  /* 0x0000c81a01007387 */ /* 0x0001e80000100a00 */
[----:B0-----:R-:W3:Y:S04]  /*122e0*/  LDL.LU.64 R26, [R1+0x1360] ;  /* 0x00136000011a7983 */ /* 0x001ee80000300a00 */
[----:B------:R-:W4:Y:S04]  /*122f0*/  LDL.LU.64 R24, [R1+0x1358] ;  /* 0x0013580001187983 */ /* 0x000f280000300a00 */
[----:B--2---:R-:W-:Y:S04]  /*12300*/  STL.64 [R1+0x1330], R6 ;  /* 0x0013300601007387 */ /* 0x004fe80000100a00 */
[----:B------:R0:W-:Y:S04]  /*12310*/  STL.64 [R1+0x1328], R4 ;  /* 0x0013280401007387 */ /* 0x0001e80000100a00 */
[----:B0-----:R-:W2:Y:S04]  /*12320*/  LDL.LU.64 R4, [R1+0x640] ;  /* 0x0006400001047983 */ /* 0x001ea80000300a00 */
[----:B------:R-:W2:Y:S04]  /*12330*/  LDL.LU.64 R6, [R1+0x648] ;  /* 0x0006480001067983 */ /* 0x000ea80000300a00 */
[----:B------:R-:W4:Y:S04]  /*12340*/  LDL.LU.64 R18, [R1+0x1350] ;  /* 0x0013500001127983 */ /* 0x000f280000300a00 */
[----:B------:R-:W4:Y:S04]  /*12350*/  LDL.LU.64 R16, [R1+0x1348] ;  /* 0x0013480001107983 */ /* 0x000f280000300a00 */
[----:B------:R0:W-:Y:S04]  /*12360*/  STL.64 [R1+0x1320], R20 ;  /* 0x0013201401007387 */ /* 0x0001e80000100a00 */
[----:B0-----:R-:W2:Y:S04]  /*12370*/  LDL.LU.64 R20, [R1+0x630] ;  /* 0x0006300001147983 */ /* 0x001ea80000300a00 */
[----:B------:R0:W-:Y:S04]  /*12380*/  STL.64 [R1+0xb0], R12 ;  /* 0x0000b00c01007387 */ /* 0x0001e80000100a00 */
[----:B------:R1:W-:Y:S04]  /*12390*/  STL.64 [R1+0xb8], R14 ;  /* 0x0000b80e01007387 */ /* 0x0003e80000100a00 */
[----:B------:R-:W2:Y:S04]  /*123a0*/  LDL.LU.64 R22, [R1+0x638] ;  /* 0x0006380001167983 */ /* 0x000ea80000300a00 */
[----:B0-----:R-:W2:Y:S04]  /*123b0*/  LDL.LU.64 R12, [R1+0x620] ;  /* 0x00062000010c7983 */ /* 0x001ea80000300a00 */
[----:B-1----:R-:W2:Y:S01]  /*123c0*/  LDL.LU.64 R14, [R1+0x628] ;  /* 0x00062800010e7983 */ /* 0x002ea20000300a00 */
[----:B----4-:R-:W-:-:S15]  /*123d0*/  HMMA.16816.F32 R8, R16, R24, R8 ;  /* 0x000000181008723c */ /* 0x010fde0000001808 */
[----:B------:R-:W-:-:S04]  /*123e0*/  NOP ;  /* 0x0000000000007918 */ /* 0x000fc80000000000 */
[----:B------:R-:W-:Y:S04]  /*123f0*/  STL.64 [R1+0xa0], R8 ;  /* 0x0000a00801007387 */ /* 0x000fe80000100a00 */
[----:B------:R0:W-:Y:S04]  /*12400*/  STL.64 [R1+0xa8], R10 ;  /* 0x0000a80a01007387 */ /* 0x0001e80000100a00 */
[----:B0-----:R-:W4:Y:S04]  /*12410*/  LDL.LU.64 R10, [R1+0x1340] ;  /* 0x00134000010a7983 */ /* 0x001f280000300a00 */
[----:B------:R-:W2:Y:S02]  /*12420*/  LDL.LU.64 R8, [R1+0x1338] ;  /* 0x0013380001087983 */ /* 0x000ea40000300a00 */
[----:B--2---:R-:W-:-:S15]  /*12430*/  HMMA.16816.F32 R4, R16, R8, R4 ;  /* 0x000000081004723c */ /* 0x004fde0000001804 */
[----:B------:R-:W-:-:S04]  /*12440*/  NOP ;  /* 0x0000000000007918 */ /* 0x000fc80000000000 */
[----:B------:R-:W-:Y:S04]  /*12450*/  STL.64 [R1+0x90], R4 ;  /* 0x0000900401007387 */ /* 0x000fe80000100a00 */
[----:B------:R0:W-:Y:S04]  /*12460*/  STL.64 [R1+0x98], R6 ;  /* 0x0000980601007387 */ /* 0x0001e80000100a00 */
[----:B0-----:R-:W2:Y:S04]  /*12470*/  LDL.LU.64 R6, [R1+0x1330] ;  /* 0x0013300001067983 */ /* 0x001ea80000300a00 */
[----:B------:R-:W2:Y:S04]  /*12480*/  LDL.LU.64 R4, [R1+0x1328] ;  /* 0x0013280001047983 */ /* 0x000ea80000300a00 */
[----:B----4-:R-:W-:Y:S04]  /*12490*/  STL.64 [R1+0x1318], R10 ;  /* 0x0013180a01007387 */ /* 0x010fe80000100a00 */
[----:B------:R0:W-:Y:S04]  /*124a0*/  STL.64 [R1+0x1310], R8 ;  /* 0x0013100801007387 */ /* 0x0001e80000100a00 */
[----:B0-----:R-:W4:Y:S04]  /*124b0*/  LDL.LU.64 R8, [R1+0x610] ;  /* 0x0006100001087983 */ /* 0x001f280000300a00 */
[----:B------:R-:W4:Y:S01]  /*124c0*/  LDL.LU.64 R10, [R1+0x618] ;  /* 0x00061800010a7983 */ /* 0x000f220000300a00 */
[----:B--2---:R-:W-:-:S15]  /*124d0*/  HMMA.16816.F32 R20, R16, R4, R20 ;  /* 0x000000041014723c */ /* 0x004fde0000001814 */
[----:B------:R-:W-:-:S04]  /*124e0*/  NOP ;  /* 0x0000000000007918 */ /* 0x000fc80000000000 */
[----:B------:R0:W-:Y:S04]  /*124f0*/  STL.64 [R1+0x80], R20 ;  /* 0x0000801401007387 */ /* 0x0001e80000100a00 */
[----:B------:R-:W-:Y:S04]  /*12500*/  STL.64 [R1+0x88], R22 ;  /* 0x0000881601007387 */ /* 0x000fe80000100a00 */
[----:B0-----:R-:W2:Y:S01]  /*12510*/  LDL.LU.64 R20, [R1+0x1320] ;  /* 0x0013200001147983 */ /* 0x001ea20000300a00 */
[----:B------:R-:W-:-:S03]  /*12520*/  LOP3.LUT R28, R0, 0x40, RZ, 0x3c, !PT ;  /* 0x00000040001c7812 */ /* 0x000fc600078e3cff */
[----:B------:R-:W-:Y:S04]  /*12530*/  STL.64 [R1+0x1308], R6 ;  /* 0x0013080601007387 */ /* 0x000fe80000100a00 */
[----:B------:R0:W-:Y:S04]  /*12540*/  STL.64 [R1+0x1300], R4 ;  /* 0x0013000401007387 */ /* 0x0001e80000100a00 */
[----:B0-----:R-:W3:Y:S04]  /*12550*/  LDL.LU.64 R4, [R1+0x600] ;  /* 0x0006000001047983 */ /* 0x001ee80000300a00 */
[----:B------:R-:W3:Y:S01]  /*12560*/  LDL.LU.64 R6, [R1+0x608] ;  /* 0x0006080001067983 */ /* 0x000ee20000300a00 */
[----:B------:R-:W-:Y:S01]  /*12570*/  LOP3.LUT R29, R0, 0x60, RZ, 0x3c, !PT ;  /* 0x00000060001d7812 */ /* 0x000fe200078e3cff */
[----:B--2---:R-:W-:Y:S02]  /*12580*/  HMMA.16816.F32 R12, R16, R20, R12 ;  /* 0x00000014100c723c */ /* 0x004fe4000000180c */
[----:B------:R-:W2:Y:S04]  /*12590*/  LDL.LU.64 R20, [R1+0x5f0] ;  /* 0x0005f00001147983 */ /* 0x000ea80000300a00 */
[----:B------:R-:W2:Y:S04]  /*125a0*/  LDL.LU.64 R22, [R1+0x5f8] ;  /* 0x0005f80001167983 */ /* 0x000ea80000300a00 */
[----:B------:R-:W0:Y:S09]  /*125b0*/  LDSM.16.MT88.4 R16, [R29+UR4+0x20000] ;  /* 0x020000041d10783b */ /* 0x000e320008004200 */
[----:B------:R-:W-:Y:S04]  /*125c0*/  STL.64 [R1+0x70], R12 ;  /* 0x0000700c01007387 */ /* 0x000fe80000100a00 */
[----:B------:R-:W-:Y:S04]  /*125d0*/  STL.64 [R1+0x78], R14 ;  /* 0x0000780e01007387 */ /* 0x000fe80000100a00 */
[----:B------:R-:W4:Y:S04]  /*125e0*/  LDSM.16.MT88.4 R12, [R28+UR4+0x20000] ;  /* 0x020000041c0c783b */ /* 0x000f280008004200 */
[----:B0-----:R-:W-:Y:S01]  /*125f0*/  STL.64 [R1+0x12e8], R18 ;  /* 0x0012e81201007387 */ /* 0x001fe20000100a00 */
[----:B----4-:R-:W-:Y:S03]  /*12600*/  HMMA.16816.F32 R8, R12, R24, R8 ;  /* 0x000000180c08723c */ /* 0x010fe60000001808 */
[----:B------:R0:W-:Y:S04]  /*12610*/  STL.64 [R1+0x12e0], R16 ;  /* 0x0012e01001007387 */ /* 0x0001e80000100a00 */
[----:B0-----:R-:W4:-:S12]  /*12620*/  LDL.LU.64 R16, [R1+0x20] ;  /* 0x0000200001107983 */ /* 0x001f180000300a00 */
[----:B------:R-:W-:Y:S04]  /*12630*/  STL.64 [R1+0x60], R8 ;  /* 0x0000600801007387 */ /* 0x000fe80000100a00 */
[----:B------:R0:W-:Y:S04]  /*12640*/  STL.64 [R1+0x68], R10 ;  /* 0x0000680a01007387 */ /* 0x0001e80000100a00 */
[----:B0-----:R-:W2:Y:S04]  /*12650*/  LDL.LU.64 R10, [R1+0x1318] ;  /* 0x00131800010a7983 */ /* 0x001ea80000300a00 */
[----:B------:R-:W2:Y:S04]  /*12660*/  LDL.LU.64 R8, [R1+0x1310] ;  /* 0x0013100001087983 */ /* 0x000ea80000300a00 */
[----:B---3--:R-:W-:Y:S04]  /*12670*/  STL.64 [R1+0x12f8], R26 ;  /* 0x0012f81a01007387 */ /* 0x008fe80000100a00 */
[----:B------:R0:W-:Y:S04]  /*12680*/  STL.64 [R1+0x12f0], R24 ;  /* 0x0012f01801007387 */ /* 0x0001e80000100a00 */
[----:B0-----:R-:W3:Y:S04]  /*12690*/  LDL.LU.64 R24, [R1+0x5e0] ;  /* 0x0005e00001187983 */ /* 0x001ee80000300a00 */
[----:B------:R-:W3:Y:S01]  /*126a0*/  LDL.LU.64 R26, [R1+0x5e8] ;  /* 0x0005e800011a7983 */ /* 0x000ee20000300a00 */
[----:B--2---:R-:W-:-:S15]  /*126b0*/  HMMA.16816.F32 R4, R12, R8, R4 ;  /* 0x000000080c04723c */ /* 0x004fde0000001804 */
[----:B------:R-:W-:-:S04]  /*126c0*/  NOP ;  /* 0x0000000000007918 */ /* 0x000fc80000000000 */
[----:B------:R-:W-:Y:S04]  /*126d0*/  STL.64 [R1+0x50], R4 ;  /* 0x0000500401007387 */ /* 0x000fe80000100a00 */
[----:B------:R0:W-:Y:S04]  /*126e0*/  STL.64 [R1+0x58], R6 ;  /* 0x0000580601007387 */ /* 0x0001e80000100a00 */
[----:B0-----:R-:W2:Y:S04]  /*126f0*/  LDL.LU.64 R6, [R1+0x1308] ;  /* 0x0013080001067983 */ /* 0x001ea80000300a00 */
[----:B------:R-:W2:Y:S04]  /*12700*/  LDL.LU.64 R4, [R1+0x1300] ;  /* 0x0013000001047983 */ /* 0x000ea80000300a00 */
[----:B------:R-:W-:Y:S04]  /*12710*/  STL.64 [R1+0x12d8], R10 ;  /* 0x0012d80a01007387 */ /* 0x000fe80000100a00 */
[----:B------:R0:W-:Y:S04]  /*12720*/  STL.64 [R1+0x12d0], R8 ;  /* 0x0012d00801007387 */ /* 0x0001e80000100a00 */
[----:B0-----:R-:W3:Y:S04]  /*12730*/  LDL.LU.64 R8, [R1+0x5d0] ;  /* 0x0005d00001087983 */ /* 0x001ee80000300a00 */
[----:B------:R-:W3:Y:S01]  /*12740*/  LDL.LU.64 R10, [R1+0x5d8] ;  /* 0x0005d800010a7983 */ /* 0x000ee20000300a00 */
[----:B----4-:R-:W-:-:S02]  /*12750*/  IMAD.MOV.U32 R0, RZ, RZ, R16 ;  /* 0x000000ffff007224 */ /* 0x010fc400078e0010 */
[----:B------:R-:W-:Y:S01]  /*12760*/  IMAD.MOV.U32 R3, RZ, RZ, R17 ;  /* 0x000000ffff037224 */ /* 0x000fe200078e0011 */
[C---:B--2---:R-:W-:Y:S08]  /*12770*/  HMMA.16816.F32 R20, R12.reuse, R4, R20 ;  /* 0x000000040c14723c */ /* 0x044ff00000001814 */
[----:B---3--:R-:W-:Y:S01]  /*12780*/  HMMA.16816.F32 R12, R12, R16, R24 ;  /* 0x000000100c0c723c */ /* 0x008fe20000001818 */
[----:B------:R-:W-:Y:S04]  /*12790*/  STL.64 [R1+0x12c8], R6 ;  /* 0x0012c80601007387 */ /* 0x000fe80000100a00 */
[----:B------:R0:W-:Y:S06]  /*127a0*/  STL.64 [R1+0x12c0], R4 ;  /* 0x0012c00401007387 */ /* 0x0001ec0000100a00 */
[----:B------:R1:W-:Y:S04]  /*127b0*/  STL.64 [R1+0x40], R20 ;  /* 0x0000401401007387 */ /* 0x0003e80000100a00 */
[----:B------:R2:W-:Y:S04]  /*127c0*/  STL.64 [R1+0x48], R22 ;  /* 0x0000481601007387 */ /* 0x0005e80000100a00 */
[----:B0-----:R-:W3:Y:S04]  /*127d0*/  LDL.LU.64 R4, [R1+0x5c0] ;  /* 0x0005c00001047983 */ /* 0x001ee80000300a00 */
[----:B------:R-:W3:Y:S04]  /*127e0*/  LDL.LU.64 R6, [R1+0x5c8] ;  /* 0x0005c80001067983 */ /* 0x000ee80000300a00 */
[----:B-1----:R-:W4:Y:S04]  /*127f0*/  LDL.LU.64 R20, [R1+0x5b0] ;  /* 0x0005b00001147983 */ /* 0x002f280000300a00 */
[----:B--2---:R-:W4:Y:S04]  /*12800*/  LDL.LU.64 R22, [R1+0x5b8] ;  /* 0x0005b80001167983 */ /* 0x004f280000300a00 */
[----:B------:R-:W2:Y:S04]  /*12810*/  LDL.LU.64 R26, [R1+0x12f8] ;  /* 0x0012f800011a7983 */ /* 0x000ea80000300a00 */
[----:B------:R-:W2:Y:S04]  /*12820*/  LDL.LU.64 R24, [R1+0x12f0] ;  /* 0x0012f00001187983 */ /* 0x000ea80000300a00 */
[----:B------:R-:W-:Y:S04]  /*12830*/  STL.64 [R1+0x30], R12 ;  /* 0x0000300c01007387 */ /* 0x000fe80000100a00 */
[----:B------:R0:W-:Y:S04]  /*12840*/  STL.64 [R1+0x38], R14 ;  /* 0x0000380e01007387 */ /* 0x0001e80000100a00 */
[----:B------:R-:W2:Y:S04]  /*12850*/  LDL.LU.64 R18, [R1+0x12e8] ;  /* 0x0012e80001127983 */ /* 0x000ea80000300a00 */
[----:B------:R-:W2:Y:S01]  /*12860*/  LDL.LU.64 R16, [R1+0x12e0] ;  /* 0x0012e00001107983 */ /* 0x000ea20000300a00 */
[----:B0-----:R-:W-:-:S03]  /*12870*/  IMAD.MOV.U32 R14, RZ, RZ, R0 ;  /* 0x000000ffff0e7224 */ /* 0x001fc600078e0000 */
[----:B------:R-:W3:Y:S01]  /*12880*/  LDL R15, [R1+0x1e4] ;  /* 0x0001e400010f7983 */ /* 0x000ee20000100800 */
[----:B--2---:R-:W-:-:S15]  /*12890*/  HMMA.16816.F32 R8, R16, R24, R8 ;  /* 0x000000181008723c */ /* 0x004fde0000001808 */
[----:B------:R-:W-:-:S04]  /*128a0*/  NOP ;  /* 0x0000000000007918 */ /* 0x000fc80000000000 */
[----:B------:R-:W-:Y:S01]  /*128b0*/  IMAD.MOV.U32 R2, RZ, RZ, R10 ;  /* 0x000000ffff027224 */ /* 0x000fe200078e000a */
[----:B------:R0:W-:Y:S01]  /*128c0*/  STL.64 [R1+0x10], R8 ;  /* 0x0000100801007387 */ /* 0x0001e20000100a00 */
[----:B------:R-:W-:-:S03]  /*128d0*/  IMAD.MOV.U32 R0, RZ, RZ, R11 ;  /* 0x000000ffff007224 */ /* 0x000fc600078e000b */
[----:B------:R-:W2:Y:S04]  /*128e0*/  LDL.LU.64 R10, [R1+0x12d8] ;  /* 0x0012d800010a7983 */ /* 0x000ea80000300a00 */
[----:B0-----:R-:W3:Y:S01]  /*128f0*/  LDL.LU.64 R8, [R1+0x12d0] ;  /* 0x0012d00001087983 */ /* 0x001ee20000300a00 */
[----:B------:R-:W-:-:S03]  /*12900*/  IMAD.MOV.U32 R25, RZ, RZ, R3 ;  /* 0x000000ffff197224 */ /* 0x000fc600078e0003 */
[----:B------:R-:W-:Y:S04]  /*12910*/  STL.64 [R1+0x12a8], R26 ;  /* 0x0012a81a01007387 */ /* 0x000fe80000100a00 */
[----:B------:R-:W-:Y:S04]  /*12920*/  STL [R1+0x1264], R0 ;  /* 0x0012640001007387 */ /* 0x000fe80000100800 */
[----:B------:R-:W-:Y:S01]  /*12930*/  STL [R1+0x1260], R2 ;  /* 0x0012600201007387 */ /* 0x000fe20000100800 */
[----:B---3--:R-:W-:-:S15]  /*12940*/  HMMA.16816.F32 R4, R16, R8, R4 ;  /* 0x000000081004723c */ /* 0x008fde0000001804 */
[----:B------:R-:W-:-:S04]  /*12950*/  NOP ;  /* 0x0000000000007918 */ /* 0x000fc80000000000 */
[----:B------:R-:W-:Y:S01]  /*12960*/  STL.64 [R1+0xf0], R4 ;  /* 0x0000f00401007387 */ /* 0x000fe20000100a00 */
[----:B------:R-:W-:-:S03]  /*12970*/  MOV R3, R7 ;  /* 0x0000000700037202 */ /* 0x000fc60000000f00 */
[----:B------:R0:W-:Y:S04]  /*12980*/  STL [R1+0xf8], R6 ;  /* 0x0000f80601007387 */ /* 0x0001e80000100800 */
[----:B0-----:R-:W3:Y:S04]  /*12990*/  LDL.LU.64 R6, [R1+0x12c8] ;  /* 0x0012c80001067983 */ /* 0x001ee80000300a00 */
[----:B------:R-:W4:Y:S04]  /*129a0*/  LDL.LU.64 R4, [R1+0x12c0] ;  /* 0x0012c00001047983 */ /* 0x000f280000300a00 */
[----:B--2---:R0:W-:Y:S04]  /*129b0*/  STL.64 [R1+0x12a0], R10 ;  /* 0x0012a00a01007387 */ /* 0x0041e80000100a00 */
[----:B------:R-:W2:Y:S04]  /*129c0*/  LDL.LU.64 R8, [R1+0x5a0] ;  /* 0x0005a00001087983 */ /* 0x000ea80000300a00 */
[----:B0-----:R-:W2:Y:S01]  /*129d0*/  LDL.LU.64 R10, [R1+0x5a8] ;  /* 0x0005a800010a7983 */ /* 0x001ea20000300a00 */
[----:B------:R-:W0:Y:S01]  /*129e0*/  S2R R12, SR_TID.X ;  /* 0x00000000000c7919 */ /* 0x000e220000002100 */
[----:B------:R-:W-:Y:S01]  /*129f0*/  IMAD.MOV.U32 R24, RZ, RZ, R14 ;  /* 0x000000ffff187224 */ /* 0x000fe200078e000e */
[----:B----4-:R-:W-:-:S15]  /*12a00*/  HMMA.16816.F32 R20, R16, R4, R20 ;  /* 0x000000041014723c */ /* 0x010fde0000001814 */
[----:B------:R-:W-:-:S04]  /*12a10*/  NOP ;  /* 0x0000000000007918 */ /* 0x000fc80000000000 */
[----:B------:R-:W-:Y:S01]  /*12a20*/  IMAD.MOV.U32 R0, RZ, RZ, R22 ;  /* 0x000000ffff007224 */ /* 0x000fe200078e0016 */
[----:B------:R1:W-:Y:S01]  /*12a30*/  STL.64 [R1+0x100], R20 ;  /* 0x0001001401007387 */ /* 0x0003e20000100a00 */
[----:B------:R-:W-:-:S03]  /*12a40*/  IMAD.MOV.U32 R2, RZ, RZ, R23 ;  /* 0x000000ffff027224 */ /* 0x000fc600078e0017 */
[----:B------:R-:W4:Y:S04]  /*12a50*/  LDL.LU.64 R22, [R1+0x12b8] ;  /* 0x0012b80001167983 */ /* 0x000f280000300a00 */
[----:B-1----:R-:W4:Y:S01]  /*12a60*/  LDL.LU.64 R20, [R1+0x12b0] ;  /* 0x0012b00001147983 */ /* 0x002f220000300a00 */
[C---:B0-----:R-:W-:Y:S01]  /*12a70*/  LOP3.LUT R5, R12.reuse, 0x7, RZ, 0xc0, !PT ;  /* 0x000000070c057812 */ /* 0x041fe200078ec0ff */
[----:B------:R-:W-:-:S04]  /*12a80*/  IMAD.SHL.U32 R13, R12, 0x2, RZ ;  /* 0x000000020c0d7824 */ /* 0x000fc800078e00ff */
[----:B------:R-:W-:Y:S02]  /*12a90*/  IMAD R5, R5, 0x90, RZ ;  /* 0x0000009005057824 */ /* 0x000fe400078e02ff */
[----:B------:R-:W-:-:S03]  /*12aa0*/  IMAD.SHL.U32 R14, R12, 0x40, RZ ;  /* 0x000000400c0e7824 */ /* 0x000fc600078e00ff */
[----:B------:R-:W-:-:S04]  /*12ab0*/  LOP3.LUT R5, R5, 0x10, R13, 0x78, !PT ;  /* 0x0000001005057812 */ /* 0x000fc800078e780d */
[----:B------:R-:W-:Y:S02]  /*12ac0*/  LOP3.LUT R5, R5, 0x400, R14, 0xf8, !PT ;  /* 0x0000040005057812 */ /* 0x000fe400078ef80e */
[----:B------:R-:W0:Y:S01]  /*12ad0*/  LDSM.16.MT88.4 R12, [R15+UR4+0x20800] ;  /* 0x020800040f0c783b */ /* 0x000e220008004200 */
[----:B--2---:R-:W-:Y:S03]  /*12ae0*/  HMMA.16816.F32 R16, R16, R24, R8 ;  /* 0x000000181010723c */ /* 0x004fe60000001808 */
[----:B------:R-:W-:-:S15]  /*12af0*/  LDSM.16.MT88.4 R24, [R29+UR4+0x20800] ;  /* 0x020800041d18783b */ /* 0x000fde0008004200 */
[----:B------:R-:W-:Y:S01]  /*12b00*/  NOP ;  /* 0x0000000000007918 */ /* 0x000fe20000000000 */
[----:B------:R-:W-:Y:S04]  /*12b10*/  STL.64 [R1+0x120], R16 ;  /* 0x0001201001007387 */ /* 0x000fe80000100a00 */
[----:B------:R-:W-:Y:S04]  /*12b20*/  STL.64 [R1+0x128], R18 ;  /* 0x0001281201007387 */ /* 0x000fe80000100a00 */
[----:B---3--:R-:W-:Y:S04]  /*12b30*/  STL.64 [R1+0x1298], R6 ;  /* 0x0012980601007387 */ /* 0x008fe80000100a00 */
[----:B------:R-:W-:Y:S04]  /*12b40*/  STL [R1+0x1290], R5 ;  /* 0x0012900501007387 */ /* 0x000fe80000100800 */
[----:B------:R-:W2:Y:S04]  /*12b50*/  LDL.LU R4, [R1+0xd0] ;  /* 0x0000d00001047983 */ /* 0x000ea80000300800 */
[----:B------:R-:W1:Y:S01]  /*12b60*/  LDSM.16.MT88.4 R16, [R28+UR4+0x20800] ;  /* 0x020800041c10783b */ /* 0x000e620008004200 */
[----:B----4-:R-:W-:-:S02]  /*12b70*/  IMAD.MOV.U32 R8, RZ, RZ, R23 ;  /* 0x000000ffff087224 */ /* 0x010fc400078e0017 */
[----:B------:R-:W-:Y:S02]  /*12b80*/  IMAD.MOV.U32 R9, RZ, RZ, R22 ;  /* 0x000000ffff097224 */ /* 0x000fe400078e0016 */
[----:B------:R-:W-:Y:S02]  /*12b90*/  IMAD.MOV.U32 R10, RZ, RZ, R21 ;  /* 0x000000ffff0a7224 */ /* 0x000fe400078e0015 */
[----:B------:R-:W-:Y:S02]  /*12ba0*/  IMAD.MOV.U32 R11, RZ, RZ, R20 ;  /* 0x000000ffff0b7224 */ /* 0x000fe400078e0014 */
[----:B------:R3:W4:Y:S04]  /*12bb0*/  LDSM.16.MT88.4 R20, [R5+UR4+0x20800] ;  /* 0x020800040514783b */ /* 0x0007280008004200 */
[----:B---3--:R-:W2:Y:S04]  /*12bc0*/  LDL.LU R5, [R1+0xd4] ;  /* 0x0000d40001057983 */ /* 0x008ea80000300800 */
[----:B------:R-:W2:Y:S04]  /*12bd0*/  LDL.LU R6, [R1+0xd8] ;  /* 0x0000d80001067983 */ /* 0x000ea80000300800 */
[----:B------:R-:W2:Y:S04]  /*12be0*/  LDL.LU R7, [R1+0xdc] ;  /* 0x0000dc0001077983 */ /* 0x000ea80000300800 */
[----:B0-----:R0:W-:Y:S04]  /*12bf0*/  STL.64 [R1+0x1270], R14 ;  /* 0x0012700e01007387 */ /* 0x0011e80000100a00 */
[----:B------:R3:W-:Y:S04]  /*12c00*/  STL.64 [R1+0x1268], R12 ;  /* 0x0012680c01007387 */ /* 0x0007e80000100a00 */
[----:B0-----:R-:W2:Y:S04]  /*12c10*/  LDL R14, [R1+0x28] ;  /* 0x00002800010e7983 */ /* 0x001ea80000100800 */
[----:B------:R-:W2:Y:S04]  /*12c20*/  LDL R15, [R1+0x2c] ;  /* 0x00002c00010f7983 */ /* 0x000ea80000100800 */
[----:B--2---:R0:W-:Y:S04]  /*12c30*/  STL.64 [R1+0x1288], R14 ;  /* 0x0012880e01007387 */ /* 0x0041e80000100a00 */
[----:B---3--:R-:W2:Y:S04]  /*12c40*/  LDL.LU R12, [R1+0xc0] ;  /* 0x0000c000010c7983 */ /* 0x008ea80000300800 */
[----:B------:R-:W2:Y:S04]  /*12c50*/  LDL.LU R13, [R1+0xc4] ;  /* 0x0000c400010d7983 */ /* 0x000ea80000300800 */
[----:B0-----:R-:W2:Y:S04]  /*12c60*/  LDL.LU R14, [R1+0xc8] ;  /* 0x0000c800010e7983 */ /* 0x001ea80000300800 */
[----:B------:R-:W2:Y:S04]  /*12c70*/  LDL.LU R15, [R1+0xcc] ;  /* 0x0000cc00010f7983 */ /* 0x000ea80000300800 */
[----:B-1----:R-:W-:Y:S04]  /*12c80*/  STL.64 [R1+0x1240], R18 ;  /* 0x0012401201007387 */ /* 0x002fe80000100a00 */
[----:B------:R0:W-:Y:S04]  /*12c90*/  STL.64 [R1+0x1238], R16 ;  /* 0x0012381001007387 */ /* 0x0001e80000100a00 */
[----:B0-----:R-:W3:Y:S04]  /*12ca0*/  LDL.LU R16, [R1+0xa0] ;  /* 0x0000a00001107983 */ /* 0x001ee80000300800 */
[----:B------:R-:W3:Y:S04]  /*12cb0*/  LDL.LU R17, [R1+0xa4] ;  /* 0x0000a40001117983 */ /* 0x000ee80000300800 */
[----:B------:R-:W2:Y:S04]  /*12cc0*/  LDL.LU R18, [R1+0xa8] ;  /* 0x0000a80001127983 */ /* 0x000ea80000300800 */
[----:B------:R-:W2:Y:S04]  /*12cd0*/  LDL.LU R19, [R1+0xac] ;  /* 0x0000ac0001137983 */ /* 0x000ea80000300800 */
[----:B--2---:R-:W-:Y:S04]  /*12ce0*/  STL.64 [R1+0x1280], R18 ;  /* 0x0012801201007387 */ /* 0x004fe80000100a00 */
[----:B---3--:R0:W-:Y:S04]  /*12cf0*/  STL.64 [R1+0x1278], R16 ;  /* 0x0012781001007387 */ /* 0x0081e80000100a00 */
[----:B0-----:R-:W2:Y:S04]  /*12d00*/  LDL.LU R16, [R1+0xb0] ;  /* 0x0000b00001107983 */ /* 0x001ea80000300800 */
[----:B------:R-:W2:Y:S04]  /*12d10*/  LDL.LU R17, [R1+0xb4] ;  /* 0x0000b40001117983 */ /* 0x000ea80000300800 */
[----:B------:R-:W2:Y:S04]  /*12d20*/  LDL.LU R18, [R1+0xb8] ;  /* 0x0000b80001127983 */ /* 0x000ea80000300800 */
[----:B------:R-:W2:Y:S04]  /*12d30*/  LDL.LU R19, [R1+0xbc] ;  /* 0x0000bc0001137983 */ /* 0x000ea80000300800 */
[----:B------:R-:W-:Y:S04]  /*12d40*/  STL [R1+0x11bc], R28 ;  /* 0x0011bc1c01007387 */ /* 0x000fe80000100800 */
[----:B------:R-:W-:Y:S04]  /*12d50*/  STL.64 [R1], R24 ;  /* 0x0000001801007387 */ /* 0x000fe80000100a00 */
[----:B------:R0:W-:Y:S04]  /*12d60*/  STL.64 [R1+0x8], R26 ;  /* 0x0000081a01007387 */ /* 0x0001e80000100a00 */
[----:B0-----:R-:W4:Y:S04]  /*12d70*/  LDL.LU.64 R26, [R1+0x12a8] ;  /* 0x0012a800011a7983 */ /* 0x001f280000300a00 */
[----:B------:R-:W-:Y:S01]  /*12d80*/  STL [R1+0x11b8], R29 ;  /* 0x0011b81d01007387 */ /* 0x000fe20000100800 */
[----:B----4-:R-:W-:-:S15]  /*12d90*/  HMMA.16816.F32 R8, R20, R26, R8 ;  /* 0x0000001a1408723c */ /* 0x010fde0000001808 */
[----:B------:R-:W-:-:S04]  /*12da0*/  NOP ;  /* 0x0000000000007918 */ /* 0x000fc80000000000 */
[----:B------:R-:W-:Y:S04]  /*12db0*/  STL.64 [R1+0xe0], R8 ;  /* 0x0000e00801007387 */ /* 0x000fe80000100a00 */
[----:B------:R0:W-:Y:S04]  /*12dc0*/  STL.64 [R1+0xe8], R10 ;  /* 0x0000e80a01007387 */ /* 0x0001e80000100a00 */
[----:B0-----:R-:W3:Y:S02]  /*12dd0*/  LDL.LU.64 R10, [R1+0x12a0] ;  /* 0x0012a000010a7983 */ /* 0x001ee40000300a00 */
[----:B---3--:R-:W-:-:S15]  /*12de0*/  HMMA.16816.F32 R4, R20, R10, R4 ;  /* 0x0000000a1404723c */ /* 0x008fde0000001804 */
[----:B------:R-:W-:-:S04]  /*12df0*/  NOP ;  /* 0x0000000000007918 */ /* 0x000fc80000000000 */
[----:B------:R-:W-:Y:S04]  /*12e00*/  STL.64 [R1+0x140], R4 ;  /* 0x0001400401007387 */ /* 0x000fe80000100a00 */
[----:B------:R0:W-:Y:S04]  /*12e10*/  STL.64 [R1+0x148], R6 ;  /* 0x0001480601007387 */ /* 0x0001e80000100a00 */
[----:B0-----:R-:W3:Y:S04]  /*12e20*/  LDL.LU.64 R6, [R1+0x1298] ;  /* 0x0012980001067983 */ /* 0x001ee80000300a00 */
[----:B------:R-:W4:Y:S01]  /*12e30*/  LDL.LU R5, [R1+0x1290] ;  /* 0x0012900001057983 */ /* 0x000f220000300800 */
[----:B---3--:R-:W-:-:S15]  /*12e40*/  HMMA.16816.F32 R12, R20, R6, R12 ;  /* 0x00000006140c723c */ /* 0x008fde000000180c */
[----:B------:R-:W-:-:S04]  /*12e50*/  NOP ;  /* 0x0000000000007918 */ /* 0x000fc80000000000 */
[----:B------:R-:W-:Y:S01]  /*12e60*/  IMAD.MOV.U32 R9, RZ, RZ, R14 ;  /* 0x000000ffff097224 */ /* 0x000fe200078e000e */
[----:B------:R-:W-:Y:S01]  /*12e70*/  STL [R1+0x164], R13 ;  /* 0x0001640d01007387 */ /* 0x000fe20000100800 */
[----:B------:R-:W-:-:S03]  /*12e80*/  IMAD.MOV.U32 R8, RZ, RZ, R15 ;  /* 0x000000ffff087224 */ /* 0x000fc600078e000f */
[----:B------:R-:W2:Y:S01]  /*12e90*/  LDL.LU.64 R14, [R1+0x1288] ;  /* 0x00128800010e7983 */ /* 0x000ea20000300a00 */
[----:B------:R-:W-:-:S03]  /*12ea0*/  IMAD.MOV.U32 R29, RZ, RZ, R12 ;  /* 0x000000ffff1d7224 */ /* 0x000fc600078e000c */
[----:B------:R-:W-:Y:S04]  /*12eb0*/  STL.64 [R1+0x1258], R6 ;  /* 0x0012580601007387 */ /* 0x000fe80000100a00 */
[----:B----4-:R0:W-:Y:S04]  /*12ec0*/  STL [R1+0x1250], R5 ;  /* 0x0012500501007387 */ /* 0x0101e80000100800 */
[----:B------:R-:W3:Y:S04]  /*12ed0*/  LDL.LU R4, [R1+0x90] ;  /* 0x0000900001047983 */ /* 0x000ee80000300800 */
[----:B0-----:R-:W3:Y:S04]  /*12ee0*/  LDL.LU R5, [R1+0x94] ;  /* 0x0000940001057983 */ /* 0x001ee80000300800 */
[----:B------:R-:W3:Y:S04]  /*12ef0*/  LDL.LU R6, [R1+0x98] ;  /* 0x0000980001067983 */ /* 0x000ee80000300800 */
[----:B------:R-:W3:Y:S04]  /*12f00*/  LDL.LU R7, [R1+0x9c] ;  /* 0x00009c0001077983 */ /* 0x000ee80000300800 */
[----:B------:R-:W-:Y:S04]  /*12f10*/  STL [R1+0x11c8], R29 ;  /* 0x0011c81d01007387 */ /* 0x000fe80000100800 */
[----:B------:R-:W-:Y:S04]  /*12f20*/  STL [R1+0x11c4], R8 ;  /* 0x0011c40801007387 */ /* 0x000fe80000100800 */
[----:B------:R-:W-:Y:S01]  /*12f30*/  STL [R1+0x11c0], R9 ;  /* 0x0011c00901007387 */ /* 0x000fe20000100800 */
[----:B--2---:R-:W-:Y:S03]  /*12f40*/  HMMA.16816.F32 R20, R20, R14, R16 ;  /* 0x0000000e1414723c */ /* 0x004fe60000001810 */
[----:B------:R-:W2:Y:S04]  /*12f50*/  LDL.LU.64 R18, [R1+0x1280] ;  /* 0x0012800001127983 */ /* 0x000ea80000300a00 */
[----:B------:R-:W2:Y:S04]  /*12f60*/  LDL.LU.64 R16, [R1+0x1278] ;  /* 0x0012780001107983 */ /* 0x000ea80000300a00 */
[----:B------:R-:W2:Y:S04]  /*12f70*/  LDL.LU.64 R14, [R1+0x1270] ;  /* 0x00127000010e7983 */ /* 0x000ea80000300a00 */
[----:B------:R-:W2:Y:S04]  /*12f80*/  LDL.LU.64 R12, [R1+0x1268] ;  /* 0x00126800010c7983 */ /* 0x000ea80000300a00 */
[----:B------:R0:W-:Y:S04]  /*12f90*/  STL.64 [R1+0x1248], R26 ;  /* 0x0012481a01007387 */ /* 0x0001e80000100a00 */
[----:B------:R1:W-:Y:S04]  /*12fa0*/  STL.64 [R1+0x190], R20 ;  /* 0x0001901401007387 */ /* 0x0003e80000100a00 */
[----:B------:R4:W-:Y:S04]  /*12fb0*/  STL.64 [R1+0x198], R22 ;  /* 0x0001981601007387 */ /* 0x0009e80000100a00 */
[----:B------:R-:W3:Y:S01]  /*12fc0*/  LDL.LU R24, [R1+0x80] ;  /* 0x0000800001187983 */ /* 0x000ee20000300800 */
[----:B--2---:R-:W-:-:S15]  /*12fd0*/  HMMA.16816.F32 R16, R12, R26, R16 ;  /* 0x0000001a0c10723c */ /* 0x004fde0000001810 */
[----:B------:R-:W-:-:S04]  /*12fe0*/  NOP ;  /* 0x0000000000007918 */ /* 0x000fc80000000000 */
[----:B------:R2:W-:Y:S04]  /*12ff0*/  STL.64 [R1+0xa0], R16 ;  /* 0x0000a01001007387 */ /* 0x0005e80000100a00 */
[----:B------:R1:W-:Y:S04]  /*13000*/  STL.64 [R1+0xa8], R18 ;  /* 0x0000a81201007387 */ /* 0x0003e80000100a00 */
[----:B------:R-:W3:Y:S04]  /*13010*/  LDL.LU R25, [R1+0x84] ;  /* 0x0000840001197983 */ /* 0x000ee80000300800 */
[----:B0-----:R-:W3:Y:S04]  /*13020*/  LDL.LU R26, [R1+0x88] ;  /* 0x00008800011a7983 */ /* 0x001ee80000300800 */
[----:B------:R-:W3:Y:S04]  /*13030*/  LDL.LU R27, [R1+0x8c] ;  /* 0x00008c00011b7983 */ /* 0x000ee80000300800 */
[----:B-1----:R-:W3:Y:S04]  /*13040*/  LDL.LU R20, [R1+0x100] ;  /* 0x0001000001147983 */ /* 0x002ee80000300800 */
[----:B------:R-:W3:Y:S01]  /*13050*/  LDL.LU R21, [R1+0x104] ;  /* 0x0001040001157983 */ /* 0x000ee20000300800 */
[----:B----4-:R-:W-:-:S02]  /*13060*/  IMAD.MOV.U32 R22, RZ, RZ, R0 ;  /* 0x000000ffff167224 */ /* 0x010fc400078e0000 */
[----:B------:R-:W-:Y:S01]  /*13070*/  IMAD.MOV.U32 R23, RZ, RZ, R2 ;  /* 0x000000ffff177224 */ /* 0x000fe200078e0002 */
[----:B------:R-:W4:Y:S04]  /*13080*/  LDL.LU R0, [R1+0x1264] ;  /* 0x0012640001007983 */ /* 0x000f280000300800 */
[----:B------:R-:W4:Y:S04]  /*13090*/  LDL.LU R2, [R1+0x1260] ;  /* 0x0012600001027983 */ /* 0x000f280000300800 */
[----:B--2---:R-:W2:Y:S04]  /*130a0*/  LDL.LU R16, [R1+0x70] ;  /* 0x0000700001107983 */ /* 0x004ea80000300800 */
[----:B------:R-:W2:Y:S04]  /*130b0*/  LDL.LU R17, [R1+0x74] ;  /* 0x0000740001117983 */ /* 0x000ea80000300800 */
[----:B------:R-:W2:Y:S04]  /*130c0*/  LDL.LU R18, [R1+0x78] ;  /* 0x0000780001127983 */ /* 0x000ea80000300800 */
[----:B------:R-:W2:Y:S04]  /*130d0*/  LDL.LU R19, [R1+0x7c] ;  /* 0x00007c0001137983 */ /* 0x000ea80000300800 */
[----:B------:R-:W-:Y:S04]  /*130e0*/  STL.64 [R1+0x11f0], R22 ;  /* 0x0011f01601007387 */ /* 0x000fe80000100a00 */
[----:B---3--:R0:W-:Y:S04]  /*130f0*/  STL.64 [R1+0x11e8], R20 ;  /* 0x0011e81401007387 */ /* 0x0081e80000100a00 */
[----:B0-----:R-:W3:Y:S04]  /*13100*/  LDL.LU R20, [R1+0x10] ;  /* 0x0000100001147983 */ /* 0x001ee80000300800 */
[----:B------:R-:W3:Y:S01]  /*13110*/  LDL.LU R21, [R1+0x14] ;  /* 0x0000140001157983 */ /* 0x000ee20000300800 */
[----:B------:R-:W-:Y:S01]  /*13120*/  HMMA.16816.F32 R4, R12, R10, R4 ;  /* 0x0000000a0c04723c */ /* 0x000fe20000001804 */
[----:B----4-:R-:W-:-:S02]  /*13130*/  IMAD.MOV.U32 R22, RZ, RZ, R2 ;  /* 0x000000ffff167224 */ /* 0x010fc400078e0002 */
[----:B------:R-:W-:-:S05]  /*13140*/  IMAD.MOV.U32 R23, RZ, RZ, R0 ;  /* 0x000000ffff177224 */ /* 0x000fca00078e0000 */
[----:B------:R0:W-:Y:S11]  /*13150*/  STL.64 [R1+0x1200], R22 ;  /* 0x0012001601007387 */ /* 0x0001f60000100a00 */
[----:B------:R-:W-:-:S02]  /*13160*/  IMAD.MOV.U32 R2, RZ, RZ, R6 ;  /* 0x000000ffff027224 */ /* 0x000fc400078e0006 */
[----:B------:R-:W-:Y:S01]  /*13170*/  IMAD.MOV.U32 R0, RZ, RZ, R7 ;  /* 0x000000ffff007224 */ /* 0x000fe200078e0007 */
[----:B---3--:R-:W-:Y:S04]  /*13180*/  STL.64 [R1+0x11f8], R20 ;  /* 0x0011f81401007387 */ /* 0x008fe80000100a00 */
[----:B0-----:R-:W2:Y:S04]  /*13190*/  LDL.LU.64 R22, [R1+0x28] ;  /* 0x0000280001167983 */ /* 0x001ea80000300a00 */
[----:B------:R0:W-:Y:S04]  /*131a0*/  STL.64 [R1+0xd0], R4 ;  /* 0x0000d00401007387 */ /* 0x0001e80000100a00 */
[----:B------:R-:W3:Y:S04]  /*131b0*/  LDL.LU.64 R6, [R1+0x1258] ;  /* 0x0012580001067983 */ /* 0x000ee80000300a00 */
[----:B0-----:R-:W4:Y:S04]  /*131c0*/  LDL.LU R5, [R1+0x1250] ;  /* 0x0012500001057983 */ /* 0x001f280000300800 */
[----:B------:R-:W-:Y:S04]  /*131d0*/  STL [R1+0x11d0], R0 ;  /* 0x0011d00001007387 */ /* 0x000fe80000100800 */
[----:B------:R-:W-:Y:S01]  /*131e0*/  STL [R1+0x11cc], R2 ;  /* 0x0011cc0201007387 */ /* 0x000fe20000100800 */
[----:B---3--:R-:W-:-:S15]  /*131f0*/  HMMA.16816.F32 R24, R12, R6, R24 ;  /* 0x000000060c18723c */ /* 0x008fde0000001818 */
[----:B------:R-:W-:-:S04]  /*13200*/  NOP ;  /* 0x0000000000007918 */ /* 0x000fc80000000000 */
[----:B------:R0:W-:Y:S01]  /*13210*/  STL [R1+0x138], R26 ;  /* 0x0001381a01007387 */ /* 0x0001e20000100800 */
[----:B------:R-:W-:-:S03]  /*13220*/  IMAD.MOV.U32 R28, RZ, RZ, R27 ;  /* 0x000000ffff1c7224 */ /* 0x000fc600078e001b */
[----:B0-----:R-:W3:Y:S04]  /*13230*/  LDL.LU.64 R26, [R1+0x1248] ;  /* 0x00124800011a7983 */ /* 0x001ee80000300a00 */
[----:B------:R-:W-:Y:S04]  /*13240*/  STL.64 [R1+0x1220], R6 ;  /* 0x0012200601007387 */ /* 0x000fe80000100a00 */
[----:B----4-:R0:W-:Y:S04]  /*13250*/  STL [R1+0x1218], R5 ;  /* 0x0012180501007387 */ /* 0x0101e80000100800 */
[----:B------:R-:W4:Y:S04]  /*13260*/  LDL.LU R4, [R1+0x50] ;  /* 0x0000500001047983 */ /* 0x000f280000300800 */
[----:B0-----:R-:W4:Y:S04]  /*13270*/  LDL.LU R5, [R1+0x54] ;  /* 0x0000540001057983 */ /* 0x001f280000300800 */
[----:B------:R-:W3:Y:S04]  /*13280*/  LDL.LU R6, [R1+0x58] ;  /* 0x0000580001067983 */ /* 0x000ee80000300800 */
[----:B------:R-:W3:Y:S01]  /*13290*/  LDL.LU R7, [R1+0x5c] ;  /* 0x00005c0001077983 */ /* 0x000ee20000300800 */
[----:B--2---:R-:W-:Y:S01]  /*132a0*/  HMMA.16816.F32 R12, R12, R22, R16 ;  /* 0x000000160c0c723c */ /* 0x004fe20000001810 */
[----:B------:R-:W-:Y:S01]  /*132b0*/  MOV R8, R24 ;  /* 0x0000001800087202 */ /* 0x000fe20000000f00 */
[----:B------:R-:W-:Y:S01]  /*132c0*/  IMAD.MOV.U32 R9, RZ, RZ, R25 ;  /* 0x000000ffff097224 */ /* 0x000fe200078e0019 */
[----:B---3--:R-:W-:Y:S04]  /*132d0*/  STL.64 [R1+0x1230], R6 ;  /* 0x0012300601007387 */ /* 0x008fe80000100a00 */
[----:B----4-:R0:W-:Y:S04]  /*132e0*/  STL.64 [R1+0x1228], R4 ;  /* 0x0012280401007387 */ /* 0x0101e80000100a00 */
[----:B0-----:R-:W2:Y:S04]  /*132f0*/  LDL.LU R4, [R1+0x60] ;  /* 0x0000600001047983 */ /* 0x001ea80000300800 */
[----:B------:R-:W2:Y:S04]  /*13300*/  LDL.LU R5, [R1+0x64] ;  /* 0x0000640001057983 */ /* 0x000ea80000300800 */
[----:B------:R-:W2:Y:S04]  /*13310*/  LDL.LU R6, [R1+0x68] ;  /* 0x0000680001067983 */ /* 0x000ea80000300800 */
[----:B------:R-:W2:Y:S04]  /*13320*/  LDL.LU R7, [R1+0x6c] ;  /* 0x00006c0001077983 */ /* 0x000ea80000300800 */
[----:B------:R-:W-:Y:S04]  /*13330*/  STL [R1+0x11dc], R28 ;  /* 0x0011dc1c01007387 */ /* 0x000fe80000100800 */
[----:B------:R-:W-:Y:S04]  /*13340*/  STL [R1+0x11d8], R8 ;  /* 0x0011d80801007387 */ /* 0x000fe80000100800 */
[----:B------:R-:W-:Y:S04]  /*13350*/  STL [R1+0x11d4], R9 ;  /* 0x0011d40901007387 */ /* 0x000fe80000100800 */
[----:B------:R-:W2:Y:S04]  /*13360*/  LDL.LU.64 R18, [R1+0x1240] ;  /* 0x0012400001127983 */ /* 0x000ea80000300a00 */
[----:B------:R-:W2:Y:S04]  /*13370*/  LDL.LU.64 R16, [R1+0x1238] ;  /* 0x0012380001107983 */ /* 0x000ea80000300a00 */
[----:B------:R0:W-:Y:S04]  /*13380*/  STL.64 [R1+0x1210], R22 ;  /* 0x0012101601007387 */ /* 0x0001e80000100a00 */
[----:B------:R-:W3:Y:S04]  /*13390*/  LDL.LU R20, [R1+0x40] ;  /* 0x0000400001147983 */ /* 0x000ee80000300800 */
[----:B------:R-:W-:Y:S04]  /*133a0*/  STL.64 [R1+0x150], R12 ;  /* 0x0001500c01007387 */ /* 0x000fe80000100a00 */
[----:B------:R1:W-:Y:S04]  /*133b0*/  STL.64 [R1+0x158], R14 ;  /* 0x0001580e01007387 */ /* 0x0003e80000100a00 */
[----:B------:R-:W3:Y:S04]  /*133c0*/  LDL.LU R21, [R1+0x44] ;  /* 0x0000440001157983 */ /* 0x000ee80000300800 */
[----:B0-----:R-:W3:Y:S04]  /*133d0*/  LDL.LU R22, [R1+0x48] ;  /* 0x0000480001167983 */ /* 0x001ee80000300800 */
[----:B------:R-:W3:Y:S04]  /*133e0*/  LDL.LU R23, [R1+0x4c] ;  /* 0x00004c0001177983 */ /* 0x000ee80000300800 */
[----:B-1----:R-:W4:Y:S01]  /*133f0*/  LDL R15, [R1+0x1e4] ;  /* 0x0001e400010f7983 */ /* 0x002f220000100800 */
[C---:B--2---:R-:W-:Y:S03]  /*13400*/  HMMA.16816.F32 R4, R16.reuse, R26, R4 ;  /* 0x0000001a1004723c */ /* 0x044fe60000001804 */
[----:B----4-:R0:W-:Y:S04]  /*13410*/  STL [R1+0x1208], R15 ;  /* 0x0012080f01007387 */ /* 0x0101e80000100800 */
[----:B------:R-:W2:Y:S04]  /*13420*/  LDL.LU R12, [R1+0x30] ;  /* 0x00003000010c7983 */ /* 0x000ea80000300800 */
[----:B------:R-:W2:Y:S04]  /*13430*/  LDL.LU R13, [R1+0x34] ;  /* 0x00003400010d7983 */ /* 0x000ea80000300800 */
[----:B------:R-:W2:Y:S04]  /*13440*/  LDL.LU R14, [R1+0x38] ;  /* 0x00003800010e7983 */ /* 0x000ea80000300800 */
[----:B0-----:R-:W2:Y:S04]  /*13450*/  LDL.LU R15, [R1+0x3c] ;  /* 0x00003c00010f7983 */ /* 0x001ea80000300800 */
[----:B------:R-:W-:Y:S04]  /*13460*/  STL.64 [R1+0x60], R4 ;  /* 0x0000600401007387 */ /* 0x000fe80000100a00 */
[----:B------:R0:W-:Y:S04]  /*13470*/  STL.64 [R1+0x68], R6 ;  /* 0x0000680601007387 */ /* 0x0001e80000100a00 */
[----:B0-----:R-:W4:Y:S04]  /*13480*/  LDL.LU.64 R6, [R1+0x1230] ;  /* 0x0012300001067983 */ /* 0x001f280000300a00 */
[----:B------:R-:W4:Y:S02]  /*13490*/  LDL.LU.64 R4, [R1+0x1228] ;  /* 0x0012280001047983 */ /* 0x000f240000300a00 */
[----:B----4-:R-:W-:-:S15]  /*134a0*/  HMMA.16816.F32 R4, R16, R10, R4 ;  /* 0x0000000a1004723c */ /* 0x010fde0000001804 */
[----:B------:R-:W-:-:S04]  /*134b0*/  NOP ;  /* 0x0000000000007918 */ /* 0x000fc80000000000 */
[----:B------:R-:W-:Y:S04]  /*134c0*/  STL.64 [R1+0x50], R4 ;  /* 0x0000500401007387 */ /* 0x000fe80000100a00 */
[----:B------:R0:W-:Y:S04]  /*134d0*/  STL.64 [R1+0x58], R6 ;  /* 0x0000580601007387 */ /* 0x0001e80000100a00 */
[----:B0-----:R-:W3:Y:S04]  /*134e0*/  LDL.LU.64 R6, [R1+0x1220] ;  /* 0x0012200001067983 */ /* 0x001ee80000300a00 */
[----:B------:R-:W4:Y:S01]  /*134f0*/  LDL.LU R5, [R1+0x1218] ;  /* 0x0012180001057983 */ /* 0x000f220000300800 */
[----:B---3--:R-:W-:-:S15]  /*13500*/  HMMA.16816.F32 R20, R16, R6, R20 ;  /* 0x000000061014723c */ /* 0x008fde0000001814 */
[----:B------:R-:W-:-:S04]  /*13510*/  NOP ;  /* 0x0000000000007918 */ /* 0x000fc80000000000 */
[----:B------:R-:W-:Y:S02]  /*13520*/  IMAD.MOV.U32 R2, RZ, RZ, R22 ;  /* 0x000000ffff027224 */ /* 0x000fe400078e0016 */
[----:B------:R-:W-:Y:S02]  /*13530*/  IMAD.MOV.U32 R29, RZ, RZ, R23 ;  /* 0x000000ffff1d7224 */ /* 0x000fe400078e0017 */
[----:B------:R-:W2:Y:S01]  /*13540*/  LDL.LU.64 R22, [R1+0x1210] ;  /* 0x0012100001167983 */ /* 0x000ea20000300a00 */
[----:B------:R-:W-:Y:S02]  /*13550*/  IMAD.MOV.U32 R9, RZ, RZ, R20 ;  /* 0x000000ffff097224 */ /* 0x000fe400078e0014 */
[----:B------:R-:W-:Y:S01]  /*13560*/  IMAD.MOV.U32 R0, RZ, RZ, R21 ;  /* 0x000000ffff007224 */ /* 0x000fe200078e0015 */
[----:B--2---:R-:W-:Y:S01]  /*13570*/  HMMA.16816.F32 R16, R16, R22, R12 ;  /* 0x000000161010723c */ /* 0x004fe2000000180c */
[----:B------:R-:W2:Y:S01]  /*13580*/  LDL.LU R15, [R1+0x1208] ;  /* 0x00120800010f7983 */ /* 0x000ea20000300800 */
[----:B------:R-:W-:-:S02]  /*13590*/  IMAD.MOV.U32 R28, RZ, RZ, R22 ;  /* 0x000000ffff1c7224 */ /* 0x000fc400078e0016 */
[----:B------:R-:W-:-:S15]  /*135a0*/  IMAD.MOV.U32 R8, RZ, RZ, R23 ;  /* 0x000000ffff087224 */ /* 0x000fde00078e0017 */
[----:B------:R0:W-:Y:S04]  /*135b0*/  STL.64 [R1+0x110], R16 ;  /* 0x0001101001007387 */ /* 0x0001e80000100a00 */
[----:B------:R1:W-:Y:S04]  /*135c0*/  STL.64 [R1+0x118], R18 ;  /* 0x0001181201007387 */ /* 0x0003e80000100a00 */
[----:B------:R-:W3:Y:S04]  /*135d0*/  LDL.LU.64 R22, [R1+0x1200] ;  /* 0x0012000001167983 */ /* 0x000ee80000300a00 */
[----:B------:R-:W3:Y:S04]  /*135e0*/  LDL.LU.64 R20, [R1+0x11f8] ;  /* 0x0011f80001147983 */ /* 0x000ee80000300a00 */
[----:B0-----:R-:W3:Y:S04]  /*135f0*/  LDL.LU.64 R16, [R1] ;  /* 0x0000000001107983 */ /* 0x001ee80000300a00 */
[----:B-1----:R-:W3:Y:S04]  /*13600*/  LDL.LU.64 R18, [R1+0x8] ;  /* 0x0000080001127983 */ /* 0x002ee80000300a00 */
[----:B--2---:R-:W-:Y:S01]  /*13610*/  LDSM.16.MT88.4 R12, [R15+UR4+0x21000] ;  /* 0x021000040f0c783b */ /* 0x004fe20008004200 */
[----:B---3--:R-:W-:Y:S03]  /*13620*/  HMMA.16816.F32 R24, R16, R26, R20 ;  /* 0x0000001a1018723c */ /* 0x008fe60000001814 */
[----:B------:R-:W2:Y:S04]  /*13630*/  LDL.LU.64 R22, [R1+0x11f0] ;  /* 0x0011f00001167983 */ /* 0x000ea80000300a00 */
[----:B------:R-:W2:-:S12]  /*13640*/  LDL.LU.64 R20, [R1+0x11e8] ;  /* 0x0011e80001147983 */ /* 0x000e980000300a00 */
[----:B------:R-:W-:Y:S04]  /*13650*/  STL.64 [R1+0x1160], R26 ;  /* 0x0011601a01007387 */ /* 0x000fe80000100a00 */
[----:B------:R0:W-:Y:S04]  /*13660*/  STL.64 [R1+0x1158], R24 ;  /* 0x0011581801007387 */ /* 0x0001e80000100a00 */
[----:B0-----:R-:W3:Y:S04]  /*13670*/  LDL.LU R24, [R1+0xf0] ;  /* 0x0000f00001187983 */ /* 0x001ee80000300800 */
[----:B------:R-:W3:Y:S04]  /*13680*/  LDL.LU R25, [R1+0xf4] ;  /* 0x0000f40001197983 */ /* 0x000ee80000300800 */
[----:B------:R-:W3:Y:S01]  /*13690*/  LDL.LU R26, [R1+0xf8] ;  /* 0x0000f800011a7983 */ /* 0x000ee20000300800 */
[----:B------:R-:W-:-:S03]  /*136a0*/  IMAD.MOV.U32 R27, RZ, RZ, R3 ;  /* 0x000000ffff1b7224 */ /* 0x000fc600078e0003 */
[----:B------:R-:W4:Y:S01]  /*136b0*/  LDL.LU R3, [R1+0x11e0] ;  /* 0x0011e00001037983 */ /* 0x000f220000300800 */
[----:B--2---:R-:W-:Y:S01]  /*136c0*/  HMMA.16816.F32 R20, R16, R6, R20 ;  /* 0x000000061014723c */ /* 0x004fe20000001814 */
[----:B------:R-:W-:Y:S02]  /*136d0*/  IMAD.MOV.U32 R7, RZ, RZ, R18 ;  /* 0x000000ffff077224 */ /* 0x000fe400078e0012 */
[----:B------:R-:W-:-:S05]  /*136e0*/  IMAD.MOV.U32 R6, RZ, RZ, R19 ;  /* 0x000000ffff067224 */ /* 0x000fca00078e0013 */
[----:B---3--:R-:W-:Y:S01]  /*136f0*/  HMMA.16816.F32 R24, R16, R10, R24 ;  /* 0x0000000a1018723c */ /* 0x008fe20000001818 */
[----:B------:R-:W-:Y:S01]  /*13700*/  IMAD.MOV.U32 R11, RZ, RZ, R16 ;  /* 0x000000ffff0b7224 */ /* 0x000fe200078e0010 */
[----:B----4-:R-:W-:Y:S01]  /*13710*/  LOP3.LUT R3, R3, 0x40, RZ, 0x3c, !PT ;  /* 0x0000004003037812 */ /* 0x010fe200078e3cff */
[----:B------:R-:W-:Y:S02]  /*13720*/  IMAD.MOV.U32 R10, RZ, RZ, R17 ;  /* 0x000000ffff0a7224 */ /* 0x000fe400078e0011 */
[----:B------:R-:W0:-:S14]  /*13730*/  LDSM.16.MT88.4 R16, [R5+UR4+0x21000] ;  /* 0x021000040510783b */ /* 0x000e1c0008004200 */
[----:B------:R-:W-:Y:S04]  /*13740*/  STL.64 [R1+0x30], R24 ;  /* 0x0000301801007387 */ /* 0x000fe80000100a00 */
[----:B------:R-:W-:Y:S04]  /*13750*/  STL.64 [R1+0x38], R26 ;  /* 0x0000381a01007387 */ /* 0x000fe80000100a00 */
[----:B------:R-:W-:Y:S04]  /*13760*/  STL.64 [R1+0x10e0], R22 ;  /* 0x0010e01601007387 */ /* 0x000fe80000100a00 */
[----:B------:R-:W-:Y:S04]  /*13770*/  STL.64 [R1+0x10d8], R20 ;  /* 0x0010d81401007387 */ /* 0x000fe80000100a00 */
[----:B------:R-:W1:Y:S04]  /*13780*/  LDSM.16.M88.4 R20, [R3+UR4] ;  /* 0x000000040314783b */ /* 0x000e680008000200 */
[----:B0-----:R-:W-:Y:S04]  /*13790*/  STL.64 [R1+0x1190], R18 ;  /* 0x0011901201007387 */ /* 0x001fe80000100a00 */
[----:B------:R-:W-:Y:S04]  /*137a0*/  STL.64 [R1+0x1188], R16 ;  /* 0x0011881001007387 */ /* 0x000fe80000100a00 */
[----:B-1----:R-:W-:Y:S04]  /*137b0*/  STL.64 [R1+0x18], R22 ;  /* 0x0000181601007387 */ /* 0x002fe80000100a00 */
[----:B------:R-:W-:Y:S04]  /*137c0*/  STL.64 [R1+0x1180], R14 ;  /* 0x0011800e01007387 */ /* 0x000fe80000100a00 */
[----:B------:R0:W-:Y:S04]  /*137d0*/  STL.64 [R1+0x1178], R12 ;  /* 0x0011780c01007387 */ /* 0x0001e80000100a00 */
[----:B------:R-:W2:Y:S04]  /*137e0*/  LDL.LU R24, [R1+0x60] ;  /* 0x0000600001187983 */ /* 0x000ea80000300800 */
[----:B------:R-:W2:Y:S04]  /*137f0*/  LDL.LU R25, [R1+0x64] ;  /* 0x0000640001197983 */ /* 0x000ea80000300800 */
[----:B------:R-:W3:Y:S04]  /*13800*/  LDL.LU R26, [R1+0x68] ;  /* 0x00006800011a7983 */ /* 0x000ee80000300800 */
[----:B------:R-:W3:Y:S04]  /*13810*/  LDL.LU R27, [R1+0x6c] ;  /* 0x00006c00011b7983 */ /* 0x000ee80000300800 */
[----:B0-----:R-:W4:Y:S04]  /*13820*/  LDL.LU R12, [R1+0xe0] ;  /* 0x0000e000010c7983 */ /* 0x001f280000300800 */
[----:B------:R-:W4:Y:S04]  /*13830*/  LDL.LU R13, [R1+0xe4] ;  /* 0x0000e400010d7983 */ /* 0x000f280000300800 */
[----:B------:R-:W2:Y:S04]  /*13840*/  LDL.LU R14, [R1+0xe8] ;  /* 0x0000e800010e7983 */ /* 0x000ea80000300800 */
[----:B------:R-:W2:Y:S04]  /*13850*/  LDL.LU R15, [R1+0xec] ;  /* 0x0000ec00010f7983 */ /* 0x000ea80000300800 */
[----:B--2---:R0:W-:Y:S04]  /*13860*/  STL.64 [R1+0x11a0], R14 ;  /* 0x0011a00e01007387 */ /* 0x0041e80000100a00 */
[----:B----4-:R-:W-:Y:S01]  /*13870*/  STL.64 [R1+0x1198], R12 ;  /* 0x0011980c01007387 */ /* 0x010fe20000100a00 */
[----:B0-----:R-:W-:-:S03]  /*13880*/  IMAD.MOV.U32 R14, RZ, RZ, R28 ;  /* 0x000000ffff0e7224 */ /* 0x001fc600078e001c */
[----:B------:R-:W2:Y:S01]  /*13890*/  LDL.LU R28, [R1+0x11dc] ;  /* 0x0011dc00011c7983 */ /* 0x000ea20000300800 */
[----:B------:R-:W-:-:S03]  /*138a0*/  IMAD.MOV.U32 R15, RZ, RZ, R8 ;  /* 0x000000ffff0f7224 */ /* 0x000fc600078e0008 */
[----:B------:R-:W4:Y:S04]  /*138b0*/  LDL.LU R8, [R1+0x11d8] ;  /* 0x0011d80001087983 */ /* 0x000f280000300800 */
[----:B---3--:R-:W-:Y:S04]  /*138c0*/  STL.64 [R1+0x1170], R26 ;  /* 0x0011701a01007387 */ /* 0x008fe80000100a00 */
[----:B------:R0:W-:Y:S04]  /*138d0*/  STL.64 [R1+0x1168], R24 ;  /* 0x0011681801007387 */ /* 0x0001e80000100a00 */
[----:B0-----:R-:W3:Y:S04]  /*138e0*/  LDL.LU R24, [R1+0xa0] ;  /* 0x0000a00001187983 */ /* 0x001ee80000300800 */
[----:B------:R-:W3:Y:S04]  /*138f0*/  LDL.LU R25, [R1+0xa4] ;  /* 0x0000a40001197983 */ /* 0x000ee80000300800 */
[----:B------:R-:W2:Y:S04]  /*13900*/  LDL.LU R26, [R1+0xa8] ;  /* 0x0000a800011a7983 */ /* 0x000ea80000300800 */
[----:B------:R-:W2:Y:S01]  /*13910*/  LDL.LU R27, [R1+0xac] ;  /* 0x0000ac00011b7983 */ /* 0x000ea20000300800 */
[----:B------:R-:W-:-:S02]  /*13920*/  IMAD.MOV.U32 R5, RZ, RZ, R20 ;  /* 0x000000ffff057224 */ /* 0x000fc400078e0014 */
[----:B------:R-:W-:Y:S01]  /*13930*/  IMAD.MOV.U32 R20, RZ, RZ, R9 ;  /* 0x000000ffff147224 */ /* 0x000fe200078e0009 */
[----:B--2---:R-:W-:Y:S04]  /*13940*/  STL.64 [R1+0x11b0], R26 ;  /* 0x0011b01a01007387 */ /* 0x004fe80000100a00 */
[----:B---3--:R0:W-:Y:S04]  /*13950*/  STL.64 [R1+0x11a8], R24 ;  /* 0x0011a81801007387 */ /* 0x0081e80000100a00 */
[----:B0-----:R-:W2:Y:S04]  /*13960*/  LDL.LU R24, [R1+0x120] ;  /* 0x0001200001187983 */ /* 0x001ea80000300800 */
[----:B------:R-:W2:Y:S04]  /*13970*/  LDL.LU R25, [R1+0x124] ;  /* 0x0001240001197983 */ /* 0x000ea80000300800 */
[----:B------:R-:W2:Y:S04]  /*13980*/  LDL.LU R26, [R1+0x128] ;  /* 0x00012800011a7983 */ /* 0x000ea80000300800 */
[----:B------:R-:W2:Y:S04]  /*13990*/  LDL.LU R27, [R1+0x12c] ;  /* 0x00012c00011b7983 */ /* 0x000ea80000300800 */
[----:B------:R-:W3:Y:S01]  /*139a0*/  LDL.LU R9, [R1+0x11d4] ;  /* 0x0011d40001097983 */ /* 0x000ee20000300800 */
[----:B------:R-:W-:-:S02]  /*139b0*/  IMAD.MOV.U32 R4, RZ, RZ, R21 ;  /* 0x000000ffff047224 */ /* 0x000fc400078e0015 */
[----:B------:R-:W-:Y:S02]  /*139c0*/  IMAD.MOV.U32 R22, RZ, RZ, R2 ;  /* 0x000000ffff167224 */ /* 0x000fe400078e0002 */
[----:B------:R-:W-:Y:S02]  /*139d0*/  IMAD.MOV.U32 R23, RZ, RZ, R29 ;  /* 0x000000ffff177224 */ /* 0x000fe400078e001d */
[----:B------:R-:W-:Y:S02]  /*139e0*/  IMAD.MOV.U32 R21, RZ, RZ, R0 ;  /* 0x000000ffff157224 */ /* 0x000fe400078e0000 */
[----:B------:R-:W2:Y:S04]  /*139f0*/  LDL.LU R0, [R1+0x11d0] ;  /* 0x0011d00001007983 */ /* 0x000ea80000300800 */
[----:B------:R-:W2:Y:S04]  /*13a00*/  LDL.LU R2, [R1+0x11cc] ;  /* 0x0011cc0001027983 */ /* 0x000ea80000300800 */
[----:B------:R-:W2:Y:S04]  /*13a10*/  LDL.LU R29, [R1+0x11c8] ;  /* 0x0011c800011d7983 */ /* 0x000ea80000300800 */
[----:B------:R-:W-:Y:S04]  /*13a20*/  STL.64 [R1+0x10f0], R22 ;  /* 0x0010f01601007387 */ /* 0x000fe80000100a00 */
[----:B------:R4:W-:Y:S02]  /*13a30*/  STL.64 [R1+0x10e8], R20 ;  /* 0x0010e81401007387 */ /* 0x0009e40000100a00 */
[----:B----4-:R-:W-:-:S02]  /*13a40*/  IMAD.MOV.U32 R20, RZ, RZ, R8 ;  /* 0x000000ffff147224 */ /* 0x010fc400078e0008 */
[----:B------:R-:W4:Y:S01]  /*13a50*/  LDL.LU R8, [R1+0x11c4] ;  /* 0x0011c40001087983 */ /* 0x000f220000300800 */
[----:B---3--:R-:W-:-:S03]  /*13a60*/  IMAD.MOV.U32 R21, RZ, RZ, R9 ;  /* 0x000000ffff157224 */ /* 0x008fc600078e0009 */
[----:B------:R-:W3:Y:S04]  /*13a70*/  LDL.LU R9, [R1+0x11c0] ;  /* 0x0011c00001097983 */ /* 0x000ee80000300800 */
[----:B------:R-:W2:Y:S01]  /*13a80*/  LDL.LU R22, [R1+0x138] ;  /* 0x0001380001167983 */ /* 0x000ea20000300800 */
[----:B------:R-:W-:-:S03]  /*13a90*/  IMAD.MOV.U32 R23, RZ, RZ, R28 ;  /* 0x000000ffff177224 */ /* 0x000fc600078e001c */
[----:B------:R-:W3:Y:S01]  /*13aa0*/  LDL.LU R28, [R1+0x11bc] ;  /* 0x0011bc00011c7983 */ /* 0x000ee20000300800 */
[----:B------:R-:W-:Y:S01]  /*13ab0*/  IMAD.MOV.U32 R16, RZ, RZ, R11 ;  /* 0x000000ffff107224 */ /* 0x000fe200078e000b */
[----:B------:R-:W-:Y:S01]  /*13ac0*/  MOV R18, R7 ;  /* 0x0000000700127202 */ /* 0x000fe20000000f00 */
[----:B------:R-:W-:Y:S02]  /*13ad0*/  IMAD.MOV.U32 R17, RZ, RZ, R10 ;  /* 0x000000ffff117224 */ /* 0x000fe400078e000a */
[----:B------:R-:W-:Y:S01]  /*13ae0*/  IMAD.MOV.U32 R19, RZ, RZ, R6 ;  /* 0x000000ffff137224 */ /* 0x000fe200078e0006 */
[----:B--2---:R-:W-:Y:S04]  /*13af0*/  STL.64 [R1+0x1100], R22 ;  /* 0x0011001601007387 */ /* 0x004fe80000100a00 */
[----:B------:R0:W-:Y:S02]  /*13b00*/  STL.64 [R1+0x10f8], R20 ;  /* 0x0010f81401007387 */ /* 0x0001e40000100a00 */
[----:B0-----:R-:W-:-:S02]  /*13b10*/  IMAD.MOV.U32 R20, RZ, RZ, R29 ;  /* 0x000000ffff147224 */ /* 0x001fc400078e001d */
[----:B------:R-:W2:Y:S04]  /*13b20*/  LDL.LU R29, [R1+0x11b8] ;  /* 0x0011b800011d7983 */ /* 0x000ea80000300800 */
[----:B------:R-:W2:Y:S01]  /*13b30*/  LDL.LU R21, [R1+0x164] ;  /* 0x0001640001157983 */ /* 0x000ea20000300800 */
[----:B------:R-:W-:Y:S01]  /*13b40*/  HMMA.16816.F32 R16, R16, R14, R24 ;  /* 0x0000000e1010723c */ /* 0x000fe20000001818 */
[----:B---3--:R-:W-:Y:S02]  /*13b50*/  IMAD.MOV.U32 R22, RZ, RZ, R9 ;  /* 0x000000ffff167224 */ /* 0x008fe400078e0009 */
[----:B----4-:R-:W-:Y:S02]  /*13b60*/  IMAD.MOV.U32 R23, RZ, RZ, R8 ;  /* 0x000000ffff177224 */ /* 0x010fe400078e0008 */
[----:B------:R-:W0:Y:S04]  /*13b70*/  LDSM.16.MT88.4 R8, [R28+UR4+0x21000] ;  /* 0x021000041c08783b */ /* 0x000e280008004200 */
[----:B------:R-:W-:Y:S04]  /*13b80*/  STL.64 [R1+0x1110], R22 ;  /* 0x0011101601007387 */ /* 0x000fe80000100a00 */
[----:B--2---:R-:W-:Y:S04]  /*13b90*/  STL.64 [R1+0x1108], R20 ;  /* 0x0011081401007387 */ /* 0x004fe80000100a00 */
[----:B------:R-:W-:Y:S04]  /*13ba0*/  STL [R1+0x10ac], R28 ;  /* 0x0010ac1c01007387 */ /* 0x000fe80000100800 */
[----:B------:R-:W-:Y:S04]  /*13bb0*/  STL [R1+0x10a8], R29 ;  /* 0x0010a81d01007387 */ /* 0x000fe80000100800 */
[----:B------:R-:W2:Y:S04]  /*13bc0*/  LDL.LU.64 R26, [R1+0x11b0] ;  /* 0x0011b000011a7983 */ /* 0x000ea80000300a00 */
[----:B------:R-:W2:Y:S04]  /*13bd0*/  LDL.LU.64 R24, [R1+0x11a8] ;  /* 0x0011a80001187983 */ /* 0x000ea80000300a00 */
[----:B------:R-:W3:Y:S04]  /*13be0*/  LDL.LU.64 R14, [R1+0x11a0] ;  /* 0x0011a000010e7983 */ /* 0x000ee80000300a00 */
[----:B------:R-:W3:Y:S04]  /*13bf0*/  LDL.LU.64 R12, [R1+0x1198] ;  /* 0x00119800010c7983 */ /* 0x000ee80000300a00 */
[----:B------:R-:W-:Y:S04]  /*13c00*/  STL.64 [R1+0x20], R16 ;  /* 0x0000201001007387 */ /* 0x000fe80000100a00 */
[----:B------:R1:W-:Y:S04]  /*13c10*/  STL.64 [R1+0x28], R18 ;  /* 0x0000281201007387 */ /* 0x0003e80000100a00 */
[----:B-1----:R-:W3:Y:S04]  /*13c20*/  LDL.LU.64 R18, [R1+0x1190] ;  /* 0x0011900001127983 */ /* 0x002ee80000300a00 */
[----:B------:R-:W3:Y:S01]  /*13c30*/  LDL.LU.64 R16, [R1+0x1188] ;  /* 0x0011880001107983 */ /* 0x000ee20000300a00 */
[----:B------:R-:W-:-:S02]  /*13c40*/  IMAD.MOV.U32 R20, RZ, RZ, R5 ;  /* 0x000000ffff147224 */ /* 0x000fc400078e0005 */
[----:B------:R-:W-:Y:S02]  /*13c50*/  IMAD.MOV.U32 R21, RZ, RZ, R4 ;  /* 0x000000ffff157224 */ /* 0x000fe400078e0004 */
[----:B------:R-:W1:Y:S05]  /*13c60*/  LDSM.16.MT88.4 R4, [R29+UR4+0x21000] ;  /* 0x021000041d04783b */ /* 0x000e6a0008004200 */
[----:B---3--:R-:W-:-:S15]  /*13c70*/  HMMA.16816.F32 R12, R16, R20, R12 ;  /* 0x00000014100c723c */ /* 0x008fde000000180c */
[----:B------:R-:W-:-:S04]  /*13c80*/  NOP ;  /* 0x0000000000007918 */ /* 0x000fc80000000000 */
[----:B------:R-:W-:Y:S04]  /*13c90*/  STL.64 [R1+0xb0], R12 ;  /* 0x0000b00c01007387 */ /* 0x000fe80000100a00 */
[----:B------:R3:W-:Y:S04]  /*13ca0*/  STL.64 [R1+0xb8], R14 ;  /* 0x0000b80e01007387 */ /* 0x0007e80000100a00 */
[----:B---3--:R-:W2:Y:S04]  /*13cb0*/  LDL.LU.64 R14, [R1+0x1180] ;  /* 0x00118000010e7983 */ /* 0x008ea80000300a00 */
[----:B------:R-:W2:Y:S02]  /*13cc0*/  LDL.LU.64 R12, [R1+0x1178] ;  /* 0x00117800010c7983 */ /* 0x000ea40000300a00 */
[----:B--2---:R-:W-:-:S15]  /*13cd0*/  HMMA.16816.F32 R24, R12, R20, R24 ;  /* 0x000000140c18723c */ /* 0x004fde0000001818 */
[----:B------:R-:W-:-:S04]  /*13ce0*/  NOP ;  /* 0x0000000000007918 */ /* 0x000fc80000000000 */
[----:B------:R-:W-:Y:S04]  /*13cf0*/  STL.64 [R1+0xc0], R24 ;  /* 0x0000c01801007387 */ /* 0x000fe80000100a00 */
[----:B------:R2:W-:Y:S04]  /*13d00*/  STL.64 [R1+0xc8], R26 ;  /* 0x0000c81a01007387 */ /* 0x0005e80000100a00 */
[----:B--2---:R-:W0:Y:S04]  /*13d10*/  LDL.LU.64 R26, [R1+0x1170] ;  /* 0x00117000011a7983 */ /* 0x004e280000300a00 */
[----:B------:R-:W0:Y:S04]  /*13d20*/  LDL.LU.64 R24, [R1+0x1168] ;  /* 0x0011680001187983 */ /* 0x000e280000300a00 */
[----:B------:R-:W-:Y:S04]  /*13d30*/  STL.64 [R1+0x1150], R14 ;  /* 0x0011500e01007387 */ /* 0x000fe80000100a00 */
[----:B------:R2:W-:Y:S04]  /*13d40*/  STL.64 [R1+0x1148], R12 ;  /* 0x0011480c01007387 */ /* 0x0005e80000100a00 */
[----:B--2---:R-:W2:Y:S04]  /*13d50*/  LDL.LU R12, [R1+0x140] ;  /* 0x00014000010c7983 */ /* 0x004ea80000300800 */
[----:B------:R-:W2:Y:S04]  /*13d60*/  LDL.LU R13, [R1+0x144] ;  /* 0x00014400010d7983 */ /* 0x000ea80000300800 */
[----:B------:R-:W2:Y:S04]  /*13d70*/  LDL.LU R14, [R1+0x148] ;  /* 0x00014800010e7983 */ /* 0x000ea80000300800 */
[----:B------:R-:W2:Y:S01]  /*13d80*/  LDL.LU R15, [R1+0x14c] ;  /* 0x00014c00010f7983 */ /* 0x000ea20000300800 */
[----:B0-----:R-:W-:-:S15]  /*13d90*/  HMMA.16816.F32 R24, R8, R20, R24 ;  /* 0x000000140818723c */ /* 0x001fde0000001818 */
[----:B------:R-:W-:-:S04]  /*13da0*/  NOP ;  /* 0x0000000000007918 */ /* 0x000fc80000000000 */
[----:B------:R-:W-:Y:S04]  /*13db0*/  STL.64 [R1+0x120], R24 ;  /* 0x0001201801007387 */ /* 0x000fe80000100a00 */
[----:B------:R0:W-:Y:S04]  /*13dc0*/  STL.64 [R1+0x128], R26 ;  /* 0x0001281a01007387 */ /* 0x0001e80000100a00 */
[----:B0-----:R-:W1:Y:S04]  /*13dd0*/  LDL.LU.64 R26, [R1+0x1160] ;  /* 0x00116000011a7983 */ /* 0x001e680000300a00 */
[----:B------:R-:W1:Y:S04]  /*13de0*/  LDL.LU.64 R24, [R1+0x1158] ;  /* 0x0011580001187983 */ /* 0x000e680000300a00 */
[----:B------:R0:W-:Y:S04]  /*13df0*/  STL.64 [R1+0x1140], R10 ;  /* 0x0011400a01007387 */ /* 0x0001e80000100a00 */
[----:B------:R3:W-:Y:S01]  /*13e00*/  STL.64 [R1+0x1138], R8 ;  /* 0x0011380801007387 */ /* 0x0007e20000100a00 */
[----:B0-----:R-:W-:-:S02]  /*13e10*/  IMAD.MOV.U32 R10, RZ, RZ, R2 ;  /* 0x000000ffff0a7224 */ /* 0x001fc400078e0002 */
[----:B------:R-:W-:Y:S01]  /*13e20*/  IMAD.MOV.U32 R11, RZ, RZ, R0 ;  /* 0x000000ffff0b7224 */ /* 0x000fe200078e0000 */
[----:B---3--:R-:W3:Y:S04]  /*13e30*/  LDL.LU R8, [R1+0xd0] ;  /* 0x0000d00001087983 */ /* 0x008ee80000300800 */
[----:B------:R-:W3:Y:S01]  /*13e40*/  LDL.LU R9, [R1+0xd4] ;  /* 0x0000d40001097983 */ /* 0x000ee20000300800 */
[----:B-1----:R-:W-:Y:S03]  /*13e50*/  HMMA.16816.F32 R20, R4, R20, R24 ;  /* 0x000000140414723c */ /* 0x002fe60000001818 */
[----:B------:R-:W-:-:S15]  /*13e60*/  LDSM.16.M88.4 R24, [R3+UR4+0x10000] ;  /* 0x010000040318783b */ /* 0x000fde0008000200 */
[----:B------:R-:W-:Y:S01]  /*13e70*/  NOP ;  /* 0x0000000000007918 */ /* 0x000fe20000000000 */
[----:B------:R-:W-:Y:S01]  /*13e80*/  MOV R2, R22 ;  /* 0x0000001600027202 */ /* 0x000fe20000000f00 */
[----:B------:R-:W-:Y:S01]  /*13e90*/  STL.64 [R1+0x180], R20 ;  /* 0x0001801401007387 */ /* 0x000fe20000100a00 */
[----:B------:R-:W-:-:S03]  /*13ea0*/  IMAD.MOV.U32 R0, RZ, RZ, R23 ;  /* 0x000000ffff007224 */ /* 0x000fc600078e0017 */
[----:B------:R-:W2:Y:S04]  /*13eb0*/  LDSM.16.M88.4 R20, [R3+UR4+0x8000] ;  /* 0x008000040314783b */ /* 0x000ea80008000200 */
[----:B------:R-:W-:Y:S04]  /*13ec0*/  STL.64 [R1+0x1130], R6 ;  /* 0x0011300601007387 */ /* 0x000fe80000100a00 */
[----:B------:R0:W-:Y:S04]  /*13ed0*/  STL.64 [R1+0x1128], R4 ;  /* 0x0011280401007387 */ /* 0x0001e80000100a00 */
[----:B0-----:R-:W4:Y:S04]  /*13ee0*/  LDL.LU R4, [R1+0x50] ;  /* 0x0000500001047983 */ /* 0x001f280000300800 */
[----:B------:R-:W4:Y:S04]  /*13ef0*/  LDL.LU R5, [R1+0x54] ;  /* 0x0000540001057983 */ /* 0x000f280000300800 */
[----:B------:R-:W4:Y:S04]  /*13f00*/  LDL.LU R6, [R1+0x58] ;  /* 0x0000580001067983 */ /* 0x000f280000300800 */
[----:B------:R-:W4:Y:S01]  /*13f10*/  LDL.LU R7, [R1+0x5c] ;  /* 0x00005c0001077983 */ /* 0x000f220000300800 */
[-C--:B--2---:R-:W-:Y:S03]  /*13f20*/  HMMA.16816.F32 R12, R16, R20.reuse, R12 ;  /* 0x00000014100c723c */ /* 0x084fe6000000180c */
[----:B------:R-:W-:Y:S04]  /*13f30*/  STL [R1+0x1068], R2 ;  /* 0x0010680201007387 */ /* 0x000fe80000100800 */
[----:B------:R-:W-:Y:S04]  /*13f40*/  STL [R1+0x1018], R0 ;  /* 0x0010180001007387 */ /* 0x000fe80000100800 */
[----:B------:R-:W-:Y:S04]  /*13f50*/  STL.64 [R1+0x1120], R26 ;  /* 0x0011201a01007387 */ /* 0x000fe80000100a00 */
[----:B------:R0:W-:Y:S04]  /*13f60*/  STL.64 [R1+0x1118], R24 ;  /* 0x0011181801007387 */ /* 0x0001e80000100a00 */
[----:B------:R-:W-:Y:S01]  /*13f70*/  IMAD.MOV.U32 R28, RZ, RZ, R15 ;  /* 0x000000ffff1c7224 */ /* 0x000fe200078e000f */
[----:B0-----:R-:W2:Y:S04]  /*13f80*/  LDL.LU R24, [R1+0x30] ;  /* 0x0000300001187983 */ /* 0x001ea80000300800 */
[----:B------:R-:W2:Y:S04]  /*13f90*/  LDL.LU R25, [R1+0x34] ;  /* 0x0000340001197983 */ /* 0x000ea80000300800 */
[----:B------:R-:W2:Y:S04]  /*13fa0*/  LDL.LU R26, [R1+0x38] ;  /* 0x00003800011a7983 */ /* 0x000ea80000300800 */
[----:B------:R-:W2:Y:S04]  /*13fb0*/  LDL.LU R27, [R1+0x3c] ;  /* 0x00003c00011b7983 */ /* 0x000ea80000300800 */
[----:B------:R-:W-:Y:S04]  /*13fc0*/  STL.64 [R1+0x8], R22 ;  /* 0x0000081601007387 */ /* 0x000fe80000100a00 */
[----:B------:R-:W-:Y:S04]  /*13fd0*/  STL.64 [R1+0x90], R12 ;  /* 0x0000900c01007387 */ /* 0x000fe80000100a00 */
[----:B------:R0:W-:Y:S04]  /*13fe0*/  STL [R1+0x98], R14 ;  /* 0x0000980e01007387 */ /* 0x0001e80000100800 */
[----:B0-----:R-:W3:Y:S04]  /*13ff0*/  LDL.LU.64 R14, [R1+0x1150] ;  /* 0x00115000010e7983 */ /* 0x001ee80000300a00 */
[----:B------:R-:W3:Y:S02]  /*14000*/  LDL.LU.64 R12, [R1+0x1148] ;  /* 0x00114800010c7983 */ /* 0x000ee40000300a00 */
[----:B---3--:R-:W-:-:S15]  /*14010*/  HMMA.16816.F32 R8, R12, R20, R8 ;  /* 0x000000140c08723c */ /* 0x008fde0000001808 */
[----:B------:R-:W-:-:S04]  /*14020*/  NOP ;  /* 0x0000000000007918 */ /* 0x000fc80000000000 */
        /* <DEDUP_REMOVED lines=8> */
[----:B0-----:R-:W2:Y:S04]  /*140b0*/  LDL.LU.64 R6, [R1+0x1130] ;  /* 0x0011300001067983 */ /* 0x001ea80000300a00 */
[----:B------:R-:W2:Y:S02]  /*140c0*/  LDL.LU.64 R4, [R1+0x1128] ;  /* 0x0011280001047983 */ /* 0x000ea40000300a00 */
[----:B--2---:R-:W-:Y:S02]  /*140d0*/  HMMA.16816.F32 R20, R4, R20, R24 ;  /* 0x000000140414723c */ /* 0x004fe40000001818 */
[----:B------:R-:W2:Y:S04]  /*140e0*/  LDL.LU.64 R26, [R1+0x1120] ;  /* 0x00112000011a7983 */ /* 0x000ea80000300a00 */
[----:B------:R-:W3:-:S13]  /*140f0*/  LDL.LU.64 R24, [R1+0x1118] ;  /* 0x0011180001187983 */ /* 0x000eda0000300a00 */
[----:B------:R-:W-:Y:S01]  /*14100*/  STL.64 [R1+0x170], R20 ;  /* 0x0001701401007387 */ /* 0x000fe20000100a00 */
[----:B------:R-:W-:-:S03]  /*14110*/  IMAD.MOV.U32 R2, RZ, RZ, R23 ;  /* 0x000000ffff027224 */ /* 0x000fc600078e0017 */
[----:B------:R0:W-:Y:S04]  /*14120*/  STL [R1+0x178], R22 ;  /* 0x0001781601007387 */ /* 0x0001e80000100800 */
[----:B0-----:R-:W3:Y:S04]  /*14130*/  LDL.LU.64 R22, [R1+0x1110] ;  /* 0x0011100001167983 */ /* 0x001ee80000300a00 */
[----:B------:R-:W3:Y:S04]  /*14140*/  LDL.LU.64 R20, [R1+0x1108] ;  /* 0x0011080001147983 */ /* 0x000ee80000300a00 */
[----:B------:R-:W-:Y:S01]  /*14150*/  STL [R1+0x106c], R2 ;  /* 0x00106c0201007387 */ /* 0x000fe20000100800 */
[----:B---3--:R-:W-:-:S15]  /*14160*/  HMMA.16816.F32 R20, R16, R24, R20 ;  /* 0x000000181014723c */ /* 0x008fde0000001814 */
[----:B------:R-:W-:-:S04]  /*14170*/  NOP ;  /* 0x0000000000007918 */ /* 0x000fc80000000000 */
[----:B------:R-:W-:Y:S01]  /*14180*/  STL [R1+0x74], R21 ;  /* 0x0000741501007387 */ /* 0x000fe20000100800 */
[----:B------:R-:W-:-:S03]  /*14190*/  IMAD.MOV.U32 R29, RZ, RZ, R20 ;  /* 0x000000ffff1d7224 */ /* 0x000fc600078e0014 */
[----:B------:R0:W-:Y:S04]  /*141a0*/  STL.64 [R1+0x78], R22 ;  /* 0x0000781601007387 */ /* 0x0001e80000100a00 */
[----:B0-----:R-:W3:Y:S04]  /*141b0*/  LDL.LU.64 R22, [R1+0x1100] ;  /* 0x0011000001167983 */ /* 0x001ee80000300a00 */
[----:B------:R-:W3:Y:S02]  /*141c0*/  LDL.LU.64 R20, [R1+0x10f8] ;  /* 0x0010f80001147983 */ /* 0x000ee40000300a00 */
[----:B---3--:R-:W-:-:S15]  /*141d0*/  HMMA.16816.F32 R20, R12, R24, R20 ;  /* 0x000000180c14723c */ /* 0x008fde0000001814 */
[----:B------:R-:W-:-:S04]  /*141e0*/  NOP ;  /* 0x0000000000007918 */ /* 0x000fc80000000000 */
[----:B------:R-:W-:Y:S04]  /*141f0*/  STL.64 [R1+0x60], R20 ;  /* 0x0000601401007387 */ /* 0x000fe80000100a00 */
[----:B------:R0:W-:Y:S04]  /*14200*/  STL.64 [R1+0x68], R22 ;  /* 0x0000681601007387 */ /* 0x0001e80000100a00 */
[----:B0-----:R-:W3:Y:S04]  /*14210*/  LDL.LU.64 R22, [R1+0x10f0] ;  /* 0x0010f00001167983 */ /* 0x001ee80000300a00 */
[----:B------:R-:W3:Y:S04]  /*14220*/  LDL.LU.64 R20, [R1+0x10e8] ;  /* 0x0010e80001147983 */ /* 0x000ee80000300a00 */
[----:B------:R-:W-:Y:S04]  /*14230*/  STL.64 [R1+0x10d0], R14 ;  /* 0x0010d00e01007387 */ /* 0x000fe80000100a00 */
[----:B------:R0:W-:Y:S04]  /*14240*/  STL.64 [R1+0x10c8], R12 ;  /* 0x0010c80c01007387 */ /* 0x0001e80000100a00 */
[----:B0-----:R-:W4:Y:S04]  /*14250*/  LDL.LU R12, [R1+0x190] ;  /* 0x00019000010c7983 */ /* 0x001f280000300800 */
[----:B------:R-:W4:Y:S04]  /*14260*/  LDL.LU R13, [R1+0x194] ;  /* 0x00019400010d7983 */ /* 0x000f280000300800 */
[----:B------:R-:W4:Y:S04]  /*14270*/  LDL.LU R14, [R1+0x198] ;  /* 0x00019800010e7983 */ /* 0x000f280000300800 */
[----:B------:R-:W4:Y:S01]  /*14280*/  LDL.LU R15, [R1+0x19c] ;  /* 0x00019c00010f7983 */ /* 0x000f220000300800 */
[----:B---3--:R-:W-:-:S15]  /*14290*/  HMMA.16816.F32 R20, R8, R24, R20 ;  /* 0x000000180814723c */ /* 0x008fde0000001814 */
[----:B------:R-:W-:-:S04]  /*142a0*/  NOP ;  /* 0x0000000000007918 */ /* 0x000fc80000000000 */
[----:B------:R-:W-:Y:S01]  /*142b0*/  STL.64 [R1+0xa0], R20 ;  /* 0x0000a01401007387 */ /* 0x000fe20000100a00 */
[----:B------:R-:W-:-:S03]  /*142c0*/  IMAD.MOV.U32 R2, RZ, RZ, R23 ;  /* 0x000000ffff027224 */ /* 0x000fc600078e0017 */
[----:B------:R0:W-:Y:S04]  /*142d0*/  STL [R1+0xa8], R22 ;  /* 0x0000a81601007387 */ /* 0x0001e80000100800 */
[----:B0-----:R-:W3:Y:S04]  /*142e0*/  LDL.LU.64 R22, [R1+0x10e0] ;  /* 0x0010e00001167983 */ /* 0x001ee80000300a00 */
[----:B------:R-:W3:Y:S04]  /*142f0*/  LDL.LU.64 R20, [R1+0x10d8] ;  /* 0x0010d80001147983 */ /* 0x000ee80000300a00 */
[----:B------:R-:W-:Y:S04]  /*14300*/  STL.64 [R1+0x10c0], R10 ;  /* 0x0010c00a01007387 */ /* 0x000fe80000100a00 */
[----:B------:R0:W-:Y:S04]  /*14310*/  STL.64 [R1+0x10b8], R8 ;  /* 0x0010b80801007387 */ /* 0x0001e80000100a00 */
[----:B0-----:R-:W4:Y:S04]  /*14320*/  LDL.LU R8, [R1+0x150] ;  /* 0x0001500001087983 */ /* 0x001f280000300800 */
[----:B------:R-:W4:Y:S04]  /*14330*/  LDL.LU R9, [R1+0x154] ;  /* 0x0001540001097983 */ /* 0x000f280000300800 */
[----:B------:R-:W4:Y:S04]  /*14340*/  LDL.LU R10, [R1+0x158] ;  /* 0x00015800010a7983 */ /* 0x000f280000300800 */
[----:B------:R-:W4:Y:S04]  /*14350*/  LDL.LU R11, [R1+0x15c] ;  /* 0x00015c00010b7983 */ /* 0x000f280000300800 */
[----:B------:R-:W-:Y:S04]  /*14360*/  STL [R1+0x1070], R2 ;  /* 0x0010700201007387 */ /* 0x000fe80000100800 */
[----:B--2---:R0:W-:Y:S01]  /*14370*/  STL.64 [R1+0x10b0], R26 ;  /* 0x0010b01a01007387 */ /* 0x0041e20000100a00 */
[----:B---3--:R-:W-:Y:S03]  /*14380*/  HMMA.16816.F32 R20, R4, R24, R20 ;  /* 0x000000180414723c */ /* 0x008fe60000001814 */
[----:B------:R-:W2:-:S15]  /*14390*/  LDL.LU R24, [R1+0x110] ;  /* 0x0001100001187983 */ /* 0x000e9e0000300800 */
[----:B------:R-:W-:Y:S01]  /*143a0*/  NOP ;  /* 0x0000000000007918 */ /* 0x000fe20000000000 */
[----:B------:R-:W-:Y:S04]  /*143b0*/  STL.64 [R1+0xe0], R20 ;  /* 0x0000e01401007387 */ /* 0x000fe80000100a00 */
[----:B------:R-:W-:Y:S04]  /*143c0*/  STL.64 [R1+0xe8], R22 ;  /* 0x0000e81601007387 */ /* 0x000fe80000100a00 */
[----:B------:R-:W4:Y:S04]  /*143d0*/  LDSM.16.M88.4 R20, [R3+UR4+0x18000] ;  /* 0x018000040314783b */ /* 0x000f280008000200 */
[----:B------:R-:W2:Y:S04]  /*143e0*/  LDL.LU R25, [R1+0x114] ;  /* 0x0001140001197983 */ /* 0x000ea80000300800 */
[----:B0-----:R-:W2:Y:S04]  /*143f0*/  LDL.LU R26, [R1+0x118] ;  /* 0x00011800011a7983 */ /* 0x001ea80000300800 */
[----:B------:R-:W2:Y:S04]  /*14400*/  LDL.LU R27, [R1+0x11c] ;  /* 0x00011c00011b7983 */ /* 0x000ea80000300800 */
[----:B------:R-:W-:Y:S01]  /*14410*/  STL [R1+0xdd8], R3 ;  /* 0x000dd80301007387 */ /* 0x000fe20000100800 */
[----:B----4-:R-:W-:Y:S03]  /*14420*/  HMMA.16816.F32 R16, R16, R20, R12 ;  /* 0x000000141010723c */ /* 0x010fe6000000180c */
[----:B------:R-:W3:Y:S04]  /*14430*/  LDL.LU.64 R14, [R1+0x10d0] ;  /* 0x0010d000010e7983 */ /* 0x000ee80000300a00 */
[----:B------:R-:W3:-:S12]  /*14440*/  LDL.LU.64 R12, [R1+0x10c8] ;  /* 0x0010c800010c7983 */ /* 0x000ed80000300a00 */
[----:B------:R-:W-:Y:S04]  /*14450*/  STL.64 [R1+0x50], R16 ;  /* 0x0000501001007387 */ /* 0x000fe80000100a00 */
[----:B------:R0:W-:Y:S04]  /*14460*/  STL.64 [R1+0x58], R18 ;  /* 0x0000581201007387 */ /* 0x0001e80000100a00 */
[----:B0-----:R-:W4:Y:S01]  /*14470*/  LDL R19, [R1+0x1e4] ;  /* 0x0001e40001137983 */ /* 0x001f220000100800 */
[----:B---3--:R-:W-:Y:S03]  /*14480*/  HMMA.16816.F32 R12, R12, R20, R8 ;  /* 0x000000140c0c723c */ /* 0x008fe60000001808 */
[----:B------:R-:W2:Y:S04]  /*14490*/  LDL.LU.64 R10, [R1+0x10c0] ;  /* 0x0010c000010a7983 */ /* 0x000ea80000300a00 */
[----:B------:R-:W2:-:S12]  /*144a0*/  LDL.LU.64 R8, [R1+0x10b8] ;  /* 0x0010b80001087983 */ /* 0x000e980000300a00 */
[----:B------:R0:W-:Y:S04]  /*144b0*/  STL.64 [R1+0x40], R12 ;  /* 0x0000400c01007387 */ /* 0x0001e80000100a00 */
[----:B------:R1:W-:Y:S04]  /*144c0*/  STL.64 [R1+0x48], R14 ;  /* 0x0000480e01007387 */ /* 0x0003e80000100a00 */
[----:B0-----:R-:W3:Y:S04]  /*144d0*/  LDL.LU R12, [R1+0x20] ;  /* 0x00002000010c7983 */ /* 0x001ee80000300800 */
[----:B------:R-:W3:Y:S04]  /*144e0*/  LDL.LU R13, [R1+0x24] ;  /* 0x00002400010d7983 */ /* 0x000ee80000300800 */
[----:B-1----:R-:W3:Y:S04]  /*144f0*/  LDL.LU R14, [R1+0x28] ;  /* 0x00002800010e7983 */ /* 0x002ee80000300800 */
[----:B------:R-:W3:Y:S01]  /*14500*/  LDL.LU R15, [R1+0x2c] ;  /* 0x00002c00010f7983 */ /* 0x000ee20000300800 */
[----:B--2---:R-:W-:Y:S03]  /*14510*/  HMMA.16816.F32 R8, R8, R20, R24 ;  /* 0x000000140808723c */ /* 0x004fe60000001818 */
[----:B------:R-:W2:-:S15]  /*14520*/  LDL.LU.64 R26, [R1+0x10b0] ;  /* 0x0010b000011a7983 */ /* 0x000e9e0000300a00 */
[----:B------:R-:W-:Y:S01]  /*14530*/  NOP ;  /* 0x0000000000007918 */ /* 0x000fe20000000000 */
[----:B------:R-:W-:Y:S04]  /*14540*/  STL.64 [R1+0x30], R8 ;  /* 0x0000300801007387 */ /* 0x000fe80000100a00 */
[----:B------:R-:W-:Y:S04]  /*14550*/  STL [R1+0x3c], R11 ;  /* 0x00003c0b01007387 */ /* 0x000fe80000100800 */
[----:B------:R0:W-:Y:S04]  /*14560*/  STL.64 [R1+0x1098], R22 ;  /* 0x0010981601007387 */ /* 0x0001e80000100a00 */
[----:B0-----:R-:W2:Y:S01]  /*14570*/  LDL.64 R22, [R1+0x8] ;  /* 0x0000080001167983 */ /* 0x001ea20000100a00 */
[----:B---3--:R-:W-:-:S15]  /*14580*/  HMMA.16816.F32 R4, R4, R20, R12 ;  /* 0x000000140404723c */ /* 0x008fde000000180c */
[----:B------:R-:W-:-:S04]  /*14590*/  NOP ;  /* 0x0000000000007918 */ /* 0x000fc80000000000 */
[----:B------:R-:W-:Y:S02]  /*145a0*/  IMAD.MOV.U32 R25, RZ, RZ, R5 ;  /* 0x000000ffff197224 */ /* 0x000fe400078e0005 */
[----:B------:R-:W-:Y:S01]  /*145b0*/  IMAD.MOV.U32 R24, RZ, RZ, R6 ;  /* 0x000000ffff187224 */ /* 0x000fe200078e0006 */
[----:B--2---:R0:W-:Y:S04]  /*145c0*/  STL.64 [R1+0x10a0], R22 ;  /* 0x0010a01601007387 */ /* 0x0041e80000100a00 */
[----:B------:R-:W2:Y:S04]  /*145d0*/  LDL.LU R20, [R1+0xb0] ;  /* 0x0000b00001147983 */ /* 0x000ea80000300800 */
[----:B------:R-:W2:Y:S04]  /*145e0*/  LDL.LU R21, [R1+0xb4] ;  /* 0x0000b40001157983 */ /* 0x000ea80000300800 */
[----:B0-----:R-:W2:Y:S04]  /*145f0*/  LDL.LU R22, [R1+0xb8] ;  /* 0x0000b80001167983 */ /* 0x001ea80000300800 */
[----:B------:R-:W2:Y:S04]  /*14600*/  LDL.LU R23, [R1+0xbc] ;  /* 0x0000bc0001177983 */ /* 0x000ea80000300800 */
[----:B------:R0:W-:Y:S04]  /*14610*/  STL.64 [R1+0x1090], R26 ;  /* 0x0010901a01007387 */ /* 0x0001e80000100a00 */
[----:B------:R1:W-:Y:S01]  /*14620*/  STL.64 [R1+0x1088], R24 ;  /* 0x0010881801007387 */ /* 0x0003e20000100a00 */
[----:B0-----:R-:W-:-:S03]  /*14630*/  IMAD.MOV.U32 R27, RZ, RZ, R28 ;  /* 0x000000ffff1b7224 */ /* 0x001fc600078e001c */
[----:B-1----:R-:W3:Y:S04]  /*14640*/  LDL.LU R24, [R1+0x90] ;  /* 0x0000900001187983 */ /* 0x002ee80000300800 */
[----:B------:R-:W3:Y:S04]  /*14650*/  LDL.LU R25, [R1+0x94] ;  /* 0x0000940001197983 */ /* 0x000ee80000300800 */
[----:B------:R-:W3:Y:S04]  /*14660*/  LDL.LU R26, [R1+0x98] ;  /* 0x00009800011a7983 */ /* 0x000ee80000300800 */
[----:B------:R-:W2:Y:S01]  /*14670*/  LDL.LU R28, [R1+0x10ac] ;  /* 0x0010ac00011c7983 */ /* 0x000ea20000300800 */
[----:B------:R-:W-:-:S03]  /*14680*/  IMAD.MOV.U32 R2, RZ, RZ, R10 ;  /* 0x000000ffff027224 */ /* 0x000fc600078e000a */
[----:B----4-:R-:W0:Y:S04]  /*14690*/  LDSM.16.MT88.4 R8, [R19+UR4+0x21800] ;  /* 0x021800041308783b */ /* 0x010e280008004200 */
[----:B0-----:R-:W-:Y:S04]  /*146a0*/  STL.64 [R1+0x1080], R10 ;  /* 0x0010800a01007387 */ /* 0x001fe80000100a00 */
[----:B------:R0:W-:Y:S02]  /*146b0*/  STL.64 [R1+0x1078], R8 ;  /* 0x0010780801007387 */ /* 0x0001e40000100a00 */
[----:B0-----:R-:W-:-:S02]  /*146c0*/  IMAD.MOV.U32 R8, RZ, RZ, R29 ;  /* 0x000000ffff087224 */ /* 0x001fc400078e001d */
[----:B------:R-:W4:Y:S04]  /*146d0*/  LDL.LU R29, [R1+0x10a8] ;  /* 0x0010a800011d7983 */ /* 0x000f280000300800 */
[----:B------:R-:W3:Y:S04]  /*146e0*/  LDL.LU R9, [R1+0x74] ;  /* 0x0000740001097983 */ /* 0x000ee80000300800 */
[----:B------:R-:W3:Y:S04]  /*146f0*/  LDL.LU R10, [R1+0x78] ;  /* 0x00007800010a7983 */ /* 0x000ee80000300800 */
[----:B------:R-:W3:Y:S04]  /*14700*/  LDL.LU R11, [R1+0x7c] ;  /* 0x00007c00010b7983 */ /* 0x000ee80000300800 */
[----:B--2---:R-:W0:Y:S04]  /*14710*/  LDSM.16.MT88.4 R12, [R28+UR4+0x21800] ;  /* 0x021800041c0c783b */ /* 0x004e280008004200 */
[----:B0-----:R0:W-:Y:S04]  /*14720*/  STL.64 [R1+0x1028], R14 ;  /* 0x0010280e01007387 */ /* 0x0011e80000100a00 */
[----:B------:R-:W-:Y:S04]  /*14730*/  STL.64 [R1+0x1020], R12 ;  /* 0x0010200c01007387 */ /* 0x000fe80000100a00 */
[----:B0-----:R-:W2:Y:S01]  /*14740*/  LDL.LU.64 R14, [R1+0x18] ;  /* 0x00001800010e7983 */ /* 0x001ea20000300a00 */
[----:B------:R-:W0:Y:S01]  /*14750*/  S2R R18, SR_TID.X ;  /* 0x0000000000127919 */ /* 0x000e220000002100 */
[----:B------:R-:W-:-:S02]  /*14760*/  IMAD.MOV.U32 R0, RZ, RZ, R4 ;  /* 0x000000ffff007224 */ /* 0x000fc400078e0004 */
[----:B------:R-:W-:Y:S02]  /*14770*/  IMAD.MOV.U32 R3, RZ, RZ, R7 ;  /* 0x000000ffff037224 */ /* 0x000fe400078e0007 */
[C---:B0-----:R-:W-:Y:S02]  /*14780*/  IMAD.SHL.U32 R16, R18.reuse, 0x2, RZ ;  /* 0x0000000212107824 */ /* 0x041fe400078e00ff */
[C---:B------:R-:W-:Y:S01]  /*14790*/  IMAD.SHL.U32 R17, R18.reuse, 0x40, RZ ;  /* 0x0000004012117824 */ /* 0x040fe200078e00ff */
[----:B------:R-:W-:-:S05]  /*147a0*/  LOP3.LUT R18, R18, 0x7, RZ, 0xc0, !PT ;  /* 0x0000000712127812 */ /* 0x000fca00078ec0ff */
[----:B------:R-:W-:-:S05]  /*147b0*/  IMAD R18, R18, 0x90, RZ ;  /* 0x0000009012127824 */ /* 0x000fca00078e02ff */
[----:B------:R-:W-:-:S04]  /*147c0*/  LOP3.LUT R18, R18, 0x10, R16, 0x78, !PT ;  /* 0x0000001012127812 */ /* 0x000fc800078e7810 */
[----:B------:R-:W-:-:S05]  /*147d0*/  LOP3.LUT R18, R18, 0x400, R17, 0xf8, !PT ;  /* 0x0000040012127812 */ /* 0x000fca00078ef811 */
[----:B------:R-:W-:Y:S04]  /*147e0*/  LDSM.16.MT88.4 R4, [R18+UR4+0x21800] ;  /* 0x021800041204783b */ /* 0x000fe80008004200 */
[----:B----4-:R-:W0:Y:S04]  /*147f0*/  LDSM.16.MT88.4 R16, [R29+UR4+0x21800] ;  /* 0x021800041d10783b */ /* 0x010e280008004200 */
[----:B------:R-:W-:Y:S04]  /*14800*/  STL [R1+0xf48], R28 ;  /* 0x000f481c01007387 */ /* 0x000fe80000100800 */
[----:B0-----:R-:W-:Y:S04]  /*14810*/  STL.64 [R1+0xfe8], R18 ;  /* 0x000fe81201007387 */ /* 0x001fe80000100a00 */
[----:B------:R0:W-:Y:S04]  /*14820*/  STL.64 [R1+0xfe0], R16 ;  /* 0x000fe01001007387 */ /* 0x0001e80000100a00 */
[----:B0-----:R-:W4:Y:S04]  /*14830*/  LDL.LU R16, [R1+0x50] ;  /* 0x0000500001107983 */ /* 0x001f280000300800 */
[----:B------:R-:W4:Y:S04]  /*14840*/  LDL.LU R17, [R1+0x54] ;  /* 0x0000540001117983 */ /* 0x000f280000300800 */
[----:B------:R-:W4:Y:S04]  /*14850*/  LDL.LU R18, [R1+0x58] ;  /* 0x0000580001127983 */ /* 0x000f280000300800 */
[----:B------:R-:W4:Y:S04]  /*14860*/  LDL.LU R19, [R1+0x5c] ;  /* 0x00005c0001137983 */ /* 0x000f280000300800 */
[----:B------:R-:W-:Y:S01]  /*14870*/  STL [R1+0xf4c], R29 ;  /* 0x000f4c1d01007387 */ /* 0x000fe20000100800 */
[----:B--2---:R-:W-:-:S15]  /*14880*/  HMMA.16816.F32 R20, R4, R14, R20 ;  /* 0x0000000e0414723c */ /* 0x004fde0000001814 */
[----:B------:R-:W-:-:S04]  /*14890*/  NOP ;  /* 0x0000000000007918 */ /* 0x000fc80000000000 */
[----:B------:R-:W-:Y:S04]  /*148a0*/  STL.64 [R1+0x110], R20 ;  /* 0x0001101401007387 */ /* 0x000fe80000100a00 */
[----:B------:R0:W-:Y:S04]  /*148b0*/  STL.64 [R1+0x118], R22 ;  /* 0x0001181601007387 */ /* 0x0001e80000100a00 */
[----:B0-----:R-:W3:Y:S02]  /*148c0*/  LDL.LU.64 R22, [R1+0x10a0] ;  /* 0x0010a00001167983 */ /* 0x001ee40000300a00 */
[----:B---3--:R-:W-:Y:S01]  /*148d0*/  HMMA.16816.F32 R24, R4, R22, R24 ;  /* 0x000000160418723c */ /* 0x008fe20000001818 */
[----:B------:R-:W-:Y:S01]  /*148e0*/  IMAD.MOV.U32 R13, RZ, RZ, R22 ;  /* 0x000000ffff0d7224 */ /* 0x000fe200078e0016 */
[----:B------:R-:W-:-:S02]  /*148f0*/  MOV R12, R23 ;  /* 0x00000017000c7202 */ /* 0x000fc40000000f00 */
[----:B------:R-:W4:-:S15]  /*14900*/  LDL.LU.64 R22, [R1+0x1098] ;  /* 0x0010980001167983 */ /* 0x000f1e0000300a00 */
[----:B------:R-:W-:Y:S01]  /*14910*/  IMAD.MOV.U32 R21, RZ, RZ, R26 ;  /* 0x000000ffff157224 */ /* 0x000fe200078e001a */
[----:B------:R0:W-:Y:S01]  /*14920*/  STL.64 [R1+0x100], R24 ;  /* 0x0001001801007387 */ /* 0x0001e20000100a00 */
[----:B------:R-:W-:-:S03]  /*14930*/  IMAD.MOV.U32 R20, RZ, RZ, R27 ;  /* 0x000000ffff147224 */ /* 0x000fc600078e001b */
[----:B------:R-:W2:Y:S04]  /*14940*/  LDL.LU.64 R26, [R1+0x1090] ;  /* 0x00109000011a7983 */ /* 0x000ea80000300a00 */
[----:B0-----:R-:W3:Y:S01]  /*14950*/  LDL.LU.64 R24, [R1+0x1088] ;  /* 0x0010880001187983 */ /* 0x001ee20000300a00 */
[C---:B--2---:R-:W-:Y:S08]  /*14960*/  HMMA.16816.F32 R8, R4.reuse, R26, R8 ;  /* 0x0000001a0408723c */ /* 0x044ff00000001808 */
[----:B----4-:R-:W-:Y:S11]  /*14970*/  HMMA.16816.F32 R4, R4, R22, R16 ;  /* 0x000000160404723c */ /* 0x010ff60000001810 */
[----:B------:R-:W-:Y:S04]  /*14980*/  STL.64 [R1+0xd0], R8 ;  /* 0x0000d00801007387 */ /* 0x000fe80000100a00 */
[----:B------:R0:W-:Y:S04]  /*14990*/  STL.64 [R1+0xd8], R10 ;  /* 0x0000d80a01007387 */ /* 0x0001e80000100a00 */
[----:B0-----:R-:W2:Y:S04]  /*149a0*/  LDL.LU.64 R10, [R1+0x1080] ;  /* 0x00108000010a7983 */ /* 0x001ea80000300a00 */
[----:B------:R-:W2:Y:S04]  /*149b0*/  LDL.LU.64 R8, [R1+0x1078] ;  /* 0x0010780001087983 */ /* 0x000ea80000300a00 */
[----:B------:R-:W-:Y:S04]  /*149c0*/  STL.64 [R1+0x1048], R26 ;  /* 0x0010481a01007387 */ /* 0x000fe80000100a00 */
[----:B---3--:R-:W-:Y:S04]  /*149d0*/  STL.64 [R1+0x1040], R24 ;  /* 0x0010401801007387 */ /* 0x008fe80000100a00 */
[----:B------:R-:W-:Y:S04]  /*149e0*/  STL.64 [R1+0x1038], R22 ;  /* 0x0010381601007387 */ /* 0x000fe80000100a00 */
[----:B------:R-:W-:Y:S04]  /*149f0*/  STL.64 [R1+0x1030], R20 ;  /* 0x0010301401007387 */ /* 0x000fe80000100a00 */
[----:B------:R0:W-:Y:S04]  /*14a00*/  STL.64 [R1+0xb0], R4 ;  /* 0x0000b00401007387 */ /* 0x0001e80000100a00 */
[----:B------:R1:W-:Y:S04]  /*14a10*/  STL.64 [R1+0xb8], R6 ;  /* 0x0000b80601007387 */ /* 0x0003e80000100a00 */
[----:B0-----:R-:W3:Y:S04]  /*14a20*/  LDL.LU R4, [R1+0xe0] ;  /* 0x0000e00001047983 */ /* 0x001ee80000300800 */
[----:B------:R-:W3:Y:S04]  /*14a30*/  LDL.LU R5, [R1+0xe4] ;  /* 0x0000e40001057983 */ /* 0x000ee80000300800 */
[----:B-1----:R-:W4:Y:S04]  /*14a40*/  LDL.LU R6, [R1+0xe8] ;  /* 0x0000e80001067983 */ /* 0x002f280000300800 */
[----:B------:R-:W4:Y:S04]  /*14a50*/  LDL.LU R7, [R1+0xec] ;  /* 0x0000ec0001077983 */ /* 0x000f280000300800 */
[----:B------:R-:W2:Y:S04]  /*14a60*/  LDL.LU R20, [R1+0x60] ;  /* 0x0000600001147983 */ /* 0x000ea80000300800 */
[----:B------:R-:W2:Y:S04]  /*14a70*/  LDL.LU R21, [R1+0x64] ;  /* 0x0000640001157983 */ /* 0x000ea80000300800 */
[----:B------:R-:W2:Y:S04]  /*14a80*/  LDL.LU R22, [R1+0x68] ;  /* 0x0000680001167983 */ /* 0x000ea80000300800 */
[----:B------:R-:W2:Y:S01]  /*14a90*/  LDL.LU R23, [R1+0x6c] ;  /* 0x00006c0001177983 */ /* 0x000ea20000300800 */
[----:B------:R-:W-:-:S02]  /*14aa0*/  IMAD.MOV.U32 R26, RZ, RZ, R13 ;  /* 0x000000ffff1a7224 */ /* 0x000fc400078e000d */
[----:B------:R-:W-:Y:S02]  /*14ab0*/  IMAD.MOV.U32 R27, RZ, RZ, R12 ;  /* 0x000000ffff1b7224 */ /* 0x000fe400078e000c */
[----:B------:R-:W-:Y:S02]  /*14ac0*/  IMAD.MOV.U32 R29, RZ, RZ, R14 ;  /* 0x000000ffff1d7224 */ /* 0x000fe400078e000e */
[----:B------:R-:W-:Y:S02]  /*14ad0*/  IMAD.MOV.U32 R28, RZ, RZ, R15 ;  /* 0x000000ffff1c7224 */ /* 0x000fe400078e000f */
[----:B------:R-:W-:Y:S01]  /*14ae0*/  IMAD.MOV.U32 R18, RZ, RZ, R2 ;  /* 0x000000ffff127224 */ /* 0x000fe200078e0002 */
[----:B--2---:R-:W-:Y:S04]  /*14af0*/  STL.64 [R1+0x1058], R22 ;  /* 0x0010581601007387 */ /* 0x004fe80000100a00 */
[----:B------:R0:W-:Y:S04]  /*14b00*/  STL.64 [R1+0x1050], R20 ;  /* 0x0010501401007387 */ /* 0x0001e80000100a00 */
[----:B------:R1:W-:Y:S04]  /*14b10*/  STL.64 [R1+0x1060], R26 ;  /* 0x0010601a01007387 */ /* 0x0003e80000100a00 */
[----:B0-----:R-:W2:Y:S04]  /*14b20*/  LDL.LU R20, [R1+0x80] ;  /* 0x0000800001147983 */ /* 0x001ea80000300800 */
[----:B------:R-:W2:Y:S04]  /*14b30*/  LDL.LU R21, [R1+0x84] ;  /* 0x0000840001157983 */ /* 0x000ea80000300800 */
[----:B------:R-:W2:Y:S04]  /*14b40*/  LDL.LU R22, [R1+0x88] ;  /* 0x0000880001167983 */ /* 0x000ea80000300800 */
[----:B------:R-:W2:Y:S04]  /*14b50*/  LDL.LU R23, [R1+0x8c] ;  /* 0x00008c0001177983 */ /* 0x000ea80000300800 */
[----:B------:R-:W2:Y:S04]  /*14b60*/  LDL.LU R24, [R1+0xc0] ;  /* 0x0000c00001187983 */ /* 0x000ea80000300800 */
[----:B------:R-:W2:Y:S04]  /*14b70*/  LDL.LU R25, [R1+0xc4] ;  /* 0x0000c40001197983 */ /* 0x000ea80000300800 */
[----:B-1----:R-:W2:Y:S04]  /*14b80*/  LDL.LU R26, [R1+0xc8] ;  /* 0x0000c800011a7983 */ /* 0x002ea80000300800 */
        /* <DEDUP_REMOVED lines=9> */
[----:B--2---:R-:W-:Y:S04]  /*14c20*/  STL.64 [R1+0xff8], R18 ;  /* 0x000ff81201007387 */ /* 0x004fe80000100a00 */
[----:B------:R0:W-:Y:S04]  /*14c30*/  STL.64 [R1+0xff0], R16 ;  /* 0x000ff01001007387 */ /* 0x0001e80000100a00 */
[----:B0-----:R-:W2:Y:S04]  /*14c40*/  LDL.LU R16, [R1+0xa0] ;  /* 0x0000a00001107983 */ /* 0x001ea80000300800 */
[----:B------:R-:W2:Y:S04]  /*14c50*/  LDL.LU R17, [R1+0xa4] ;  /* 0x0000a40001117983 */ /* 0x000ea80000300800 */
[----:B------:R-:W2:Y:S01]  /*14c60*/  LDL.LU R18, [R1+0xa8] ;  /* 0x0000a80001127983 */ /* 0x000ea20000300800 */
[----:B------:R-:W-:-:S03]  /*14c70*/  IMAD.MOV.U32 R19, RZ, RZ, R2 ;  /* 0x000000ffff137224 */ /* 0x000fc600078e0002 */
[----:B------:R-:W3:Y:S04]  /*14c80*/  LDL.LU R2, [R1+0x106c] ;  /* 0x00106c0001027983 */ /* 0x000ee80000300800 */
[----:B--2---:R-:W-:Y:S04]  /*14c90*/  STL.64 [R1+0x1008], R18 ;  /* 0x0010081201007387 */ /* 0x004fe80000100a00 */
[----:B------:R0:W-:Y:S04]  /*14ca0*/  STL.64 [R1+0x1000], R16 ;  /* 0x0010001001007387 */ /* 0x0001e80000100a00 */
[----:B0-----:R-:W2:Y:S04]  /*14cb0*/  LDL.LU R16, [R1+0xf0] ;  /* 0x0000f00001107983 */ /* 0x001ea80000300800 */
[----:B------:R-:W2:Y:S04]  /*14cc0*/  LDL.LU R17, [R1+0xf4] ;  /* 0x0000f40001117983 */ /* 0x000ea80000300800 */
[----:B------:R-:W2:Y:S04]  /*14cd0*/  LDL.LU R18, [R1+0xf8] ;  /* 0x0000f80001127983 */ /* 0x000ea80000300800 */
[----:B------:R-:W2:Y:S04]  /*14ce0*/  LDL.LU R19, [R1+0xfc] ;  /* 0x0000fc0001137983 */ /* 0x000ea80000300800 */
[----:B----4-:R-:W-:Y:S04]  /*14cf0*/  STL.64 [R1+0xfb8], R6 ;  /* 0x000fb80601007387 */ /* 0x010fe80000100a00 */
[----:B---3--:R0:W-:Y:S04]  /*14d00*/  STL.64 [R1+0xfb0], R4 ;  /* 0x000fb00401007387 */ /* 0x0081e80000100a00 */
[----:B0-----:R-:W3:Y:S04]  /*14d10*/  LDL.LU R4, [R1+0x170] ;  /* 0x0001700001047983 */ /* 0x001ee80000300800 */
[----:B------:R-:W3:Y:S04]  /*14d20*/  LDL.LU R5, [R1+0x174] ;  /* 0x0001740001057983 */ /* 0x000ee80000300800 */
[----:B------:R-:W4:Y:S01]  /*14d30*/  LDL.LU R6, [R1+0x178] ;  /* 0x0001780001067983 */ /* 0x000f220000300800 */
[----:B------:R-:W-:-:S03]  /*14d40*/  IMAD.MOV.U32 R7, RZ, RZ, R2 ;  /* 0x000000ffff077224 */ /* 0x000fc600078e0002 */
[----:B------:R-:W2:Y:S04]  /*14d50*/  LDL.LU R2, [R1+0x1068] ;  /* 0x0010680001027983 */ /* 0x000ea80000300800 */
[----:B----4-:R0:W-:Y:S02]  /*14d60*/  STL.64 [R1+0xfc8], R6 ;  /* 0x000fc80601007387 */ /* 0x0101e40000100a00 */
[----:B0-----:R-:W-:Y:S02]  /*14d70*/  IMAD.MOV.U32 R6, RZ, RZ, R29 ;  /* 0x000000ffff067224 */ /* 0x001fe400078e001d */
[----:B------:R-:W-:-:S07]  /*14d80*/  IMAD.MOV.U32 R7, RZ, RZ, R28 ;  /* 0x000000ffff077224 */ /* 0x000fce00078e001c */
[----:B------:R-:W-:Y:S01]  /*14d90*/  HMMA.16816.F32 R24, R8, R6, R24 ;  /* 0x000000060818723c */ /* 0x000fe20000001818 */
[----:B---3--:R-:W-:-:S15]  /*14da0*/  STL.64 [R1+0xfc0], R4 ;  /* 0x000fc00401007387 */ /* 0x008fde0000100a00 */
[----:B------:R-:W-:-:S03]  /*14db0*/  NOP ;  /* 0x0000000000007918 */ /* 0x000fc60000000000 */
[----:B------:R-:W-:Y:S04]  /*14dc0*/  STL.64 [R1+0x90], R24 ;  /* 0x0000901801007387 */ /* 0x000fe80000100a00 */
[----:B------:R0:W-:Y:S04]  /*14dd0*/  STL.64 [R1+0x98], R26 ;  /* 0x0000981a01007387 */ /* 0x0001e80000100a00 */
[----:B0-----:R-:W3:Y:S02]  /*14de0*/  LDL.LU.64 R26, [R1+0x1060] ;  /* 0x00106000011a7983 */ /* 0x001ee40000300a00 */
[----:B---3--:R-:W-:Y:S02]  /*14df0*/  HMMA.16816.F32 R24, R8, R26, R20 ;  /* 0x0000001a0818723c */ /* 0x008fe40000001814 */
[----:B------:R-:W3:Y:S04]  /*14e00*/  LDL.LU.64 R22, [R1+0x1058] ;  /* 0x0010580001167983 */ /* 0x000ee80000300a00 */
[----:B------:R-:W3:-:S13]  /*14e10*/  LDL.LU.64 R20, [R1+0x1050] ;  /* 0x0010500001147983 */ /* 0x000eda0000300a00 */
[----:B------:R-:W-:Y:S04]  /*14e20*/  STL.64 [R1+0x80], R24 ;  /* 0x0000801801007387 */ /* 0x000fe80000100a00 */
[----:B------:R0:W-:Y:S04]  /*14e30*/  STL.64 [R1+0x88], R26 ;  /* 0x0000881a01007387 */ /* 0x0001e80000100a00 */
[----:B0-----:R-:W3:Y:S04]  /*14e40*/  LDL.LU.64 R26, [R1+0x1048] ;  /* 0x00104800011a7983 */ /* 0x001ee80000300a00 */
[----:B------:R-:W4:Y:S01]  /*14e50*/  LDL.LU.64 R24, [R1+0x1040] ;  /* 0x0010400001187983 */ /* 0x000f220000300a00 */
[----:B---3--:R-:W-:-:S15]  /*14e60*/  HMMA.16816.F32 R20, R8, R26, R20 ;  /* 0x0000001a0814723c */ /* 0x008fde0000001814 */
[----:B------:R-:W-:-:S04]  /*14e70*/  NOP ;  /* 0x0000000000007918 */ /* 0x000fc80000000000 */
[----:B------:R-:W-:Y:S04]  /*14e80*/  STL.64 [R1+0x70], R20 ;  /* 0x0000701401007387 */ /* 0x000fe80000100a00 */
[----:B------:R0:W-:Y:S04]  /*14e90*/  STL.64 [R1+0x78], R22 ;  /* 0x0000781601007387 */ /* 0x0001e80000100a00 */
[----:B0-----:R-:W3:Y:S04]  /*14ea0*/  LDL.LU.64 R22, [R1+0x1038] ;  /* 0x0010380001167983 */ /* 0x001ee80000300a00 */
[----:B------:R-:W2:Y:S04]  /*14eb0*/  LDL.LU.64 R20, [R1+0x1030] ;  /* 0x0010300001147983 */ /* 0x000ea80000300a00 */
[----:B------:R0:W-:Y:S04]  /*14ec0*/  STL.64 [R1+0x1010], R26 ;  /* 0x0010101a01007387 */ /* 0x0001e80000100a00 */
[----:B0-----:R-:W2:Y:S01]  /*14ed0*/  LDL.LU.64 R26, [R1+0x8] ;  /* 0x00000800011a7983 */ /* 0x001ea20000300a00 */
[----:B---3--:R-:W-:Y:S03]  /*14ee0*/  HMMA.16816.F32 R8, R8, R22, R12 ;  /* 0x000000160808723c */ /* 0x008fe6000000180c */
[----:B------:R-:W3:Y:S04]  /*14ef0*/  LDL.LU.64 R14, [R1+0x1028] ;  /* 0x00102800010e7983 */ /* 0x000ee80000300a00 */
[----:B------:R-:W3:-:S12]  /*14f00*/  LDL.LU.64 R12, [R1+0x1020] ;  /* 0x00102000010c7983 */ /* 0x000ed80000300a00 */
[----:B------:R0:W-:Y:S04]  /*14f10*/  STL.64 [R1+0x60], R8 ;  /* 0x0000600801007387 */ /* 0x0001e80000100a00 */
[----:B------:R1:W-:Y:S04]  /*14f20*/  STL.64 [R1+0x68], R10 ;  /* 0x0000680a01007387 */ /* 0x0003e80000100a00 */
[----:B0-----:R-:W4:Y:S04]  /*14f30*/  LDL.LU R8, [R1+0x120] ;  /* 0x0001200001087983 */ /* 0x001f280000300800 */
[----:B------:R-:W4:Y:S04]  /*14f40*/  LDL.LU R9, [R1+0x124] ;  /* 0x0001240001097983 */ /* 0x000f280000300800 */
[----:B-1----:R-:W4:Y:S04]  /*14f50*/  LDL.LU R10, [R1+0x128] ;  /* 0x00012800010a7983 */ /* 0x002f280000300800 */
[----:B------:R-:W4:Y:S01]  /*14f60*/  LDL.LU R11, [R1+0x12c] ;  /* 0x00012c00010b7983 */ /* 0x000f220000300800 */
[----:B--2---:R-:W-:-:S02]  /*14f70*/  IMAD.MOV.U32 R5, RZ, RZ, R26 ;  /* 0x000000ffff057224 */ /* 0x004fc400078e001a */
[----:B------:R-:W-:Y:S01]  /*14f80*/  IMAD.MOV.U32 R4, RZ, RZ, R27 ;  /* 0x000000ffff047224 */ /* 0x000fe200078e001b */
[C---:B---3--:R-:W-:Y:S08]  /*14f90*/  HMMA.16816.F32 R16, R12.reuse, R26, R16 ;  /* 0x0000001a0c10723c */ /* 0x048ff00000001810 */
[----:B----4-:R-:W-:Y:S11]  /*14fa0*/  HMMA.16816.F32 R8, R12, R6, R8 ;  /* 0x000000060c08723c */ /* 0x010ff60000001808 */
[----:B------:R-:W-:Y:S01]  /*14fb0*/  MOV R29, R18 ;  /* 0x00000012001d7202 */ /* 0x000fe20000000f00 */
[----:B------:R-:W-:-:S07]  /*14fc0*/  IMAD.MOV.U32 R28, RZ, RZ, R19 ;  /* 0x000000ffff1c7224 */ /* 0x000fce00078e0013 */
[----:B------:R0:W-:Y:S04]  /*14fd0*/  STL.64 [R1+0x160], R8 ;  /* 0x0001600801007387 */ /* 0x0001e80000100a00 */
[----:B------:R1:W-:Y:S01]  /*14fe0*/  STL.64 [R1+0x168], R10 ;  /* 0x0001680a01007387 */ /* 0x0003e20000100a00 */
[----:B0-----:R-:W-:Y:S02]  /*14ff0*/  IMAD.MOV.U32 R8, RZ, RZ, R0 ;  /* 0x000000ffff087224 */ /* 0x001fe400078e0000 */
[----:B------:R-:W-:Y:S01]  /*15000*/  IMAD.MOV.U32 R9, RZ, RZ, R25 ;  /* 0x000000ffff097224 */ /* 0x000fe200078e0019 */
[----:B------:R-:W2:Y:S01]  /*15010*/  LDL.LU R0, [R1+0x1018] ;  /* 0x0010180001007983 */ /* 0x000ea20000300800 */
[----:B-1----:R-:W-:Y:S02]  /*15020*/  IMAD.MOV.U32 R10, RZ, RZ, R24 ;  /* 0x000000ffff0a7224 */ /* 0x002fe400078e0018 */
[----:B------:R-:W-:-:S05]  /*15030*/  IMAD.MOV.U32 R11, RZ, RZ, R3 ;  /* 0x000000ffff0b7224 */ /* 0x000fca00078e0003 */
[----:B------:R-:W-:Y:S04]  /*15040*/  STL.64 [R1+0xfd8], R10 ;  /* 0x000fd80a01007387 */ /* 0x000fe80000100a00 */
[----:B------:R0:W-:Y:S04]  /*15050*/  STL.64 [R1+0xfd0], R8 ;  /* 0x000fd00801007387 */ /* 0x0001e80000100a00 */
[----:B0-----:R-:W3:Y:S04]  /*15060*/  LDL.LU R8, [R1+0x180] ;  /* 0x0001800001087983 */ /* 0x001ee80000300800 */
[----:B------:R-:W3:Y:S04]  /*15070*/  LDL.LU R9, [R1+0x184] ;  /* 0x0001840001097983 */ /* 0x000ee80000300800 */
[----:B------:R-:W4:Y:S04]  /*15080*/  LDL.LU.64 R26, [R1+0x1010] ;  /* 0x00101000011a7983 */ /* 0x000f280000300a00 */
[----:B------:R0:W-:Y:S04]  /*15090*/  STL.64 [R1+0x150], R16 ;  /* 0x0001501001007387 */ /* 0x0001e80000100a00 */
[----:B------:R-:W4:Y:S04]  /*150a0*/  LDL.LU.64 R18, [R1+0x1008] ;  /* 0x0010080001127983 */ /* 0x000f280000300a00 */
[----:B0-----:R-:W4:Y:S04]  /*150b0*/  LDL.LU.64 R16, [R1+0x1000] ;  /* 0x0010000001107983 */ /* 0x001f280000300a00 */
[----:B------:R-:W-:Y:S04]  /*150c0*/  STL [R1+0xf8c], R28 ;  /* 0x000f8c1c01007387 */ /* 0x000fe80000100800 */
[----:B------:R-:W-:Y:S01]  /*150d0*/  STL [R1+0xf88], R29 ;  /* 0x000f881d01007387 */ /* 0x000fe20000100800 */
[----:B----4-:R-:W-:-:S15]  /*150e0*/  HMMA.16816.F32 R16, R12, R26, R16 ;  /* 0x0000001a0c10723c */ /* 0x010fde0000001810 */
[----:B------:R-:W-:-:S04]  /*150f0*/  NOP ;  /* 0x0000000000007918 */ /* 0x000fc80000000000 */
[----:B------:R-:W-:Y:S04]  /*15100*/  STL.64 [R1+0x140], R16 ;  /* 0x0001401001007387 */ /* 0x000fe80000100a00 */
[----:B------:R0:W-:Y:S04]  /*15110*/  STL.64 [R1+0x148], R18 ;  /* 0x0001481201007387 */ /* 0x0001e80000100a00 */
[----:B0-----:R-:W4:Y:S04]  /*15120*/  LDL.LU.64 R18, [R1+0xff8] ;  /* 0x000ff80001127983 */ /* 0x001f280000300a00 */
[----:B------:R-:W4:Y:S01]  /*15130*/  LDL.LU.64 R16, [R1+0xff0] ;  /* 0x000ff00001107983 */ /* 0x000f220000300a00 */
[----:B------:R-:W-:-:S02]  /*15140*/  IMAD.MOV.U32 R10, RZ, RZ, R2 ;  /* 0x000000ffff0a7224 */ /* 0x000fc400078e0002 */
[----:B--2---:R-:W-:Y:S01]  /*15150*/  IMAD.MOV.U32 R11, RZ, RZ, R0 ;  /* 0x000000ffff0b7224 */ /* 0x004fe200078e0000 */
[----:B----4-:R-:W-:Y:S01]  /*15160*/  HMMA.16816.F32 R12, R12, R22, R16 ;  /* 0x000000160c0c723c */ /* 0x010fe20000001810 */
[----:B------:R-:W3:Y:S04]  /*15170*/  LDL.LU.64 R18, [R1+0xfe8] ;  /* 0x000fe80001127983 */ /* 0x000ee80000300a00 */
[----:B------:R-:W3:-:S14]  /*15180*/  LDL.LU.64 R16, [R1+0xfe0] ;  /* 0x000fe00001107983 */ /* 0x000edc0000300a00 */
[----:B------:R-:W-:Y:S02]  /*15190*/  IMAD.MOV.U32 R2, RZ, RZ, R14 ;  /* 0x000000ffff027224 */ /* 0x000fe400078e000e */
[----:B------:R-:W-:Y:S02]  /*151a0*/  IMAD.MOV.U32 R0, RZ, RZ, R15 ;  /* 0x000000ffff007224 */ /* 0x000fe400078e000f */
[----:B------:R-:W-:Y:S02]  /*151b0*/  IMAD.MOV.U32 R14, RZ, RZ, R5 ;  /* 0x000000ffff0e7224 */ /* 0x000fe400078e0005 */
[----:B------:R-:W-:Y:S02]  /*151c0*/  IMAD.MOV.U32 R15, RZ, RZ, R4 ;  /* 0x000000ffff0f7224 */ /* 0x000fe400078e0004 */
[----:B------:R-:W-:Y:S01]  /*151d0*/  IMAD.MOV.U32 R3, RZ, RZ, R13 ;  /* 0x000000ffff037224 */ /* 0x000fe200078e000d */
[----:B------:R-:W-:Y:S04]  /*151e0*/  STL [R1+0x50], R12 ;  /* 0x0000500c01007387 */ /* 0x000fe80000100800 */
[----:B------:R-:W-:Y:S04]  /*151f0*/  STL [R1+0xf98], R0 ;  /* 0x000f980001007387 */ /* 0x000fe80000100800 */
[----:B------:R-:W-:Y:S04]  /*15200*/  STL [R1+0xf94], R2 ;  /* 0x000f940201007387 */ /* 0x000fe80000100800 */
[----:B------:R-:W-:Y:S01]  /*15210*/  STL [R1+0xf90], R3 ;  /* 0x000f900301007387 */ /* 0x000fe20000100800 */
[----:B---3--:R-:W-:Y:S03]  /*15220*/  HMMA.16816.F32 R4, R16, R6, R8 ;  /* 0x000000061004723c */ /* 0x008fe60000001808 */
[----:B------:R-:W2:Y:S04]  /*15230*/  LDL.LU.64 R10, [R1+0xfd8] ;  /* 0x000fd800010a7983 */ /* 0x000ea80000300a00 */
[----:B------:R-:W2:-:S12]  /*15240*/  LDL.LU.64 R8, [R1+0xfd0] ;  /* 0x000fd00001087983 */ /* 0x000e980000300a00 */
[----:B------:R-:W-:Y:S01]  /*15250*/  IMAD.MOV.U32 R28, RZ, RZ, R6 ;  /* 0x000000ffff1c7224 */ /* 0x000fe200078e0006 */
[----:B------:R0:W-:Y:S01]  /*15260*/  STL.64 [R1+0x10], R4 ;  /* 0x0000100401007387 */ /* 0x0001e20000100a00 */
[----:B------:R-:W-:-:S03]  /*15270*/  IMAD.MOV.U32 R29, RZ, RZ, R7 ;  /* 0x000000ffff1d7224 */ /* 0x000fc600078e0007 */
[----:B------:R-:W3:Y:S04]  /*15280*/  LDL.LU.64 R6, [R1+0xfc8] ;  /* 0x000fc80001067983 */ /* 0x000ee80000300a00 */
[----:B0-----:R-:W3:Y:S02]  /*15290*/  LDL.LU.64 R4, [R1+0xfc0] ;  /* 0x000fc00001047983 */ /* 0x001ee40000300a00 */
[----:B---3--:R-:W-:Y:S02]  /*152a0*/  HMMA.16816.F32 R12, R16, R14, R4 ;  /* 0x0000000e100c723c */ /* 0x008fe40000001804 */
[----:B------:R-:W3:Y:S04]  /*152b0*/  LDL.LU.64 R6, [R1+0xfb8] ;  /* 0x000fb80001067983 */ /* 0x000ee80000300a00 */
[----:B------:R-:W3:-:S13]  /*152c0*/  LDL.LU.64 R4, [R1+0xfb0] ;  /* 0x000fb00001047983 */ /* 0x000eda0000300a00 */
[----:B------:R-:W-:Y:S01]  /*152d0*/  STL [R1], R12 ;  /* 0x0000000c01007387 */ /* 0x000fe20000100800 */
[----:B---3--:R-:W-:-:S15]  /*152e0*/  HMMA.16816.F32 R24, R16, R26, R4 ;  /* 0x0000001a1018723c */ /* 0x008fde0000001804 */
[----:B------:R-:W-:-:S04]  /*152f0*/  NOP ;  /* 0x0000000000007918 */ /* 0x000fc80000000000 */
[----:B------:R-:W-:Y:S04]  /*15300*/  STL.64 [R1+0xef0], R26 ;  /* 0x000ef01a01007387 */ /* 0x000fe80000100a00 */
[----:B------:R0:W-:Y:S04]  /*15310*/  STL.64 [R1+0xee8], R24 ;  /* 0x000ee81801007387 */ /* 0x0001e80000100a00 */
[----:B0-----:R-:W3:Y:S04]  /*15320*/  LDL.LU R24, [R1+0x100] ;  /* 0x0001000001187983 */ /* 0x001ee80000300800 */
[----:B------:R-:W3:Y:S01]  /*15330*/  LDL.LU R25, [R1+0x104] ;  /* 0x0001040001197983 */ /* 0x000ee20000300800 */
[----:B------:R-:W-:-:S02]  /*15340*/  IMAD.MOV.U32 R26, RZ, RZ, R21 ;  /* 0x000000ffff1a7224 */ /* 0x000fc400078e0015 */
[----:B------:R-:W-:-:S05]  /*15350*/  IMAD.MOV.U32 R27, RZ, RZ, R20 ;  /* 0x000000ffff1b7224 */ /* 0x000fca00078e0014 */
[----:B------:R0:W-:Y:S01]  /*15360*/  STL.64 [R1+0xfa8], R26 ;  /* 0x000fa81a01007387 */ /* 0x0001e20000100a00 */
[----:B--2---:R-:W-:Y:S03]  /*15370*/  HMMA.16816.F32 R20, R16, R22, R8 ;  /* 0x000000161014723c */ /* 0x004fe60000001808 */
[----:B0-----:R-:W2:Y:S01]  /*15380*/  LDL.LU R27, [R1+0x1a0] ;  /* 0x0001a000011b7983 */ /* 0x001ea20000300800 */
[----:B------:R-:W0:Y:S03]  /*15390*/  S2R R7, SR_TID.X ;  /* 0x0000000000077919 */ /* 0x000e260000002100 */
[----:B---3--:R-:W-:Y:S04]  /*153a0*/  STL.64 [R1+0xfa0], R24 ;  /* 0x000fa01801007387 */ /* 0x008fe80000100a00 */
[----:B------:R-:W3:Y:S01]  /*153b0*/  LDL R19, [R1+0x1e4] ;  /* 0x0001e40001137983 */ /* 0x000ee20000100800 */
[----:B0-----:R-:W-:-:S02]  /*153c0*/  IMAD.SHL.U32 R5, R7, 0x2, RZ ;  /* 0x0000000207057824 */ /* 0x001fc400078e00ff */
[C---:B------:R-:W-:Y:S01]  /*153d0*/  IMAD.SHL.U32 R6, R7.reuse, 0x40, RZ ;  /* 0x0000004007067824 */ /* 0x040fe200078e00ff */
[----:B------:R-:W-:-:S05]  /*153e0*/  LOP3.LUT R7, R7, 0x7, RZ, 0xc0, !PT ;  /* 0x0000000707077812 */ /* 0x000fca00078ec0ff */
[----:B------:R-:W-:-:S05]  /*153f0*/  IMAD R7, R7, 0x90, RZ ;  /* 0x0000009007077824 */ /* 0x000fca00078e02ff */
[----:B------:R-:W-:Y:S01]  /*15400*/  LOP3.LUT R7, R7, 0x10, R5, 0x78, !PT ;  /* 0x0000001007077812 */ /* 0x000fe200078e7805 */
[----:B------:R-:W-:Y:S01]  /*15410*/  IMAD.MOV.U32 R0, RZ, RZ, R13 ;  /* 0x000000ffff007224 */ /* 0x000fe200078e000d */
[----:B--2---:R-:W0:Y:S02]  /*15420*/  LDSM.16.M88.4 R8, [R27+UR4+0x80] ;  /* 0x000080041b08783b */ /* 0x004e240008000200 */
[----:B------:R-:W-:Y:S01]  /*15430*/  LOP3.LUT R7, R7, 0x400, R6, 0xf8, !PT ;  /* 0x0000040007077812 */ /* 0x000fe200078ef806 */
[----:B------:R-:W-:Y:S01]  /*15440*/  IMAD.MOV.U32 R2, RZ, RZ, R14 ;  /* 0x000000ffff027224 */ /* 0x000fe200078e000e */
[----:B------:R-:W-:Y:S01]  /*15450*/  STL.64 [R1+0xee0], R22 ;  /* 0x000ee01601007387 */ /* 0x000fe20000100a00 */
[----:B------:R-:W-:-:S03]  /*15460*/  IMAD.MOV.U32 R3, RZ, RZ, R15 ;  /* 0x000000ffff037224 */ /* 0x000fc600078e000f */
[----:B------:R-:W-:Y:S04]  /*15470*/  LDSM.16.MT88.4 R12, [R7+UR4+0x22000] ;  /* 0x02200004070c783b */ /* 0x000fe80008004200 */
[----:B------:R-:W-:Y:S04]  /*15480*/  STL.64 [R1+0xed8], R20 ;  /* 0x000ed81401007387 */ /* 0x000fe80000100a00 */
[----:B------:R-:W1:Y:S04]  /*15490*/  LDSM.16.M88.4 R4, [R27+UR4+0x8080] ;  /* 0x008080041b04783b */ /* 0x000e680008000200 */
[----:B------:R-:W-:Y:S04]  /*154a0*/  LDSM.16.M88.4 R20, [R27+UR4+0x10080] ;  /* 0x010080041b14783b */ /* 0x000fe80008000200 */
[----:B------:R-:W2:Y:S04]  /*154b0*/  LDSM.16.M88.4 R24, [R27+UR4+0x18080] ;  /* 0x018080041b18783b */ /* 0x000ea80008000200 */
[----:B0-----:R-:W-:Y:S04]  /*154c0*/  STL [R1+0xec4], R10 ;  /* 0x000ec40a01007387 */ /* 0x001fe80000100800 */
[----:B------:R-:W-:Y:S04]  /*154d0*/  STL [R1+0xec0], R11 ;  /* 0x000ec00b01007387 */ /* 0x000fe80000100800 */
[----:B-1----:R-:W-:Y:S04]  /*154e0*/  STL [R1+0xebc], R6 ;  /* 0x000ebc0601007387 */ /* 0x002fe80000100800 */
[----:B------:R-:W-:Y:S04]  /*154f0*/  STL [R1+0xeb8], R7 ;  /* 0x000eb80701007387 */ /* 0x000fe80000100800 */
[----:B--2---:R-:W-:Y:S04]  /*15500*/  STL.64 [R1+0x30], R24 ;  /* 0x0000301801007387 */ /* 0x004fe80000100a00 */
[----:B------:R0:W-:Y:S04]  /*15510*/  STL.64 [R1+0x38], R26 ;  /* 0x0000381a01007387 */ /* 0x0001e80000100a00 */
[----:B0-----:R-:W2:Y:S04]  /*15520*/  LDL.LU.64 R26, [R1+0xfa8] ;  /* 0x000fa800011a7983 */ /* 0x001ea80000300a00 */
[----:B------:R-:W2:Y:S04]  /*15530*/  LDL.LU.64 R24, [R1+0xfa0] ;  /* 0x000fa00001187983 */ /* 0x000ea80000300a00 */
[----:B---3--:R-:W0:Y:S04]  /*15540*/  LDSM.16.MT88.4 R16, [R19+UR4+0x22000] ;  /* 0x022000041310783b */ /* 0x008e280008004200 */
[----:B0-----:R-:W-:Y:S04]  /*15550*/  STL.64 [R1+0xf70], R18 ;  /* 0x000f701201007387 */ /* 0x001fe80000100a00 */
[----:B------:R0:W-:Y:S04]  /*15560*/  STL.64 [R1+0xf68], R16 ;  /* 0x000f681001007387 */ /* 0x0001e80000100a00 */
[----:B0-----:R-:W3:Y:S04]  /*15570*/  LDL.LU R16, [R1+0x110] ;  /* 0x0001100001107983 */ /* 0x001ee80000300800 */
[----:B------:R-:W3:Y:S04]  /*15580*/  LDL.LU R17, [R1+0x114] ;  /* 0x0001140001117983 */ /* 0x000ee80000300800 */
[----:B------:R-:W3:Y:S04]  /*15590*/  LDL.LU R18, [R1+0x118] ;  /* 0x0001180001127983 */ /* 0x000ee80000300800 */
[----:B------:R-:W3:Y:S02]  /*155a0*/  LDL.LU R19, [R1+0x11c] ;  /* 0x00011c0001137983 */ /* 0x000ee40000300800 */
[----:B---3--:R-:W-:-:S15]  /*155b0*/  HMMA.16816.F32 R16, R12, R8, R16 ;  /* 0x000000080c10723c */ /* 0x008fde0000001810 */
[----:B------:R-:W-:-:S04]  /*155c0*/  NOP ;  /* 0x0000000000007918 */ /* 0x000fc80000000000 */
[----:B------:R0:W-:Y:S04]  /*155d0*/  STL.64 [R1+0x130], R16 ;  /* 0x0001301001007387 */ /* 0x0001e80000100a00 */
[----:B------:R1:W-:Y:S04]  /*155e0*/  STL.64 [R1+0x138], R18 ;  /* 0x0001381201007387 */ /* 0x0003e80000100a00 */
[----:B0-----:R-:W3:Y:S04]  /*155f0*/  LDL.LU R16, [R1+0xb0] ;  /* 0x0000b00001107983 */ /* 0x001ee80000300800 */
[----:B------:R-:W3:Y:S04]  /*15600*/  LDL.LU R17, [R1+0xb4] ;  /* 0x0000b40001117983 */ /* 0x000ee80000300800 */
[----:B-1----:R-:W4:Y:S04]  /*15610*/  LDL.LU R18, [R1+0xb8] ;  /* 0x0000b80001127983 */ /* 0x002f280000300800 */
[----:B------:R-:W4:Y:S01]  /*15620*/  LDL.LU R19, [R1+0xbc] ;  /* 0x0000bc0001137983 */ /* 0x000f220000300800 */
[----:B--2---:R-:W-:Y:S03]  /*15630*/  HMMA.16816.F32 R24, R12, R4, R24 ;  /* 0x000000040c18723c */ /* 0x004fe60000001818 */
[----:B----4-:R-:W-:Y:S04]  /*15640*/  STL.64 [R1+0xf80], R18 ;  /* 0x000f801201007387 */ /* 0x010fe80000100a00 */
[----:B---3--:R0:W-:Y:S04]  /*15650*/  STL.64 [R1+0xf78], R16 ;  /* 0x000f781001007387 */ /* 0x0081e80000100a00 */
[----:B0-----:R-:W2:Y:S04]  /*15660*/  LDL.LU R16, [R1+0xd0] ;  /* 0x0000d00001107983 */ /* 0x001ea80000300800 */
[----:B------:R-:W2:Y:S04]  /*15670*/  LDL.LU R17, [R1+0xd4] ;  /* 0x0000d40001117983 */ /* 0x000ea80000300800 */
[----:B------:R-:W2:Y:S04]  /*15680*/  LDL.LU R18, [R1+0xd8] ;  /* 0x0000d80001127983 */ /* 0x000ea80000300800 */
[----:B------:R-:W2:Y:S04]  /*15690*/  LDL.LU R19, [R1+0xdc] ;  /* 0x0000dc0001137983 */ /* 0x000ea80000300800 */
[----:B------:R-:W-:Y:S04]  /*156a0*/  STL.64 [R1+0x48], R22 ;  /* 0x0000481601007387 */ /* 0x000fe80000100a00 */
[----:B------:R0:W-:Y:S04]  /*156b0*/  STL.64 [R1+0xf60], R4 ;  /* 0x000f600401007387 */ /* 0x0001e80000100a00 */
[----:B0-----:R-:W3:Y:S04]  /*156c0*/  LDL.LU R4, [R1+0x90] ;  /* 0x0000900001047983 */ /* 0x001ee80000300800 */
[----:B------:R0:W-:Y:S04]  /*156d0*/  STL.64 [R1+0x120], R24 ;  /* 0x0001201801007387 */ /* 0x0001e80000100a00 */
[----:B------:R1:W-:Y:S04]  /*156e0*/  STL.64 [R1+0x128], R26 ;  /* 0x0001281a01007387 */ /* 0x0003e80000100a00 */
[----:B------:R-:W3:Y:S04]  /*156f0*/  LDL.LU R5, [R1+0x94] ;  /* 0x0000940001057983 */ /* 0x000ee80000300800 */
[----:B------:R-:W3:Y:S04]  /*15700*/  LDL.LU R6, [R1+0x98] ;  /* 0x0000980001067983 */ /* 0x000ee80000300800 */
[----:B------:R-:W3:Y:S04]  /*15710*/  LDL.LU R7, [R1+0x9c] ;  /* 0x00009c0001077983 */ /* 0x000ee80000300800 */
[----:B0-----:R-:W4:Y:S01]  /*15720*/  LDL.LU R24, [R1] ;  /* 0x0000000001187983 */ /* 0x001f220000300800 */
[----:B-1----:R-:W-:Y:S01]  /*15730*/  IMAD.MOV.U32 R26, RZ, RZ, R2 ;  /* 0x000000ffff1a7224 */ /* 0x002fe200078e0002 */
[----:B------:R-:W-:Y:S01]  /*15740*/  MOV R27, R3 ;  /* 0x00000003001b7202 */ /* 0x000fe20000000f00 */
[----:B------:R-:W-:-:S02]  /*15750*/  IMAD.MOV.U32 R25, RZ, RZ, R0 ;  /* 0x000000ffff197224 */ /* 0x000fc400078e0000 */
[----:B------:R-:W2:Y:S04]  /*15760*/  LDL.LU R0, [R1+0xf98] ;  /* 0x000f980001007983 */ /* 0x000ea80000300800 */
[----:B------:R-:W2:Y:S04]  /*15770*/  LDL.LU R2, [R1+0xf94] ;  /* 0x000f940001027983 */ /* 0x000ea80000300800 */
[----:B------:R-:W2:Y:S04]  /*15780*/  LDL.LU R3, [R1+0xf90] ;  /* 0x000f900001037983 */ /* 0x000ea80000300800 */
[----:B------:R-:W-:Y:S04]  /*15790*/  STL.64 [R1+0xf00], R26 ;  /* 0x000f001a01007387 */ /* 0x000fe80000100a00 */
[----:B----4-:R0:W-:Y:S04]  /*157a0*/  STL.64 [R1+0xef8], R24 ;  /* 0x000ef81801007387 */ /* 0x0101e80000100a00 */
[----:B0-----:R-:W4:Y:S04]  /*157b0*/  LDL.LU R24, [R1+0x10] ;  /* 0x0000100001187983 */ /* 0x001f280000300800 */
[----:B------:R-:W4:Y:S01]  /*157c0*/  LDL.LU R25, [R1+0x14] ;  /* 0x0000140001197983 */ /* 0x000f220000300800 */
[----:B--2---:R-:W-:Y:S01]  /*157d0*/  HMMA.16816.F32 R16, R12, R20, R16 ;  /* 0x000000140c10723c */ /* 0x004fe20000001810 */
[----:B------:R-:W-:-:S02]  /*157e0*/  IMAD.MOV.U32 R26, RZ, RZ, R28 ;  /* 0x000000ffff1a7224 */ /* 0x000fc400078e001c */
[----:B------:R-:W-:Y:S01]  /*157f0*/  IMAD.MOV.U32 R27, RZ, RZ, R29 ;  /* 0x000000ffff1b7224 */ /* 0x000fe200078e001d */
[----:B------:R-:W2:Y:S04]  /*15800*/  LDL.LU R28, [R1+0xf8c] ;  /* 0x000f8c00011c7983 */ /* 0x000ea80000300800 */
[----:B------:R-:W2:Y:S04]  /*15810*/  LDL.LU R29, [R1+0xf88] ;  /* 0x000f8800011d7983 */ /* 0x000ea80000300800 */
[----:B------:R-:W-:Y:S07]  /*15820*/  STL.64 [R1+0xf10], R26 ;  /* 0x000f101a01007387 */ /* 0x000fee0000100a00 */
[----:B------:R-:W-:-:S02]  /*15830*/  IMAD.MOV.U32 R10, RZ, RZ, R18 ;  /* 0x000000ffff0a7224 */ /* 0x000fc400078e0012 */
[----:B------:R-:W-:Y:S01]  /*15840*/  IMAD.MOV.U32 R11, RZ, RZ, R19 ;  /* 0x000000ffff0b7224 */ /* 0x000fe200078e0013 */
[----:B----4-:R0:W-:Y:S04]  /*15850*/  STL.64 [R1+0xf08], R24 ;  /* 0x000f081801007387 */ /* 0x0101e80000100a00 */
[----:B0-----:R-:W4:Y:S04]  /*15860*/  LDL.LU.64 R24, [R1+0x30] ;  /* 0x0000300001187983 */ /* 0x001f280000300a00 */
[----:B------:R0:W-:Y:S04]  /*15870*/  STL.64 [R1+0x110], R16 ;  /* 0x0001101001007387 */ /* 0x0001e80000100a00 */
[----:B------:R-:W4:Y:S04]  /*15880*/  LDL.LU.64 R18, [R1+0xf80] ;  /* 0x000f800001127983 */ /* 0x000f280000300a00 */
[----:B0-----:R-:W4:Y:S04]  /*15890*/  LDL.LU.64 R16, [R1+0xf78] ;  /* 0x000f780001107983 */ /* 0x001f280000300a00 */
[----:B------:R0:W-:Y:S04]  /*158a0*/  STL.64 [R1+0xf58], R20 ;  /* 0x000f581401007387 */ /* 0x0001e80000100a00 */
[----:B0-----:R-:W2:Y:S04]  /*158b0*/  LDL.LU R20, [R1+0x80] ;  /* 0x0000800001147983 */ /* 0x001ea80000300800 */
[----:B------:R-:W2:Y:S04]  /*158c0*/  LDL.LU R21, [R1+0x84] ;  /* 0x0000840001157983 */ /* 0x000ea80000300800 */
[----:B------:R-:W2:Y:S04]  /*158d0*/  LDL.LU R22, [R1+0x88] ;  /* 0x0000880001167983 */ /* 0x000ea80000300800 */
[----:B------:R-:W2:Y:S04]  /*158e0*/  LDL.LU R23, [R1+0x8c] ;  /* 0x00008c0001177983 */ /* 0x000ea80000300800 */
[----:B------:R-:W-:Y:S04]  /*158f0*/  STL [R1+0xecc], R11 ;  /* 0x000ecc0b01007387 */ /* 0x000fe80000100800 */
[----:B------:R-:W-:Y:S01]  /*15900*/  STL [R1+0xec8], R10 ;  /* 0x000ec80a01007387 */ /* 0x000fe20000100800 */
[----:B----4-:R-:W-:Y:S03]  /*15910*/  HMMA.16816.F32 R12, R12, R24, R16 ;  /* 0x000000180c0c723c */ /* 0x010fe60000001810 */
[----:B------:R-:W3:Y:S04]  /*15920*/  LDL.LU.64 R18, [R1+0xf70] ;  /* 0x000f700001127983 */ /* 0x000ee80000300a00 */
[----:B------:R-:W3:Y:S04]  /*15930*/  LDL.LU.64 R16, [R1+0xf68] ;  /* 0x000f680001107983 */ /* 0x000ee80000300a00 */
[----:B------:R0:W-:Y:S04]  /*15940*/  STL.64 [R1+0xf50], R24 ;  /* 0x000f501801007387 */ /* 0x0001e80000100a00 */
[----:B0-----:R-:W4:Y:S04]  /*15950*/  LDL.LU R24, [R1+0x70] ;  /* 0x0000700001187983 */ /* 0x001f280000300800 */
[----:B------:R0:W-:Y:S04]  /*15960*/  STL.64 [R1+0x100], R12 ;  /* 0x0001000c01007387 */ /* 0x0001e80000100a00 */
[----:B------:R1:W-:Y:S04]  /*15970*/  STL.64 [R1+0x108], R14 ;  /* 0x0001080e01007387 */ /* 0x0003e80000100a00 */
[----:B------:R-:W4:Y:S04]  /*15980*/  LDL.LU R25, [R1+0x74] ;  /* 0x0000740001197983 */ /* 0x000f280000300800 */
[----:B------:R-:W4:Y:S04]  /*15990*/  LDL.LU R26, [R1+0x78] ;  /* 0x00007800011a7983 */ /* 0x000f280000300800 */
[----:B------:R-:W4:Y:S04]  /*159a0*/  LDL.LU R27, [R1+0x7c] ;  /* 0x00007c00011b7983 */ /* 0x000f280000300800 */
[----:B0-----:R-:W2:Y:S04]  /*159b0*/  LDL.LU R12, [R1+0x60] ;  /* 0x00006000010c7983 */ /* 0x001ea80000300800 */
[----:B------:R-:W2:Y:S04]  /*159c0*/  LDL.LU R13, [R1+0x64] ;  /* 0x00006400010d7983 */ /* 0x000ea80000300800 */
[----:B-1----:R-:W2:Y:S04]  /*159d0*/  LDL.LU R14, [R1+0x68] ;  /* 0x00006800010e7983 */ /* 0x002ea80000300800 */
[----:B------:R-:W2:Y:S01]  /*159e0*/  LDL.LU R15, [R1+0x6c] ;  /* 0x00006c00010f7983 */ /* 0x000ea20000300800 */
[----:B---3--:R-:W-:-:S15]  /*159f0*/  HMMA.16816.F32 R4, R16, R8, R4 ;  /* 0x000000081004723c */ /* 0x008fde0000001804 */
[----:B------:R-:W-:-:S04]  /*15a00*/  NOP ;  /* 0x0000000000007918 */ /* 0x000fc80000000000 */
[----:B------:R0:W-:Y:S04]  /*15a10*/  STL.64 [R1+0xf0], R4 ;  /* 0x0000f00401007387 */ /* 0x0001e80000100a00 */
[----:B0-----:R-:W2:Y:S01]  /*15a20*/  LDL.LU.64 R4, [R1+0xf60] ;  /* 0x000f600001047983 */ /* 0x001ea20000300a00 */
[----:B------:R-:W-:-:S05]  /*15a30*/  IMAD.MOV.U32 R11, RZ, RZ, R6 ;  /* 0x000000ffff0b7224 */ /* 0x000fca00078e0006 */
[----:B------:R-:W-:Y:S01]  /*15a40*/  STL [R1+0xed0], R11 ;  /* 0x000ed00b01007387 */ /* 0x000fe20000100800 */
[----:B--2---:R-:W-:-:S15]  /*15a50*/  HMMA.16816.F32 R20, R16, R4, R20 ;  /* 0x000000041014723c */ /* 0x004fde0000001814 */
[----:B------:R-:W-:-:S04]  /*15a60*/  NOP ;  /* 0x0000000000007918 */ /* 0x000fc80000000000 */
[----:B------:R0:W-:Y:S01]  /*15a70*/  STL [R1+0xe0], R20 ;  /* 0x0000e01401007387 */ /* 0x0001e20000100800 */
[----:B------:R-:W-:-:S03]  /*15a80*/  IMAD.MOV.U32 R6, RZ, RZ, R21 ;  /* 0x000000ffff067224 */ /* 0x000fc600078e0015 */
[----:B------:R-:W-:Y:S04]  /*15a90*/  STL [R1+0xec], R23 ;  /* 0x0000ec1701007387 */ /* 0x000fe80000100800 */
[----:B0-----:R-:W4:Y:S01]  /*15aa0*/  LDL.LU.64 R20, [R1+0xf58] ;  /* 0x000f580001147983 */ /* 0x001f220000300a00 */
[----:B------:R-:W-:Y:S02]  /*15ab0*/  IMAD.MOV.U32 R10, RZ, RZ, R7 ;  /* 0x000000ffff0a7224 */ /* 0x000fe400078e0007 */
[----:B------:R-:W-:-:S05]  /*15ac0*/  IMAD.MOV.U32 R7, RZ, RZ, R22 ;  /* 0x000000ffff077224 */ /* 0x000fca00078e0016 */
[----:B------:R-:W-:Y:S04]  /*15ad0*/  STL.64 [R1+0xf40], R6 ;  /* 0x000f400601007387 */ /* 0x000fe80000100a00 */
[----:B------:R0:W-:Y:S04]  /*15ae0*/  STL.64 [R1+0xf38], R4 ;  /* 0x000f380401007387 */ /* 0x0001e80000100a00 */
[----:B0-----:R-:W2:Y:S04]  /*15af0*/  LDL.LU R4, [R1+0x160] ;  /* 0x0001600001047983 */ /* 0x001ea80000300800 */
[----:B------:R-:W2:Y:S04]  /*15b00*/  LDL.LU R5, [R1+0x164] ;  /* 0x0001640001057983 */ /* 0x000ea80000300800 */
[----:B------:R-:W2:Y:S04]  /*15b10*/  LDL.LU R6, [R1+0x168] ;  /* 0x0001680001067983 */ /* 0x000ea80000300800 */
[----:B------:R-:W2:Y:S01]  /*15b20*/  LDL.LU R7, [R1+0x16c] ;  /* 0x00016c0001077983 */ /* 0x000ea20000300800 */
[----:B------:R-:W-:-:S02]  /*15b30*/  IMAD.MOV.U32 R22, RZ, RZ, R29 ;  /* 0x000000ffff167224 */ /* 0x000fc400078e001d */
[----:B------:R-:W-:Y:S01]  /*15b40*/  IMAD.MOV.U32 R23, RZ, RZ, R28 ;  /* 0x000000ffff177224 */ /* 0x000fe200078e001c */
[----:B----4-:R-:W-:-:S15]  /*15b50*/  HMMA.16816.F32 R24, R16, R20, R24 ;  /* 0x000000141018723c */ /* 0x010fde0000001818 */
[----:B------:R-:W-:-:S04]  /*15b60*/  NOP ;  /* 0x0000000000007918 */ /* 0x000fc80000000000 */
[----:B------:R0:W-:Y:S04]  /*15b70*/  STL.64 [R1+0xd0], R24 ;  /* 0x0000d01801007387 */ /* 0x0001e80000100a00 */
[----:B------:R-:W-:Y:S04]  /*15b80*/  STL.64 [R1+0xd8], R26 ;  /* 0x0000d81a01007387 */ /* 0x000fe80000100a00 */
[----:B0-----:R-:W3:Y:S04]  /*15b90*/  LDL.LU.64 R24, [R1+0xf50] ;  /* 0x000f500001187983 */ /* 0x001ee80000300a00 */
[----:B------:R0:W-:Y:S04]  /*15ba0*/  STL.64 [R1+0xf30], R20 ;  /* 0x000f301401007387 */ /* 0x0001e80000100a00 */
[----:B0-----:R-:W4:Y:S04]  /*15bb0*/  LDL.LU R20, [R1+0x150] ;  /* 0x0001500001147983 */ /* 0x001f280000300800 */
[----:B------:R-:W4:Y:S04]  /*15bc0*/  LDL.LU R21, [R1+0x154] ;  /* 0x0001540001157983 */ /* 0x000f280000300800 */
[----:B------:R-:W2:Y:S04]  /*15bd0*/  LDL.LU R29, [R1+0xf4c] ;  /* 0x000f4c00011d7983 */ /* 0x000ea80000300800 */
[----:B------:R-:W4:Y:S01]  /*15be0*/  LDL.LU R28, [R1+0xf48] ;  /* 0x000f4800011c7983 */ /* 0x000f220000300800 */
[----:B---3--:R-:W-:Y:S03]  /*15bf0*/  HMMA.16816.F32 R12, R16, R24, R12 ;  /* 0x00000018100c723c */ /* 0x008fe6000000180c */
[----:B------:R0:W-:Y:S04]  /*15c00*/  STL.64 [R1+0xf28], R24 ;  /* 0x000f281801007387 */ /* 0x0001e80000100a00 */
[----:B0-----:R-:W3:Y:S04]  /*15c10*/  LDL.LU R24, [R1+0x140] ;  /* 0x0001400001187983 */ /* 0x001ee80000300800 */
[----:B--2---:R-:W-:Y:S08]  /*15c20*/  LDSM.16.MT88.4 R16, [R29+UR4+0x22000] ;  /* 0x022000041d10783b */ /* 0x004ff00008004200 */
[----:B------:R-:W-:Y:S04]  /*15c30*/  STL.64 [R1+0xc0], R12 ;  /* 0x0000c00c01007387 */ /* 0x000fe80000100a00 */
[----:B------:R-:W-:Y:S04]  /*15c40*/  STL.64 [R1+0xc8], R14 ;  /* 0x0000c80e01007387 */ /* 0x000fe80000100a00 */
[----:B----4-:R-:W0:Y:S04]  /*15c50*/  LDSM.16.MT88.4 R12, [R28+UR4+0x22000] ;  /* 0x022000041c0c783b */ /* 0x010e280008004200 */
[----:B------:R-:W3:Y:S04]  /*15c60*/  LDL.LU R25, [R1+0x144] ;  /* 0x0001440001197983 */ /* 0x000ee80000300800 */
[----:B------:R-:W3:Y:S04]  /*15c70*/  LDL.LU R26, [R1+0x148] ;  /* 0x00014800011a7983 */ /* 0x000ee80000300800 */
[----:B------:R-:W3:Y:S01]  /*15c80*/  LDL.LU R27, [R1+0x14c] ;  /* 0x00014c00011b7983 */ /* 0x000ee20000300800 */
[C---:B0-----:R-:W-:Y:S03]  /*15c90*/  HMMA.16816.F32 R4, R12.reuse, R8, R4 ;  /* 0x000000080c04723c */ /* 0x041fe60000001804 */
[----:B------:R-:W-:Y:S04]  /*15ca0*/  STL.64 [R1+0xf20], R18 ;  /* 0x000f201201007387 */ /* 0x000fe80000100a00 */
[----:B------:R0:W-:Y:S04]  /*15cb0*/  STL.64 [R1+0xf18], R16 ;  /* 0x000f181001007387 */ /* 0x0001e80000100a00 */
[----:B0-----:R-:W2:Y:S08]  /*15cc0*/  LDL.LU R16, [R1+0x50] ;  /* 0x0000500001107983 */ /* 0x001eb00000300800 */
[----:B------:R-:W-:Y:S04]  /*15cd0*/  STL.64 [R1+0xb0], R4 ;  /* 0x0000b00401007387 */ /* 0x000fe80000100a00 */
[----:B------:R0:W-:Y:S04]  /*15ce0*/  STL.64 [R1+0xb8], R6 ;  /* 0x0000b80601007387 */ /* 0x0001e80000100a00 */
[----:B0-----:R-:W4:Y:S04]  /*15cf0*/  LDL.LU.64 R6, [R1+0xf40] ;  /* 0x000f400001067983 */ /* 0x001f280000300a00 */
[----:B------:R-:W2:Y:S02]  /*15d00*/  LDL.LU.64 R4, [R1+0xf38] ;  /* 0x000f380001047983 */ /* 0x000ea40000300a00 */
[----:B--2---:R-:W-:-:S15]  /*15d10*/  HMMA.16816.F32 R20, R12, R4, R20 ;  /* 0x000000040c14723c */ /* 0x004fde0000001814 */
[----:B------:R-:W-:-:S04]  /*15d20*/  NOP ;  /* 0x0000000000007918 */ /* 0x000fc80000000000 */
[----:B------:R0:W-:Y:S04]  /*15d30*/  STL.64 [R1+0xa0], R20 ;  /* 0x0000a01401007387 */ /* 0x0001e80000100a00 */
[----:B------:R-:W-:Y:S04]  /*15d40*/  STL.64 [R1+0xa8], R22 ;  /* 0x0000a81601007387 */ /* 0x000fe80000100a00 */
[----:B0-----:R-:W3:Y:S02]  /*15d50*/  LDL.LU.64 R20, [R1+0xf30] ;  /* 0x000f300001147983 */ /* 0x001ee40000300a00 */
[----:B---3--:R-:W-:-:S15]  /*15d60*/  HMMA.16816.F32 R24, R12, R20, R24 ;  /* 0x000000140c18723c */ /* 0x008fde0000001818 */
[----:B------:R-:W-:-:S04]  /*15d70*/  NOP ;  /* 0x0000000000007918 */ /* 0x000fc80000000000 */
[----:B------:R0:W-:Y:S04]  /*15d80*/  STL.64 [R1+0x90], R24 ;  /* 0x0000901801007387 */ /* 0x0001e80000100a00 */
[----:B------:R1:W-:Y:S04]  /*15d90*/  STL.64 [R1+0x98], R26 ;  /* 0x0000981a01007387 */ /* 0x0003e80000100a00 */
[----:B0-----:R-:W2:Y:S01]  /*15da0*/  LDL.LU.64 R24, [R1+0xf28] ;  /* 0x000f280001187983 */ /* 0x001ea20000300a00 */
[----:B------:R-:W-:Y:S02]  /*15db0*/  IMAD.MOV.U32 R17, RZ, RZ, R3 ;  /* 0x000000ffff117224 */ /* 0x000fe400078e0003 */
[----:B------:R-:W-:-:S02]  /*15dc0*/  IMAD.MOV.U32 R18, RZ, RZ, R2 ;  /* 0x000000ffff127224 */ /* 0x000fc400078e0002 */
[----:B------:R-:W-:-:S07]  /*15dd0*/  IMAD.MOV.U32 R19, RZ, RZ, R0 ;  /* 0x000000ffff137224 */ /* 0x000fce00078e0000 */
[----:B--2---:R-:W-:Y:S01]  /*15de0*/  HMMA.16816.F32 R12, R12, R24, R16 ;  /* 0x000000180c0c723c */ /* 0x004fe20000001810 */
[----:B------:R-:W2:Y:S04]  /*15df0*/  LDL.LU.64 R18, [R1+0xf20] ;  /* 0x000f200001127983 */ /* 0x000ea80000300a00 */
[----:B------:R-:W2:Y:S01]  /*15e00*/  LDL.LU.64 R16, [R1+0xf18] ;  /* 0x000f180001107983 */ /* 0x000ea20000300a00 */
[----:B------:R-:W-:Y:S02]  /*15e10*/  IMAD.MOV.U32 R11, RZ, RZ, R24 ;  /* 0x000000ffff0b7224 */ /* 0x000fe400078e0018 */
[----:B------:R-:W-:-:S11]  /*15e20*/  IMAD.MOV.U32 R3, RZ, RZ, R25 ;  /* 0x000000ffff037224 */ /* 0x000fd600078e0019 */
[----:B------:R-:W-:Y:S04]  /*15e30*/  STL.64 [R1+0x20], R12 ;  /* 0x0000200c01007387 */ /* 0x000fe80000100a00 */
[----:B------:R0:W-:Y:S04]  /*15e40*/  STL.64 [R1+0x28], R14 ;  /* 0x0000280e01007387 */ /* 0x0001e80000100a00 */
[----:B-1----:R-:W2:Y:S04]  /*15e50*/  LDL.LU.64 R26, [R1+0xf10] ;  /* 0x000f1000011a7983 */ /* 0x002ea80000300a00 */
[----:B------:R-:W2:Y:S04]  /*15e60*/  LDL.LU.64 R24, [R1+0xf08] ;  /* 0x000f080001187983 */ /* 0x000ea80000300a00 */
[----:B0-----:R-:W3:Y:S01]  /*15e70*/  LDL R15, [R1+0x1e4] ;  /* 0x0001e400010f7983 */ /* 0x001ee20000100800 */
[----:B--2---:R-:W-:-:S15]  /*15e80*/  HMMA.16816.F32 R24, R16, R8, R24 ;  /* 0x000000081018723c */ /* 0x004fde0000001818 */
[----:B------:R-:W-:-:S04]  /*15e90*/  NOP ;  /* 0x0000000000007918 */ /* 0x000fc80000000000 */
[----:B------:R-:W-:Y:S01]  /*15ea0*/  IMAD.MOV.U32 R2, RZ, RZ, R26 ;  /* 0x000000ffff027224 */ /* 0x000fe200078e001a */
[----:B------:R0:W-:Y:S01]  /*15eb0*/  STL [R1+0x10], R24 ;  /* 0x0000101801007387 */ /* 0x0001e20000100800 */
[----:B------:R-:W-:Y:S01]  /*15ec0*/  MOV R0, R27 ;  /* 0x0000001b00007202 */ /* 0x000fe20000000f00 */
[----:B------:R-:W-:Y:S02]  /*15ed0*/  IMAD.MOV.U32 R8, RZ, RZ, R25 ;  /* 0x000000ffff087224 */ /* 0x000fe400078e0019 */
[----:B------:R-:W2:Y:S04]  /*15ee0*/  LDL.LU.64 R26, [R1+0xf00] ;  /* 0x000f0000011a7983 */ /* 0x000ea80000300a00 */
[----:B0-----:R-:W2:Y:S04]  /*15ef0*/  LDL.LU.64 R24, [R1+0xef8] ;  /* 0x000ef80001187983 */ /* 0x001ea80000300a00 */
[----:B------:R-:W-:Y:S04]  /*15f00*/  STL [R1+0xe58], R2 ;  /* 0x000e580201007387 */ /* 0x000fe80000100800 */
[----:B------:R-:W-:Y:S04]  /*15f10*/  STL [R1+0xe44], R8 ;  /* 0x000e440801007387 */ /* 0x000fe80000100800 */
[----:B------:R-:W-:Y:S01]  /*15f20*/  STL [R1+0xe40], R0 ;  /* 0x000e400001007387 */ /* 0x000fe20000100800 */
[----:B------:R-:W0:Y:S01]  /*15f30*/  S2R R14, SR_TID.X ;  /* 0x00000000000e7919 */ /* 0x000e220000002100 */
[----:B--2---:R-:W-:-:S15]  /*15f40*/  HMMA.16816.F32 R24, R16, R4, R24 ;  /* 0x000000041018723c */ /* 0x004fde0000001818 */
[----:B------:R-:W-:-:S04]  /*15f50*/  NOP ;  /* 0x0000000000007918 */ /* 0x000fc80000000000 */
[----:B------:R-:W-:Y:S04]  /*15f60*/  STL.64 [R1], R24 ;  /* 0x0000001801007387 */ /* 0x000fe80000100a00 */
[----:B------:R1:W-:Y:S04]  /*15f70*/  STL.64 [R1+0x8], R26 ;  /* 0x0000081a01007387 */ /* 0x0003e80000100a00 */
[----:B-1----:R-:W2:Y:S04]  /*15f80*/  LDL.LU.64 R26, [R1+0xef0] ;  /* 0x000ef000011a7983 */ /* 0x002ea80000300a00 */
[----:B------:R-:W2:Y:S01]  /*15f90*/  LDL.LU.64 R24, [R1+0xee8] ;  /* 0x000ee80001187983 */ /* 0x000ea20000300a00 */
[C---:B0-----:R-:W-:Y:S01]  /*15fa0*/  LOP3.LUT R9, R14.reuse, 0x7, RZ, 0xc0, !PT ;  /* 0x000000070e097812 */ /* 0x041fe200078ec0ff */
[----:B------:R-:W-:-:S04]  /*15fb0*/  IMAD.SHL.U32 R22, R14, 0x2, RZ ;  /* 0x000000020e167824 */ /* 0x000fc800078e00ff */
[----:B------:R-:W-:Y:S02]  /*15fc0*/  IMAD R9, R9, 0x90, RZ ;  /* 0x0000009009097824 */ /* 0x000fe400078e02ff */
[----:B------:R-:W-:Y:S02]  /*15fd0*/  IMAD.SHL.U32 R23, R14, 0x40, RZ ;  /* 0x000000400e177824 */ /* 0x000fe400078e00ff */
[----:B---3--:R-:W0:Y:S01]  /*15fe0*/  LDSM.16.MT88.4 R12, [R15+UR4+0x22800] ;  /* 0x022800040f0c783b */ /* 0x008e220008004200 */
[----:B------:R-:W-:-:S04]  /*15ff0*/  LOP3.LUT R9, R9, 0x10, R22, 0x78, !PT ;  /* 0x0000001009097812 */ /* 0x000fc800078e7816 */
[----:B------:R-:W-:Y:S02]  /*16000*/  LOP3.LUT R9, R9, 0x400, R23, 0xf8, !PT ;  /* 0x0000040009097812 */ /* 0x000fe400078ef817 */
[----:B------:R-:W3:Y:S01]  /*16010*/  LDL.LU.64 R22, [R1+0xee0] ;  /* 0x000ee00001167983 */ /* 0x000ee20000300a00 */
[----:B--2---:R-:W-:Y:S03]  /*16020*/  HMMA.16816.F32 R24, R16, R20, R24 ;  /* 0x000000141018723c */ /* 0x004fe60000001818 */
[----:B------:R-:W3:-:S15]  /*16030*/  LDL.LU.64 R20, [R1+0xed8] ;  /* 0x000ed80001147983 */ /* 0x000ede0000300a00 */
[----:B------:R-:W-:Y:S01]  /*16040*/  NOP ;  /* 0x0000000000007918 */ /* 0x000fe20000000000 */
[----:B------:R1:W-:Y:S02]  /*16050*/  STL.64 [R1+0x140], R24 ;  /* 0x0001401801007387 */ /* 0x0003e40000100a00 */
[----:B-1----:R-:W-:Y:S02]  /*16060*/  IMAD.MOV.U32 R24, RZ, RZ, R11 ;  /* 0x000000ffff187224 */ /* 0x002fe400078e000b */
[----:B------:R-:W-:Y:S02]  /*16070*/  IMAD.MOV.U32 R25, RZ, RZ, R3 ;  /* 0x000000ffff197224 */ /* 0x000fe400078e0003 */
[----:B------:R-:W-:Y:S02]  /*16080*/  IMAD.MOV.U32 R4, RZ, RZ, R27 ;  /* 0x000000ffff047224 */ /* 0x000fe400078e001b */
[----:B------:R-:W-:Y:S01]  /*16090*/  IMAD.MOV.U32 R5, RZ, RZ, R26 ;  /* 0x000000ffff057224 */ /* 0x000fe200078e001a */
[----:B------:R-:W2:Y:S04]  /*160a0*/  LDL.LU R11, [R1+0xed0] ;  /* 0x000ed000010b7983 */ /* 0x000ea80000300800 */
[----:B------:R-:W-:Y:S04]  /*160b0*/  STL [R1+0xde0], R4 ;  /* 0x000de00401007387 */ /* 0x000fe80000100800 */
[----:B------:R-:W-:Y:S01]  /*160c0*/  STL [R1+0xddc], R5 ;  /* 0x000ddc0501007387 */ /* 0x000fe20000100800 */
[----:B---3--:R-:W-:Y:S03]  /*160d0*/  HMMA.16816.F32 R16, R16, R24, R20 ;  /* 0x000000181010723c */ /* 0x008fe60000001814 */
[----:B------:R-:W-:Y:S04]  /*160e0*/  LDSM.16.MT88.4 R24, [R29+UR4+0x22800] ;  /* 0x022800041d18783b */ /* 0x000fe80008004200 */
[----:B------:R-:W-:-:S12]  /*160f0*/  LDSM.16.MT88.4 R20, [R9+UR4+0x22800] ;  /* 0x022800040914783b */ /* 0x000fd80008004200 */
[----:B------:R-:W-:Y:S01]  /*16100*/  IMAD.MOV.U32 R3, RZ, RZ, R18 ;  /* 0x000000ffff037224 */ /* 0x000fe200078e0012 */
[----:B------:R-:W-:Y:S04]  /*16110*/  STL.64 [R1+0x80], R16 ;  /* 0x0000801001007387 */ /* 0x000fe80000100a00 */
[----:B------:R-:W-:Y:S04]  /*16120*/  STL [R1+0x8c], R19 ;  /* 0x00008c1301007387 */ /* 0x000fe80000100800 */
[----:B------:R-:W1:Y:S04]  /*16130*/  LDSM.16.MT88.4 R16, [R28+UR4+0x22800] ;  /* 0x022800041c10783b */ /* 0x000e680008004200 */
[----:B------:R-:W-:Y:S04]  /*16140*/  STL [R1+0xe38], R3 ;  /* 0x000e380301007387 */ /* 0x000fe80000100800 */
[----:B------:R-:W-:Y:S04]  /*16150*/  STL [R1+0xe3c], R9 ;  /* 0x000e3c0901007387 */ /* 0x000fe80000100800 */
[----:B0-----:R0:W-:Y:S04]  /*16160*/  STL.64 [R1+0xe70], R14 ;  /* 0x000e700e01007387 */ /* 0x0011e80000100a00 */
[----:B------:R-:W-:Y:S04]  /*16170*/  STL.64 [R1+0xe68], R12 ;  /* 0x000e680c01007387 */ /* 0x000fe80000100a00 */
[----:B0-----:R-:W3:Y:S04]  /*16180*/  LDL.64 R14, [R1+0x38] ;  /* 0x00003800010e7983 */ /* 0x001ee80000100a00 */
[----:B---3--:R0:W-:Y:S04]  /*16190*/  STL.64 [R1+0xe88], R14 ;  /* 0x000e880e01007387 */ /* 0x0081e80000100a00 */
[----:B0-----:R-:W3:Y:S04]  /*161a0*/  LDL R14, [R1+0x48] ;  /* 0x00004800010e7983 */ /* 0x001ee80000100800 */
[----:B------:R-:W3:Y:S04]  /*161b0*/  LDL R15, [R1+0x4c] ;  /* 0x00004c00010f7983 */ /* 0x000ee80000100800 */
[----:B---3--:R0:W-:Y:S04]  /*161c0*/  STL.64 [R1+0xea0], R14 ;  /* 0x000ea00e01007387 */ /* 0x0081e80000100a00 */
[----:B------:R-:W3:Y:S04]  /*161d0*/  LDL.LU R12, [R1+0x120] ;  /* 0x00012000010c7983 */ /* 0x000ee80000300800 */
[----:B------:R-:W3:Y:S04]  /*161e0*/  LDL.LU R13, [R1+0x124] ;  /* 0x00012400010d7983 */ /* 0x000ee80000300800 */
[----:B0-----:R-:W2:Y:S04]  /*161f0*/  LDL.LU R14, [R1+0x128] ;  /* 0x00012800010e7983 */ /* 0x001ea80000300800 */
[----:B------:R-:W2:Y:S04]  /*16200*/  LDL.LU R15, [R1+0x12c] ;  /* 0x00012c00010f7983 */ /* 0x000ea80000300800 */
[----:B--2---:R-:W-:Y:S04]  /*16210*/  STL.64 [R1+0xeb0], R14 ;  /* 0x000eb00e01007387 */ /* 0x004fe80000100a00 */
[----:B---3--:R0:W-:Y:S04]  /*16220*/  STL.64 [R1+0xea8], R12 ;  /* 0x000ea80c01007387 */ /* 0x0081e80000100a00 */
[----:B0-----:R-:W2:Y:S04]  /*16230*/  LDL.LU R12, [R1+0x130] ;  /* 0x00013000010c7983 */ /* 0x001ea80000300800 */
[----:B------:R-:W2:Y:S04]  /*16240*/  LDL.LU R13, [R1+0x134] ;  /* 0x00013400010d7983 */ /* 0x000ea80000300800 */
[----:B------:R-:W2:Y:S04]  /*16250*/  LDL.LU R14, [R1+0x138] ;  /* 0x00013800010e7983 */ /* 0x000ea80000300800 */
[----:B------:R-:W2:Y:S04]  /*16260*/  LDL.LU R15, [R1+0x13c] ;  /* 0x00013c00010f7983 */ /* 0x000ea80000300800 */
[----:B-1----:R-:W-:Y:S04]  /*16270*/  STL.64 [R1+0xe50], R18 ;  /* 0x000e501201007387 */ /* 0x002fe80000100a00 */
[----:B------:R0:W-:Y:S04]  /*16280*/  STL.64 [R1+0xe48], R16 ;  /* 0x000e481001007387 */ /* 0x0001e80000100a00 */
[----:B0-----:R-:W3:Y:S04]  /*16290*/  LDL.LU R16, [R1+0xf0] ;  /* 0x0000f00001107983 */ /* 0x001ee80000300800 */
[----:B------:R-:W3:Y:S01]  /*162a0*/  LDL.LU R17, [R1+0xf4] ;  /* 0x0000f40001117983 */ /* 0x000ee20000300800 */
[----:B------:R-:W-:-:S02]  /*162b0*/  IMAD.MOV.U32 R18, RZ, RZ, R11 ;  /* 0x000000ffff127224 */ /* 0x000fc400078e000b */
[----:B------:R-:W-:Y:S01]  /*162c0*/  IMAD.MOV.U32 R19, RZ, RZ, R10 ;  /* 0x000000ffff137224 */ /* 0x000fe200078e000a */
[----:B------:R-:W2:Y:S04]  /*162d0*/  LDL.LU R11, [R1+0xecc] ;  /* 0x000ecc00010b7983 */ /* 0x000ea80000300800 */
[----:B------:R-:W2:Y:S04]  /*162e0*/  LDL.LU R10, [R1+0xec8] ;  /* 0x000ec800010a7983 */ /* 0x000ea80000300800 */
[----:B------:R-:W-:Y:S04]  /*162f0*/  STL.64 [R1+0xe80], R18 ;  /* 0x000e801201007387 */ /* 0x000fe80000100a00 */
[----:B---3--:R0:W-:Y:S04]  /*16300*/  STL.64 [R1+0xe78], R16 ;  /* 0x000e781001007387 */ /* 0x0081e80000100a00 */
[----:B0-----:R-:W3:Y:S04]  /*16310*/  LDL.LU R16, [R1+0x100] ;  /* 0x0001000001107983 */ /* 0x001ee80000300800 */
[----:B------:R-:W3:Y:S04]  /*16320*/  LDL.LU R17, [R1+0x104] ;  /* 0x0001040001117983 */ /* 0x000ee80000300800 */
[----:B------:R-:W2:Y:S04]  /*16330*/  LDL.LU R18, [R1+0x108] ;  /* 0x0001080001127983 */ /* 0x000ea80000300800 */
[----:B------:R-:W2:Y:S04]  /*16340*/  LDL.LU R19, [R1+0x10c] ;  /* 0x00010c0001137983 */ /* 0x000ea80000300800 */
[----:B--2---:R0:W-:Y:S04]  /*16350*/  STL.64 [R1+0xe98], R18 ;  /* 0x000e981201007387 */ /* 0x0041e80000100a00 */
[----:B---3--:R1:W-:Y:S01]  /*16360*/  STL.64 [R1+0xe90], R16 ;  /* 0x000e901001007387 */ /* 0x0083e20000100a00 */
[----:B0-----:R-:W-:-:S03]  /*16370*/  IMAD.MOV.U32 R18, RZ, RZ, R10 ;  /* 0x000000ffff127224 */ /* 0x001fc600078e000a */
[----:B-1----:R-:W2:Y:S04]  /*16380*/  LDL.LU R16, [R1+0x110] ;  /* 0x0001100001107983 */ /* 0x002ea80000300800 */
[----:B------:R-:W2:Y:S04]  /*16390*/  LDL.LU R17, [R1+0x114] ;  /* 0x0001140001117983 */ /* 0x000ea80000300800 */
[----:B------:R-:W3:Y:S01]  /*163a0*/  LDL.LU R10, [R1+0xec4] ;  /* 0x000ec400010a7983 */ /* 0x000ee20000300800 */
[----:B------:R-:W-:-:S03]  /*163b0*/  IMAD.MOV.U32 R19, RZ, RZ, R11 ;  /* 0x000000ffff137224 */ /* 0x000fc600078e000b */
[----:B------:R-:W3:Y:S04]  /*163c0*/  LDL.LU R11, [R1+0xec0] ;  /* 0x000ec000010b7983 */ /* 0x000ee80000300800 */
[----:B------:R-:W-:Y:S04]  /*163d0*/  STL [R1+0xd44], R28 ;  /* 0x000d441c01007387 */ /* 0x000fe80000100800 */
[----:B------:R-:W-:Y:S04]  /*163e0*/  STL.64 [R1+0xdf0], R26 ;  /* 0x000df01a01007387 */ /* 0x000fe80000100a00 */
[----:B------:R0:W-:Y:S04]  /*163f0*/  STL.64 [R1+0xde8], R24 ;  /* 0x000de81801007387 */ /* 0x0001e80000100a00 */
[----:B0-----:R-:W2:Y:S01]  /*16400*/  LDL.LU R24, [R1+0xe0] ;  /* 0x0000e00001187983 */ /* 0x001ea20000300800 */
[----:B----4-:R-:W-:-:S02]  /*16410*/  IMAD.MOV.U32 R25, RZ, RZ, R6 ;  /* 0x000000ffff197224 */ /* 0x010fc400078e0006 */
[----:B------:R-:W-:Y:S01]  /*16420*/  IMAD.MOV.U32 R26, RZ, RZ, R7 ;  /* 0x000000ffff1a7224 */ /* 0x000fe200078e0007 */
[----:B---3--:R-:W-:Y:S01]  /*16430*/  HMMA.16816.F32 R12, R20, R10, R12 ;  /* 0x0000000a140c723c */ /* 0x008fe2000000180c */
[----:B--2---:R-:W-:Y:S04]  /*16440*/  STL [R1+0xe60], R24 ;  /* 0x000e601801007387 */ /* 0x004fe80000100800 */
[----:B------:R-:W2:Y:S04]  /*16450*/  LDL.LU R6, [R1+0xebc] ;  /* 0x000ebc0001067983 */ /* 0x000ea80000300800 */
[----:B------:R-:W-:Y:S04]  /*16460*/  STL [R1+0xe64], R25 ;  /* 0x000e641901007387 */ /* 0x000fe80000100800 */
[----:B------:R-:W2:Y:S04]  /*16470*/  LDL.LU R7, [R1+0xeb8] ;  /* 0x000eb80001077983 */ /* 0x000ea80000300800 */
[----:B------:R-:W3:Y:S04]  /*16480*/  LDL.LU R27, [R1+0xec] ;  /* 0x0000ec00011b7983 */ /* 0x000ee80000300800 */
[----:B------:R-:W-:Y:S01]  /*16490*/  STL [R1+0xd40], R29 ;  /* 0x000d401d01007387 */ /* 0x000fe20000100800 */
[----:B------:R-:W-:-:S03]  /*164a0*/  IMAD.MOV.U32 R4, RZ, RZ, R14 ;  /* 0x000000ffff047224 */ /* 0x000fc600078e000e */
[----:B------:R0:W-:Y:S01]  /*164b0*/  STL.64 [R1+0x70], R12 ;  /* 0x0000700c01007387 */ /* 0x0001e20000100a00 */
[----:B------:R-:W-:-:S03]  /*164c0*/  IMAD.MOV.U32 R5, RZ, RZ, R15 ;  /* 0x000000ffff057224 */ /* 0x000fc600078e000f */
[----:B------:R-:W2:Y:S04]  /*164d0*/  LDL.LU.64 R14, [R1+0xeb0] ;  /* 0x000eb000010e7983 */ /* 0x000ea80000300a00 */
[----:B0-----:R-:W2:Y:S04]  /*164e0*/  LDL.LU.64 R12, [R1+0xea8] ;  /* 0x000ea800010c7983 */ /* 0x001ea80000300a00 */
[----:B------:R0:W-:Y:S01]  /*164f0*/  STL [R1+0xe5c], R4 ;  /* 0x000e5c0401007387 */ /* 0x0001e20000100800 */
[----:B--2---:R-:W-:-:S15]  /*16500*/  HMMA.16816.F32 R12, R20, R6, R12 ;  /* 0x00000006140c723c */ /* 0x004fde000000180c */
[----:B------:R-:W-:-:S04]  /*16510*/  NOP ;  /* 0x0000000000007918 */ /* 0x000fc80000000000 */
[----:B------:R-:W-:Y:S01]  /*16520*/  MOV R9, R14 ;  /* 0x0000000e00097202 */ /* 0x000fe20000000f00 */
[----:B------:R-:W-:Y:S02]  /*16530*/  IMAD.MOV.U32 R3, RZ, RZ, R15 ;  /* 0x000000ffff037224 */ /* 0x000fe400078e000f */
[----:B------:R-:W2:Y:S01]  /*16540*/  LDL.LU.64 R14, [R1+0xea0] ;  /* 0x000ea000010e7983 */ /* 0x000ea20000300a00 */
[----:B------:R-:W-:Y:S02]  /*16550*/  IMAD.MOV.U32 R8, RZ, RZ, R12 ;  /* 0x000000ffff087224 */ /* 0x000fe400078e000c */
[----:B------:R-:W-:Y:S02]  /*16560*/  IMAD.MOV.U32 R0, RZ, RZ, R13 ;  /* 0x000000ffff007224 */ /* 0x000fe400078e000d */
[----:B--2---:R-:W-:Y:S01]  /*16570*/  HMMA.16816.F32 R12, R20, R14, R16 ;  /* 0x0000000e140c723c */ /* 0x004fe20000001810 */
[----:B------:R-:W2:Y:S04]  /*16580*/  LDL.LU.64 R18, [R1+0xe98] ;  /* 0x000e980001127983 */ /* 0x000ea80000300a00 */
[----:B------:R-:W2:-:S14]  /*16590*/  LDL.LU.64 R16, [R1+0xe90] ;  /* 0x000e900001107983 */ /* 0x000e9c0000300a00 */
[----:B------:R1:W-:Y:S01]  /*165a0*/  STL [R1+0x5c], R15 ;  /* 0x00005c0f01007387 */ /* 0x0003e20000100800 */
[----:B0-----:R-:W-:-:S03]  /*165b0*/  IMAD.MOV.U32 R4, RZ, RZ, R14 ;  /* 0x000000ffff047224 */ /* 0x001fc600078e000e */
[----:B-1----:R-:W2:Y:S01]  /*165c0*/  LDL.LU.64 R14, [R1+0xe88] ;  /* 0x000e8800010e7983 */ /* 0x002ea20000300a00 */
[----:B------:R-:W-:Y:S02]  /*165d0*/  IMAD.MOV.U32 R25, RZ, RZ, R12 ;  /* 0x000000ffff197224 */ /* 0x000fe400078e000c */
[----:B------:R-:W-:Y:S01]  /*165e0*/  IMAD.MOV.U32 R24, RZ, RZ, R13 ;  /* 0x000000ffff187224 */ /* 0x000fe200078e000d */
[----:B--2---:R-:W-:Y:S01]  /*165f0*/  HMMA.16816.F32 R20, R20, R14, R16 ;  /* 0x0000000e1414723c */ /* 0x004fe20000001810 */
[----:B------:R-:W2:Y:S04]  /*16600*/  LDL.LU.64 R18, [R1+0xe80] ;  /* 0x000e800001127983 */ /* 0x000ea80000300a00 */
[----:B------:R-:W2:Y:S01]  /*16610*/  LDL.LU.64 R16, [R1+0xe78] ;  /* 0x000e780001107983 */ /* 0x000ea20000300a00 */
[----:B------:R-:W-:-:S02]  /*16620*/  IMAD.MOV.U32 R2, RZ, RZ, R14 ;  /* 0x000000ffff027224 */ /* 0x000fc400078e000e */
[----:B------:R-:W-:Y:S02]  /*16630*/  IMAD.MOV.U32 R28, RZ, RZ, R15 ;  /* 0x000000ffff1c7224 */ /* 0x000fe400078e000f */
[----:B------:R-:W2:Y:S04]  /*16640*/  LDL.LU.64 R14, [R1+0xe70] ;  /* 0x000e7000010e7983 */ /* 0x000ea80000300a00 */
[----:B------:R-:W2:Y:S05]  /*16650*/  LDL.LU.64 R12, [R1+0xe68] ;  /* 0x000e6800010c7983 */ /* 0x000eaa0000300a00 */
[----:B------:R-:W-:Y:S04]  /*16660*/  STL.64 [R1+0xd58], R22 ;  /* 0x000d581601007387 */ /* 0x000fe80000100a00 */
[----:B------:R0:W-:Y:S02]  /*16670*/  STL.64 [R1+0xd50], R20 ;  /* 0x000d501401007387 */ /* 0x0001e40000100a00 */
[----:B0-----:R-:W-:-:S02]  /*16680*/  IMAD.MOV.U32 R20, RZ, RZ, R25 ;  /* 0x000000ffff147224 */ /* 0x001fc400078e0019 */
[----:B------:R-:W-:Y:S02]  /*16690*/  IMAD.MOV.U32 R21, RZ, RZ, R24 ;  /* 0x000000ffff157224 */ /* 0x000fe400078e0018 */
[----:B------:R-:W-:Y:S01]  /*166a0*/  IMAD.MOV.U32 R22, RZ, RZ, R4 ;  /* 0x000000ffff167224 */ /* 0x000fe200078e0004 */
[----:B--2---:R-:W-:-:S15]  /*166b0*/  HMMA.16816.F32 R16, R12, R10, R16 ;  /* 0x0000000a0c10723c */ /* 0x004fde0000001810 */
[----:B------:R-:W-:-:S04]  /*166c0*/  NOP ;  /* 0x0000000000007918 */ /* 0x000fc80000000000 */
[----:B------:R0:W-:Y:S04]  /*166d0*/  STL [R1+0x1d0], R16 ;  /* 0x0001d01001007387 */ /* 0x0001e80000100800 */
[----:B------:R1:W-:Y:S01]  /*166e0*/  STL.64 [R1+0x1d8], R18 ;  /* 0x0001d81201007387 */ /* 0x0003e20000100a00 */
[----:B------:R-:W-:-:S03]  /*166f0*/  IMAD.MOV.U32 R29, RZ, RZ, R17 ;  /* 0x000000ffff1d7224 */ /* 0x000fc600078e0011 */
[----:B0-----:R-:W2:Y:S04]  /*16700*/  LDL.LU R16, [R1+0xc0] ;  /* 0x0000c00001107983 */ /* 0x001ea80000300800 */
[----:B------:R-:W2:Y:S04]  /*16710*/  LDL.LU R17, [R1+0xc4] ;  /* 0x0000c40001117983 */ /* 0x000ea80000300800 */
[----:B-1----:R-:W2:Y:S04]  /*16720*/  LDL.LU R18, [R1+0xc8] ;  /* 0x0000c80001127983 */ /* 0x002ea80000300800 */
[----:B------:R-:W2:Y:S04]  /*16730*/  LDL.LU R19, [R1+0xcc] ;  /* 0x0000cc0001137983 */ /* 0x000ea80000300800 */
[----:B------:R-:W3:Y:S04]  /*16740*/  LDL.LU R25, [R1+0xe64] ;  /* 0x000e640001197983 */ /* 0x000ee80000300800 */
[----:B------:R-:W3:Y:S04]  /*16750*/  LDL.LU R24, [R1+0xe60] ;  /* 0x000e600001187983 */ /* 0x000ee80000300800 */
[----:B------:R-:W4:Y:S04]  /*16760*/  LDL.LU R4, [R1+0xe5c] ;  /* 0x000e5c0001047983 */ /* 0x000f280000300800 */
[----:B------:R-:W2:Y:S01]  /*16770*/  LDL.LU R23, [R1+0x5c] ;  /* 0x00005c0001177983 */ /* 0x000ea20000300800 */
[----:B---3--:R-:W-:Y:S03]  /*16780*/  HMMA.16816.F32 R24, R12, R6, R24 ;  /* 0x000000060c18723c */ /* 0x008fe60000001818 */
[----:B--2---:R0:W-:Y:S04]  /*16790*/  STL.64 [R1+0xd68], R22 ;  /* 0x000d681601007387 */ /* 0x0041e80000100a00 */
[----:B------:R-:W-:Y:S01]  /*167a0*/  STL.64 [R1+0xd60], R20 ;  /* 0x000d601401007387 */ /* 0x000fe20000100a00 */
[----:B0-----:R-:W-:-:S03]  /*167b0*/  IMAD.MOV.U32 R22, RZ, RZ, R2 ;  /* 0x000000ffff167224 */ /* 0x001fc600078e0002 */
[----:B------:R-:W2:Y:S04]  /*167c0*/  LDL.LU R2, [R1+0xe58] ;  /* 0x000e580001027983 */ /* 0x000ea80000300800 */
[----:B------:R-:W-:Y:S04]  /*167d0*/  STL [R1+0xd48], R29 ;  /* 0x000d481d01007387 */ /* 0x000fe80000100800 */
[----:B------:R-:W-:Y:S04]  /*167e0*/  STL.64 [R1+0xe30], R6 ;  /* 0x000e300601007387 */ /* 0x000fe80000100a00 */
[----:B----4-:R0:W-:Y:S04]  /*167f0*/  STL.64 [R1+0xe28], R4 ;  /* 0x000e280401007387 */ /* 0x0101e80000100a00 */
[----:B------:R1:W-:Y:S04]  /*16800*/  STL.64 [R1+0x1c0], R24 ;  /* 0x0001c01801007387 */ /* 0x0003e80000100a00 */
[----:B------:R3:W-:Y:S04]  /*16810*/  STL.64 [R1+0x1c8], R26 ;  /* 0x0001c81a01007387 */ /* 0x0007e80000100a00 */
[----:B0-----:R-:W4:Y:S04]  /*16820*/  LDL.LU R4, [R1+0xd0] ;  /* 0x0000d00001047983 */ /* 0x001f280000300800 */
[----:B------:R-:W4:Y:S04]  /*16830*/  LDL.LU R5, [R1+0xd4] ;  /* 0x0000d40001057983 */ /* 0x000f280000300800 */
[----:B------:R-:W4:Y:S04]  /*16840*/  LDL.LU R6, [R1+0xd8] ;  /* 0x0000d80001067983 */ /* 0x000f280000300800 */
[----:B------:R-:W4:Y:S04]  /*16850*/  LDL.LU R7, [R1+0xdc] ;  /* 0x0000dc0001077983 */ /* 0x000f280000300800 */
[----:B-1----:R-:W2:Y:S04]  /*16860*/  LDL.LU R24, [R1+0x20] ;  /* 0x0000200001187983 */ /* 0x002ea80000300800 */
[----:B------:R-:W2:Y:S04]  /*16870*/  LDL.LU R25, [R1+0x24] ;  /* 0x0000240001197983 */ /* 0x000ea80000300800 */
[----:B---3--:R-:W3:Y:S04]  /*16880*/  LDL.LU R26, [R1+0x28] ;  /* 0x00002800011a7983 */ /* 0x008ee80000300800 */
[----:B------:R-:W3:Y:S04]  /*16890*/  LDL.LU R27, [R1+0x2c] ;  /* 0x00002c00011b7983 */ /* 0x000ee80000300800 */
[----:B---3--:R0:W-:Y:S04]  /*168a0*/  STL.64 [R1+0xe10], R26 ;  /* 0x000e101a01007387 */ /* 0x0081e80000100a00 */
[----:B--2---:R-:W-:Y:S04]  /*168b0*/  STL.64 [R1+0xe08], R24 ;  /* 0x000e081801007387 */ /* 0x004fe80000100a00 */
[----:B0-----:R-:W4:Y:S01]  /*168c0*/  LDL.LU.64 R26, [R1+0x48] ;  /* 0x00004800011a7983 */ /* 0x001f220000300a00 */
[----:B------:R-:W-:Y:S01]  /*168d0*/  IMAD.MOV.U32 R23, RZ, RZ, R28 ;  /* 0x000000ffff177224 */ /* 0x000fe200078e001c */
[C---:B----4-:R-:W-:Y:S08]  /*168e0*/  HMMA.16816.F32 R4, R12.reuse, R26, R4 ;  /* 0x0000001a0c04723c */ /* 0x050ff00000001804 */
[----:B------:R-:W-:Y:S11]  /*168f0*/  HMMA.16816.F32 R12, R12, R22, R16 ;  /* 0x000000160c0c723c */ /* 0x000ff60000001810 */
[----:B------:R0:W-:Y:S01]  /*16900*/  STL [R1+0x1b4], R5 ;  /* 0x0001b40501007387 */ /* 0x0001e20000100800 */
[----:B------:R-:W-:-:S03]  /*16910*/  IMAD.MOV.U32 R29, RZ, RZ, R4 ;  /* 0x000000ffff1d7224 */ /* 0x000fc600078e0004 */
[----:B------:R1:W-:Y:S04]  /*16920*/  STL [R1+0x1b8], R6 ;  /* 0x0001b80601007387 */ /* 0x0003e80000100800 */
[----:B------:R-:W2:Y:S01]  /*16930*/  LDL.LU R4, [R1+0xb0] ;  /* 0x0000b00001047983 */ /* 0x000ea20000300800 */
[----:B------:R-:W-:-:S03]  /*16940*/  IMAD.MOV.U32 R28, RZ, RZ, R7 ;  /* 0x000000ffff1c7224 */ /* 0x000fc600078e0007 */
[----:B0-----:R-:W2:Y:S04]  /*16950*/  LDL.LU R5, [R1+0xb4] ;  /* 0x0000b40001057983 */ /* 0x001ea80000300800 */
[----:B-1----:R-:W2:Y:S04]  /*16960*/  LDL.LU R6, [R1+0xb8] ;  /* 0x0000b80001067983 */ /* 0x002ea80000300800 */
[----:B------:R-:W2:Y:S04]  /*16970*/  LDL.LU R7, [R1+0xbc] ;  /* 0x0000bc0001077983 */ /* 0x000ea80000300800 */
[----:B------:R0:W-:Y:S04]  /*16980*/  STL.64 [R1+0xe20], R26 ;  /* 0x000e201a01007387 */ /* 0x0001e80000100a00 */
[----:B------:R-:W3:Y:S04]  /*16990*/  LDL.LU R24, [R1+0xa0] ;  /* 0x0000a00001187983 */ /* 0x000ee80000300800 */
[----:B------:R-:W3:Y:S04]  /*169a0*/  LDL.LU R25, [R1+0xa4] ;  /* 0x0000a40001197983 */ /* 0x000ee80000300800 */
[----:B0-----:R-:W3:Y:S04]  /*169b0*/  LDL.LU R26, [R1+0xa8] ;  /* 0x0000a800011a7983 */ /* 0x001ee80000300800 */
[----:B------:R-:W3:Y:S04]  /*169c0*/  LDL.LU R27, [R1+0xac] ;  /* 0x0000ac00011b7983 */ /* 0x000ee80000300800 */
[----:B------:R-:W-:Y:S04]  /*169d0*/  STL [R1+0xd9c], R28 ;  /* 0x000d9c1c01007387 */ /* 0x000fe80000100800 */
[----:B------:R-:W-:Y:S04]  /*169e0*/  STL [R1+0xd98], R29 ;  /* 0x000d981d01007387 */ /* 0x000fe80000100800 */
[----:B------:R-:W2:Y:S04]  /*169f0*/  LDL.LU.64 R18, [R1+0xe50] ;  /* 0x000e500001127983 */ /* 0x000ea80000300a00 */
[----:B------:R-:W2:Y:S04]  /*16a00*/  LDL.LU.64 R16, [R1+0xe48] ;  /* 0x000e480001107983 */ /* 0x000ea80000300a00 */
[----:B------:R-:W4:Y:S04]  /*16a10*/  LDL.LU R20, [R1] ;  /* 0x0000000001147983 */ /* 0x000f280000300800 */
[----:B------:R-:W-:Y:S04]  /*16a20*/  STL.64 [R1+0x190], R12 ;  /* 0x0001900c01007387 */ /* 0x000fe80000100a00 */
[----:B------:R-:W-:Y:S04]  /*16a30*/  STL.64 [R1+0x198], R14 ;  /* 0x0001980e01007387 */ /* 0x000fe80000100a00 */
[----:B------:R-:W4:Y:S04]  /*16a40*/  LDL.LU R21, [R1+0x4] ;  /* 0x0000040001157983 */ /* 0x000f280000300800 */
[----:B------:R-:W2:Y:S04]  /*16a50*/  LDL.LU R22, [R1+0x8] ;  /* 0x0000080001167983 */ /* 0x000ea80000300800 */
[----:B------:R-:W2:Y:S04]  /*16a60*/  LDL.LU R23, [R1+0xc] ;  /* 0x00000c0001177983 */ /* 0x000ea80000300800 */
[----:B--2---:R0:W-:Y:S04]  /*16a70*/  STL.64 [R1+0xe00], R22 ;  /* 0x000e001601007387 */ /* 0x0041e80000100a00 */
[----:B----4-:R1:W-:Y:S04]  /*16a80*/  STL.64 [R1+0xdf8], R20 ;  /* 0x000df81401007387 */ /* 0x0103e80000100a00 */
[----:B0-----:R-:W2:Y:S01]  /*16a90*/  LDL.LU.64 R22, [R1+0x38] ;  /* 0x0000380001167983 */ /* 0x001ea20000300a00 */
[----:B------:R-:W-:Y:S03]  /*16aa0*/  HMMA.16816.F32 R4, R16, R10, R4 ;  /* 0x0000000a1004723c */ /* 0x000fe60000001804 */
[----:B--2---:R0:W-:Y:S04]  /*16ab0*/  STL.64 [R1+0xe18], R22 ;  /* 0x000e181601007387 */ /* 0x0041e80000100a00 */
[----:B-1----:R-:W2:Y:S04]  /*16ac0*/  LDL.LU R20, [R1+0x90] ;  /* 0x0000900001147983 */ /* 0x002ea80000300800 */
[----:B------:R-:W2:Y:S04]  /*16ad0*/  LDL.LU R21, [R1+0x94] ;  /* 0x0000940001157983 */ /* 0x000ea80000300800 */
[----:B0-----:R-:W2:Y:S04]  /*16ae0*/  LDL.LU R22, [R1+0x98] ;  /* 0x0000980001167983 */ /* 0x001ea80000300800 */
[----:B------:R-:W2:Y:S04]  /*16af0*/  LDL.LU R23, [R1+0x9c] ;  /* 0x00009c0001177983 */ /* 0x000ea80000300800 */
[----:B------:R-:W4:Y:S01]  /*16b00*/  LDL R15, [R1+0x1e4] ;  /* 0x0001e400010f7983 */ /* 0x000f220000100800 */
[----:B------:R-:W-:-:S02]  /*16b10*/  IMAD.MOV.U32 R12, RZ, RZ, R8 ;  /* 0x000000ffff0c7224 */ /* 0x000fc400078e0008 */
[----:B------:R-:W-:Y:S02]  /*16b20*/  IMAD.MOV.U32 R14, RZ, RZ, R9 ;  /* 0x000000ffff0e7224 */ /* 0x000fe400078e0009 */
[----:B------:R-:W-:Y:S01]  /*16b30*/  IMAD.MOV.U32 R13, RZ, RZ, R0 ;  /* 0x000000ffff0d7224 */ /* 0x000fe200078e0000 */
[----:B----4-:R0:W-:Y:S04]  /*16b40*/  STL [R1+0xd70], R15 ;  /* 0x000d700f01007387 */ /* 0x0101e80000100800 */
[----:B------:R-:W4:Y:S04]  /*16b50*/  LDL.LU R8, [R1+0xe44] ;  /* 0x000e440001087983 */ /* 0x000f280000300800 */
[----:B------:R-:W2:Y:S04]  /*16b60*/  LDL.LU R0, [R1+0xe40] ;  /* 0x000e400001007983 */ /* 0x000ea80000300800 */
[----:B------:R-:W2:Y:S01]  /*16b70*/  LDL.LU R9, [R1+0xe3c] ;  /* 0x000e3c0001097983 */ /* 0x000ea20000300800 */
[----:B0-----:R-:W-:-:S03]  /*16b80*/  MOV R15, R3 ;  /* 0x00000003000f7202 */ /* 0x001fc60000000f00 */
[----:B------:R-:W2:Y:S04]  /*16b90*/  LDL.LU R3, [R1+0xe38] ;  /* 0x000e380001037983 */ /* 0x000ea80000300800 */
[----:B------:R-:W-:Y:S04]  /*16ba0*/  STL.64 [R1+0xd80], R14 ;  /* 0x000d800e01007387 */ /* 0x000fe80000100a00 */
[----:B------:R0:W-:Y:S04]  /*16bb0*/  STL.64 [R1+0xd78], R12 ;  /* 0x000d780c01007387 */ /* 0x0001e80000100a00 */
[----:B0-----:R-:W2:Y:S04]  /*16bc0*/  LDL.LU R12, [R1+0x10] ;  /* 0x00001000010c7983 */ /* 0x001ea80000300800 */
[----:B------:R-:W-:Y:S04]  /*16bd0*/  STL.64 [R1+0x180], R4 ;  /* 0x0001800401007387 */ /* 0x000fe80000100a00 */
[----:B------:R0:W-:Y:S04]  /*16be0*/  STL.64 [R1+0x188], R6 ;  /* 0x0001880601007387 */ /* 0x0001e80000100a00 */
[----:B0-----:R-:W3:Y:S04]  /*16bf0*/  LDL.LU.64 R6, [R1+0xe30] ;  /* 0x000e300001067983 */ /* 0x001ee80000300a00 */
[----:B------:R-:W2:Y:S01]  /*16c00*/  LDL.LU.64 R4, [R1+0xe28] ;  /* 0x000e280001047983 */ /* 0x000ea20000300a00 */
[----:B---3--:R-:W-:-:S15]  /*16c10*/  HMMA.16816.F32 R24, R16, R6, R24 ;  /* 0x000000061018723c */ /* 0x008fde0000001818 */
[----:B------:R-:W-:-:S04]  /*16c20*/  NOP ;  /* 0x0000000000007918 */ /* 0x000fc80000000000 */
[----:B------:R-:W-:Y:S04]  /*16c30*/  STL.64 [R1+0x170], R24 ;  /* 0x0001701801007387 */ /* 0x000fe80000100a00 */
[----:B------:R0:W-:Y:S04]  /*16c40*/  STL.64 [R1+0x178], R26 ;  /* 0x0001781a01007387 */ /* 0x0001e80000100a00 */
[----:B0-----:R-:W3:Y:S01]  /*16c50*/  LDL.LU.64 R26, [R1+0xe20] ;  /* 0x000e2000011a7983 */ /* 0x001ee20000300a00 */
[----:B------:R-:W-:Y:S02]  /*16c60*/  IMAD.MOV.U32 R14, RZ, RZ, R2 ;  /* 0x000000ffff0e7224 */ /* 0x000fe400078e0002 */
[----:B--2---:R-:W-:Y:S01]  /*16c70*/  IMAD.MOV.U32 R15, RZ, RZ, R0 ;  /* 0x000000ffff0f7224 */ /* 0x004fe200078e0000 */
[----:B---3--:R-:W-:Y:S01]  /*16c80*/  HMMA.16816.F32 R20, R16, R26, R20 ;  /* 0x0000001a1014723c */ /* 0x008fe20000001814 */
[----:B------:R-:W-:-:S02]  /*16c90*/  IMAD.MOV.U32 R2, RZ, RZ, R26 ;  /* 0x000000ffff027224 */ /* 0x000fc400078e001a */
[----:B------:R-:W-:-:S15]  /*16ca0*/  IMAD.MOV.U32 R0, RZ, RZ, R27 ;  /* 0x000000ffff007224 */ /* 0x000fde00078e001b */
[----:B------:R-:W-:Y:S01]  /*16cb0*/  NOP ;  /* 0x0000000000007918 */ /* 0x000fe20000000000 */
[----:B------:R-:W-:Y:S04]  /*16cc0*/  STL.64 [R1+0x160], R20 ;  /* 0x0001601401007387 */ /* 0x000fe80000100a00 */
[----:B------:R0:W-:Y:S04]  /*16cd0*/  STL.64 [R1+0x168], R22 ;  /* 0x0001681601007387 */ /* 0x0001e80000100a00 */
[----:B0-----:R-:W2:Y:S04]  /*16ce0*/  LDL.LU.64 R22, [R1+0xe18] ;  /* 0x000e180001167983 */ /* 0x001ea80000300a00 */
[----:B------:R-:W2:Y:S04]  /*16cf0*/  LDL.LU.64 R26, [R1+0xe10] ;  /* 0x000e1000011a7983 */ /* 0x000ea80000300a00 */
[----:B------:R-:W2:Y:S01]  /*16d00*/  LDL.LU.64 R24, [R1+0xe08] ;  /* 0x000e080001187983 */ /* 0x000ea20000300a00 */
[----:B----4-:R-:W-:Y:S01]  /*16d10*/  IMAD.MOV.U32 R13, RZ, RZ, R8 ;  /* 0x000000ffff0d7224 */ /* 0x010fe200078e0008 */
[----:B--2---:R-:W-:Y:S01]  /*16d20*/  HMMA.16816.F32 R24, R16, R22, R24 ;  /* 0x000000161018723c */ /* 0x004fe20000001818 */
[----:B------:R-:W-:-:S02]  /*16d30*/  IMAD.MOV.U32 R28, RZ, RZ, R22 ;  /* 0x000000ffff1c7224 */ /* 0x000fc400078e0016 */
[----:B------:R-:W-:Y:S02]  /*16d40*/  IMAD.MOV.U32 R8, RZ, RZ, R23 ;  /* 0x000000ffff087224 */ /* 0x000fe400078e0017 */
[----:B------:R-:W2:Y:S04]  /*16d50*/  LDL.LU.64 R22, [R1+0xe00] ;  /* 0x000e000001167983 */ /* 0x000ea80000300a00 */
[----:B------:R-:W2:Y:S10]  /*16d60*/  LDL.LU.64 R20, [R1+0xdf8] ;  /* 0x000df80001147983 */ /* 0x000eb40000300a00 */
[----:B------:R-:W-:-:S02]  /*16d70*/  IMAD.MOV.U32 R17, RZ, RZ, R26 ;  /* 0x000000ffff117224 */ /* 0x000fc400078e001a */
[----:B------:R-:W-:Y:S02]  /*16d80*/  IMAD.MOV.U32 R16, RZ, RZ, R27 ;  /* 0x000000ffff107224 */ /* 0x000fe400078e001b */
[----:B------:R-:W-:Y:S02]  /*16d90*/  IMAD.MOV.U32 R19, RZ, RZ, R24 ;  /* 0x000000ffff137224 */ /* 0x000fe400078e0018 */
[----:B------:R-:W-:Y:S01]  /*16da0*/  IMAD.MOV.U32 R18, RZ, RZ, R25 ;  /* 0x000000ffff127224 */ /* 0x000fe200078e0019 */
[----:B------:R-:W3:Y:S04]  /*16db0*/  LDL.LU.64 R26, [R1+0xdf0] ;  /* 0x000df000011a7983 */ /* 0x000ee80000300a00 */
[----:B------:R-:W3:Y:S04]  /*16dc0*/  LDL.LU.64 R24, [R1+0xde8] ;  /* 0x000de80001187983 */ /* 0x000ee80000300a00 */
[----:B------:R-:W-:Y:S04]  /*16dd0*/  STL.64 [R1+0xd90], R18 ;  /* 0x000d901201007387 */ /* 0x000fe80000100a00 */
[----:B------:R0:W-:Y:S04]  /*16de0*/  STL.64 [R1+0xd88], R16 ;  /* 0x000d881001007387 */ /* 0x0001e80000100a00 */
[----:B0-----:R-:W4:Y:S04]  /*16df0*/  LDL.LU R16, [R1+0x70] ;  /* 0x0000700001107983 */ /* 0x001f280000300800 */
[----:B------:R-:W4:Y:S01]  /*16e00*/  LDL.LU R17, [R1+0x74] ;  /* 0x0000740001117983 */ /* 0x000f220000300800 */
[----:B------:R-:W-:-:S02]  /*16e10*/  IMAD.MOV.U32 R18, RZ, RZ, R4 ;  /* 0x000000ffff127224 */ /* 0x000fc400078e0004 */
[----:B------:R-:W-:Y:S01]  /*16e20*/  IMAD.MOV.U32 R19, RZ, RZ, R5 ;  /* 0x000000ffff137224 */ /* 0x000fe200078e0005 */
[----:B------:R-:W2:Y:S04]  /*16e30*/  LDL.LU R4, [R1+0xde0] ;  /* 0x000de00001047983 */ /* 0x000ea80000300800 */
[----:B------:R-:W2:Y:S04]  /*16e40*/  LDL.LU R5, [R1+0xddc] ;  /* 0x000ddc0001057983 */ /* 0x000ea80000300800 */
[----:B------:R0:W-:Y:S02]  /*16e50*/  STL.64 [R1+0xda8], R18 ;  /* 0x000da81201007387 */ /* 0x0001e40000100a00 */
[----:B0-----:R-:W-:-:S02]  /*16e60*/  IMAD.MOV.U32 R19, RZ, RZ, R8 ;  /* 0x000000ffff137224 */ /* 0x001fc400078e0008 */
[----:B------:R-:W-:Y:S01]  /*16e70*/  IMAD.MOV.U32 R18, RZ, RZ, R28 ;  /* 0x000000ffff127224 */ /* 0x000fe200078e001c */
[C---:B---3--:R-:W-:Y:S01]  /*16e80*/  HMMA.16816.F32 R12, R24.reuse, R10, R12 ;  /* 0x0000000a180c723c */ /* 0x048fe2000000180c */
[----:B------:R-:W0:Y:S04]  /*16e90*/  LDSM.16.MT88.4 R8, [R9+UR4+0x23000] ;  /* 0x023000040908783b */ /* 0x000e280008004200 */
[----:B----4-:R-:W-:Y:S04]  /*16ea0*/  STL.64 [R1+0xda0], R16 ;  /* 0x000da01001007387 */ /* 0x010fe80000100a00 */
[----:B------:R-:W-:Y:S10]  /*16eb0*/  STL.64 [R1+0xdc0], R18 ;  /* 0x000dc01201007387 */ /* 0x000ff40000100a00 */
[----:B------:R-:W-:Y:S04]  /*16ec0*/  STL.64 [R1+0x120], R12 ;  /* 0x0001200c01007387 */ /* 0x000fe80000100a00 */
[----:B------:R2:W-:Y:S02]  /*16ed0*/  STL.64 [R1+0x128], R14 ;  /* 0x0001280e01007387 */ /* 0x0005e40000100a00 */
[----:B--2---:R-:W-:-:S15]  /*16ee0*/  HMMA.16816.F32 R12, R24, R6, R20 ;  /* 0x00000006180c723c */ /* 0x004fde0000001814 */
[----:B------:R-:W-:-:S04]  /*16ef0*/  NOP ;  /* 0x0000000000007918 */ /* 0x000fc80000000000 */
[----:B------:R-:W-:Y:S04]  /*16f00*/  STL.64 [R1+0x100], R12 ;  /* 0x0001000c01007387 */ /* 0x000fe80000100a00 */
[----:B0-----:R0:W-:Y:S04]  /*16f10*/  STL.64 [R1+0xdb8], R10 ;  /* 0x000db80a01007387 */ /* 0x0011e80000100a00 */
[----:B------:R1:W-:Y:S01]  /*16f20*/  STL.64 [R1+0xdb0], R8 ;  /* 0x000db00801007387 */ /* 0x0003e20000100a00 */
[----:B0-----:R-:W-:-:S03]  /*16f30*/  IMAD.MOV.U32 R10, RZ, RZ, R3 ;  /* 0x000000ffff0a7224 */ /* 0x001fc600078e0003 */
[----:B-1----:R-:W2:Y:S04]  /*16f40*/  LDL.LU R8, [R1+0x80] ;  /* 0x0000800001087983 */ /* 0x002ea80000300800 */
[----:B------:R-:W2:Y:S04]  /*16f50*/  LDL.LU R9, [R1+0x84] ;  /* 0x0000840001097983 */ /* 0x000ea80000300800 */
[----:B------:R-:W3:Y:S04]  /*16f60*/  LDL.LU R3, [R1+0xdd8] ;  /* 0x000dd80001037983 */ /* 0x000ee80000300800 */
[----:B------:R-:W4:Y:S01]  /*16f70*/  LDL.LU R11, [R1+0x8c] ;  /* 0x00008c00010b7983 */ /* 0x000f220000300800 */
[----:B------:R-:W-:-:S02]  /*16f80*/  IMAD.MOV.U32 R18, RZ, RZ, R2 ;  /* 0x000000ffff127224 */ /* 0x000fc400078e0002 */
[----:B------:R-:W-:Y:S01]  /*16f90*/  IMAD.MOV.U32 R19, RZ, RZ, R0 ;  /* 0x000000ffff137224 */ /* 0x000fe200078e0000 */
[----:B------:R-:W-:Y:S01]  /*16fa0*/  MOV R2, R14 ;  /* 0x0000000e00027202 */ /* 0x000fe20000000f00 */
[----:B------:R-:W-:Y:S02]  /*16fb0*/  IMAD.MOV.U32 R0, RZ, RZ, R15 ;  /* 0x000000ffff007224 */ /* 0x000fe400078e000f */
[----:B---3--:R-:W-:Y:S04]  /*16fc0*/  LDSM.16.M88.4 R12, [R3+UR4+0x80] ;  /* 0x00008004030c783b */ /* 0x008fe80008000200 */
[----:B----4-:R-:W-:Y:S04]  /*16fd0*/  STL.64 [R1+0xdd0], R10 ;  /* 0x000dd00a01007387 */ /* 0x010fe80000100a00 */
[----:B--2---:R0:W-:Y:S04]  /*16fe0*/  STL.64 [R1+0xdc8], R8 ;  /* 0x000dc80801007387 */ /* 0x0041e80000100a00 */
[----:B------:R-:W-:Y:S04]  /*16ff0*/  LDSM.16.M88.4 R20, [R3+UR4+0x8080] ;  /* 0x008080040314783b */ /* 0x000fe80008000200 */
[----:B0-----:R-:W2:Y:S04]  /*17000*/  LDL.LU R8, [R1+0x140] ;  /* 0x0001400001087983 */ /* 0x001ea80000300800 */
[----:B------:R-:W2:Y:S01]  /*17010*/  LDL.LU R9, [R1+0x144] ;  /* 0x0001440001097983 */ /* 0x000ea20000300800 */
[----:B------:R-:W-:-:S02]  /*17020*/  IMAD.MOV.U32 R10, RZ, RZ, R5 ;  /* 0x000000ffff0a7224 */ /* 0x000fc400078e0005 */
[----:B------:R-:W-:Y:S02]  /*17030*/  IMAD.MOV.U32 R11, RZ, RZ, R4 ;  /* 0x000000ffff0b7224 */ /* 0x000fe400078e0004 */
[----:B------:R-:W0:Y:S04]  /*17040*/  LDSM.16.M88.4 R4, [R3+UR4+0x10080] ;  /* 0x010080040304783b */ /* 0x000e280008000200 */
[----:B0-----:R-:W-:Y:S04]  /*17050*/  STL.64 [R1], R4 ;  /* 0x0000000401007387 */ /* 0x001fe80000100a00 */
[----:B------:R-:W-:Y:S04]  /*17060*/  STL.64 [R1+0x8], R6 ;  /* 0x0000080601007387 */ /* 0x000fe80000100a00 */
[----:B------:R-:W-:Y:S04]  /*17070*/  STL.64 [R1+0x20], R12 ;  /* 0x0000200c01007387 */ /* 0x000fe80000100a00 */
[----:B------:R-:W-:Y:S01]  /*17080*/  STL.64 [R1+0x28], R14 ;  /* 0x0000280e01007387 */ /* 0x000fe20000100a00 */
[----:B--2---:R-:W-:Y:S03]  /*17090*/  HMMA.16816.F32 R16, R24, R18, R8 ;  /* 0x000000121810723c */ /* 0x004fe60000001808 */
[----:B------:R-:W2:Y:S04]  /*170a0*/  LDL.LU.64 R10, [R1+0xdd0] ;  /* 0x000dd000010a7983 */ /* 0x000ea80000300a00 */
[----:B------:R-:W2:-:S12]  /*170b0*/  LDL.LU.64 R8, [R1+0xdc8] ;  /* 0x000dc80001087983 */ /* 0x000e980000300a00 */
[----:B------:R-:W-:Y:S04]  /*170c0*/  STL.64 [R1+0x1a0], R16 ;  /* 0x0001a01001007387 */ /* 0x000fe80000100a00 */
[----:B------:R0:W-:Y:S04]  /*170d0*/  STL.64 [R1+0x1a8], R18 ;  /* 0x0001a81201007387 */ /* 0x0001e80000100a00 */
[----:B0-----:R-:W2:Y:S04]  /*170e0*/  LDL.LU.64 R18, [R1+0xdc0] ;  /* 0x000dc00001127983 */ /* 0x001ea80000300a00 */
[----:B------:R-:W-:Y:S04]  /*170f0*/  STL.64 [R1+0x10], R20 ;  /* 0x0000101401007387 */ /* 0x000fe80000100a00 */
[----:B------:R-:W-:Y:S01]  /*17100*/  STL.64 [R1+0x18], R22 ;  /* 0x0000181601007387 */ /* 0x000fe20000100a00 */
[----:B--2---:R-:W-:Y:S03]  /*17110*/  HMMA.16816.F32 R24, R24, R18, R8 ;  /* 0x000000121818723c */ /* 0x004fe60000001808 */
[----:B------:R-:W2:Y:S04]  /*17120*/  LDL.LU.64 R10, [R1+0xdb8] ;  /* 0x000db800010a7983 */ /* 0x000ea80000300a00 */
[----:B------:R-:W2:Y:S04]  /*17130*/  LDL.LU.64 R8, [R1+0xdb0] ;  /* 0x000db00001087983 */ /* 0x000ea80000300a00 */
[----:B------:R-:W2:Y:S04]  /*17140*/  LDL.LU.64 R18, [R1+0xda8] ;  /* 0x000da80001127983 */ /* 0x000ea80000300a00 */
[----:B------:R-:W2:Y:S01]  /*17150*/  LDL.LU.64 R16, [R1+0xda0] ;  /* 0x000da00001107983 */ /* 0x000ea20000300a00 */
[----:B------:R-:W-:-:S02]  /*17160*/  IMAD.MOV.U32 R28, RZ, RZ, R4 ;  /* 0x000000ffff1c7224 */ /* 0x000fc400078e0004 */
[----:B------:R-:W-:Y:S02]  /*17170*/  IMAD.MOV.U32 R29, RZ, RZ, R5 ;  /* 0x000000ffff1d7224 */ /* 0x000fe400078e0005 */
[----:B------:R-:W0:Y:S04]  /*17180*/  LDSM.16.M88.4 R4, [R3+UR4+0x18080] ;  /* 0x018080040304783b */ /* 0x000e280008000200 */
[----:B------:R1:W-:Y:S04]  /*17190*/  STL.64 [R1+0x140], R24 ;  /* 0x0001401801007387 */ /* 0x0003e80000100a00 */
[----:B------:R-:W-:Y:S01]  /*171a0*/  STL.64 [R1+0x148], R26 ;  /* 0x0001481a01007387 */ /* 0x000fe20000100a00 */
[----:B-1----:R-:W-:-:S02]  /*171b0*/  IMAD.MOV.U32 R24, RZ, RZ, R28 ;  /* 0x000000ffff187224 */ /* 0x002fc400078e001c */
[----:B------:R-:W-:Y:S01]  /*171c0*/  IMAD.MOV.U32 R25, RZ, RZ, R29 ;  /* 0x000000ffff197224 */ /* 0x000fe200078e001d */
[----:B------:R-:W3:Y:S04]  /*171d0*/  LDL.LU R28, [R1+0xd9c] ;  /* 0x000d9c00011c7983 */ /* 0x000ee80000300800 */
[----:B------:R-:W4:Y:S01]  /*171e0*/  LDL.LU R29, [R1+0xd98] ;  /* 0x000d9800011d7983 */ /* 0x000f220000300800 */
[----:B--2---:R-:W-:Y:S03]  /*171f0*/  HMMA.16816.F32 R12, R8, R12, R16 ;  /* 0x0000000c080c723c */ /* 0x004fe60000001810 */
[----:B------:R-:W2:Y:S04]  /*17200*/  LDL.LU.64 R18, [R1+0xd90] ;  /* 0x000d900001127983 */ /* 0x000ea80000300a00 */
[----:B------:R-:W2:-:S12]  /*17210*/  LDL.LU.64 R16, [R1+0xd88] ;  /* 0x000d880001107983 */ /* 0x000e980000300a00 */
[----:B------:R-:W-:Y:S04]  /*17220*/  STL.64 [R1+0x130], R12 ;  /* 0x0001300c01007387 */ /* 0x000fe80000100a00 */
[----:B------:R1:W-:Y:S04]  /*17230*/  STL.64 [R1+0x138], R14 ;  /* 0x0001380e01007387 */ /* 0x0003e80000100a00 */
[----:B-1----:R-:W2:Y:S04]  /*17240*/  LDL.LU.64 R14, [R1+0xd80] ;  /* 0x000d8000010e7983 */ /* 0x002ea80000300a00 */
[----:B------:R-:W2:Y:S02]  /*17250*/  LDL.LU.64 R12, [R1+0xd78] ;  /* 0x000d7800010c7983 */ /* 0x000ea40000300a00 */
[----:B--2---:R-:W-:Y:S02]  /*17260*/  HMMA.16816.F32 R20, R8, R20, R12 ;  /* 0x000000140814723c */ /* 0x004fe4000000180c */
[----:B------:R-:W2:-:S15]  /*17270*/  LDL.LU R15, [R1+0xd70] ;  /* 0x000d7000010f7983 */ /* 0x000e9e0000300800 */
[----:B------:R-:W-:Y:S02]  /*17280*/  NOP ;  /* 0x0000000000007918 */ /* 0x000fe40000000000 */
[----:B------:R-:W-:Y:S04]  /*17290*/  STL.64 [R1+0x110], R20 ;  /* 0x0001101401007387 */ /* 0x000fe80000100a00 */
[----:B------:R1:W-:Y:S04]  /*172a0*/  STL.64 [R1+0x118], R22 ;  /* 0x0001181601007387 */ /* 0x0003e80000100a00 */
[----:B-1----:R-:W3:Y:S04]  /*172b0*/  LDL.LU.64 R22, [R1+0xd68] ;  /* 0x000d680001167983 */ /* 0x002ee80000300a00 */
[----:B------:R-:W3:Y:S04]  /*172c0*/  LDL.LU.64 R20, [R1+0xd60] ;  /* 0x000d600001147983 */ /* 0x000ee80000300a00 */
[----:B--2---:R-:W-:Y:S01]  /*172d0*/  LDSM.16.MT88.4 R12, [R15+UR4+0x23000] ;  /* 0x023000040f0c783b */ /* 0x004fe20008004200 */
[C---:B---3--:R-:W-:Y:S03]  /*172e0*/  HMMA.16816.F32 R24, R8.reuse, R24, R20 ;  /* 0x000000180818723c */ /* 0x048fe60000001814 */
[----:B------:R-:W2:Y:S04]  /*172f0*/  LDL.LU.64 R22, [R1+0xd58] ;  /* 0x000d580001167983 */ /* 0x000ea80000300a00 */
[----:B------:R-:W2:Y:S04]  /*17300*/  LDL.LU.64 R20, [R1+0xd50] ;  /* 0x000d500001147983 */ /* 0x000ea80000300a00 */
[----:B0-----:R-:W-:Y:S08]  /*17310*/  STL.64 [R1+0xd28], R6 ;  /* 0x000d280601007387 */ /* 0x001ff00000100a00 */
[----:B------:R-:W-:Y:S04]  /*17320*/  STL.64 [R1+0xf0], R24 ;  /* 0x0000f01801007387 */ /* 0x000fe80000100a00 */
[----:B------:R-:W-:Y:S04]  /*17330*/  STL.64 [R1+0xf8], R26 ;  /* 0x0000f81a01007387 */ /* 0x000fe80000100a00 */
[----:B------:R4:W-:Y:S01]  /*17340*/  STL.64 [R1+0xd20], R4 ;  /* 0x000d200401007387 */ /* 0x0009e20000100a00 */
[----:B--2---:R-:W-:Y:S01]  /*17350*/  HMMA.16816.F32 R8, R8, R4, R20 ;  /* 0x000000040808723c */ /* 0x004fe20000001814 */
[----:B----4-:R-:W-:-:S15]  /*17360*/  IMAD.MOV.U32 R4, RZ, RZ, R29 ;  /* 0x000000ffff047224 */ /* 0x010fde00078e001d */
[----:B------:R-:W-:-:S03]  /*17370*/  NOP ;  /* 0x0000000000007918 */ /* 0x000fc60000000000 */
[----:B------:R-:W-:Y:S04]  /*17380*/  STL.64 [R1+0xe0], R8 ;  /* 0x0000e00801007387 */ /* 0x000fe80000100a00 */
[----:B------:R-:W-:Y:S04]  /*17390*/  STL.64 [R1+0xe8], R10 ;  /* 0x0000e80a01007387 */ /* 0x000fe80000100a00 */
[----:B------:R-:W2:Y:S04]  /*173a0*/  LDL.LU.64 R20, [R1+0x20] ;  /* 0x0000200001147983 */ /* 0x000ea80000300a00 */
[----:B------:R-:W3:Y:S04]  /*173b0*/  LDL.LU R29, [R1+0xd48] ;  /* 0x000d4800011d7983 */ /* 0x000ee80000300800 */
[----:B------:R-:W4:Y:S04]  /*173c0*/  LDL.LU R5, [R1+0x1b4] ;  /* 0x0001b40001057983 */ /* 0x000f280000300800 */
[----:B------:R-:W2:Y:S01]  /*173d0*/  LDL.LU R6, [R1+0x1b8] ;  /* 0x0001b80001067983 */ /* 0x000ea20000300800 */
[----:B------:R-:W-:-:S03]  /*173e0*/  IMAD.MOV.U32 R7, RZ, RZ, R28 ;  /* 0x000000ffff077224 */ /* 0x000fc600078e001c */
[----:B------:R-:W3:Y:S04]  /*173f0*/  LDL.LU R28, [R1+0xd44] ;  /* 0x000d4400011c7983 */ /* 0x000ee80000300800 */
[----:B--2---:R-:W-:Y:S04]  /*17400*/  STL.64 [R1+0xd38], R6 ;  /* 0x000d380601007387 */ /* 0x004fe80000100a00 */
[----:B----4-:R0:W-:Y:S04]  /*17410*/  STL.64 [R1+0xd30], R4 ;  /* 0x000d300401007387 */ /* 0x0101e80000100a00 */
[----:B0-----:R-:W2:Y:S01]  /*17420*/  LDL.LU R4, [R1+0x1d0] ;  /* 0x0001d00001047983 */ /* 0x001ea20000300800 */
[----:B---3--:R-:W-:-:S03]  /*17430*/  IMAD.MOV.U32 R5, RZ, RZ, R29 ;  /* 0x000000ffff057224 */ /* 0x008fc600078e001d */
[----:B------:R-:W3:Y:S01]  /*17440*/  LDL.LU R29, [R1+0xd40] ;  /* 0x000d4000011d7983 */ /* 0x000ee20000300800 */
[----:B------:R-:W-:Y:S02]  /*17450*/  IMAD.MOV.U32 R24, RZ, RZ, R19 ;  /* 0x000000ffff187224 */ /* 0x000fe400078e0013 */
[----:B------:R-:W-:Y:S02]  /*17460*/  IMAD.MOV.U32 R25, RZ, RZ, R18 ;  /* 0x000000ffff197224 */ /* 0x000fe400078e0012 */
[----:B------:R-:W-:Y:S02]  /*17470*/  IMAD.MOV.U32 R26, RZ, RZ, R17 ;  /* 0x000000ffff1a7224 */ /* 0x000fe400078e0011 */
[----:B------:R-:W-:Y:S01]  /*17480*/  IMAD.MOV.U32 R27, RZ, RZ, R16 ;  /* 0x000000ffff1b7224 */ /* 0x000fe200078e0010 */
[----:B------:R-:W2:Y:S04]  /*17490*/  LDL.LU R6, [R1+0x1d8] ;  /* 0x0001d80001067983 */ /* 0x000ea80000300800 */
[----:B------:R-:W0:Y:S04]  /*174a0*/  LDSM.16.MT88.4 R16, [R28+UR4+0x23000] ;  /* 0x023000041c10783b */ /* 0x000e280008004200 */
[----:B------:R-:W2:Y:S04]  /*174b0*/  LDL.LU R7, [R1+0x1dc] ;  /* 0x0001dc0001077983 */ /* 0x000ea80000300800 */
[----:B------:R-:W-:Y:S04]  /*174c0*/  STL.64 [R1+0xcd8], R26 ;  /* 0x000cd81a01007387 */ /* 0x000fe80000100a00 */
[----:B------:R1:W-:Y:S04]  /*174d0*/  STL.64 [R1+0xcd0], R24 ;  /* 0x000cd01801007387 */ /* 0x0003e80000100a00 */
[----:B-1----:R-:W4:Y:S04]  /*174e0*/  LDL.LU.64 R24, [R1] ;  /* 0x0000000001187983 */ /* 0x002f280000300a00 */
[----:B0-----:R-:W-:Y:S04]  /*174f0*/  STL.64 [R1+0xd18], R18 ;  /* 0x000d181201007387 */ /* 0x001fe80000100a00 */
[----:B------:R-:W-:Y:S04]  /*17500*/  STL.64 [R1+0xd10], R16 ;  /* 0x000d101001007387 */ /* 0x000fe80000100a00 */
[----:B---3--:R-:W0:Y:S04]  /*17510*/  LDSM.16.MT88.4 R8, [R29+UR4+0x23000] ;  /* 0x023000041d08783b */ /* 0x008e280008004200 */
[----:B0-----:R-:W-:Y:S04]  /*17520*/  STL.64 [R1+0xce8], R10 ;  /* 0x000ce80a01007387 */ /* 0x001fe80000100a00 */
[----:B------:R0:W-:Y:S04]  /*17530*/  STL.64 [R1+0xce0], R8 ;  /* 0x000ce00801007387 */ /* 0x0001e80000100a00 */
[----:B0-----:R-:W3:Y:S04]  /*17540*/  LDL.LU R8, [R1+0x160] ;  /* 0x0001600001087983 */ /* 0x001ee80000300800 */
[----:B------:R-:W3:Y:S04]  /*17550*/  LDL.LU R9, [R1+0x164] ;  /* 0x0001640001097983 */ /* 0x000ee80000300800 */
[----:B------:R-:W3:Y:S04]  /*17560*/  LDL.LU R10, [R1+0x168] ;  /* 0x00016800010a7983 */ /* 0x000ee80000300800 */
[----:B------:R-:W3:Y:S01]  /*17570*/  LDL.LU R11, [R1+0x16c] ;  /* 0x00016c00010b7983 */ /* 0x000ee20000300800 */
[----:B--2---:R-:W-:Y:S03]  /*17580*/  HMMA.16816.F32 R4, R12, R20, R4 ;  /* 0x000000140c04723c */ /* 0x004fe60000001804 */
[----:B------:R-:W2:Y:S04]  /*17590*/  LDL.LU R16, [R1+0x190] ;  /* 0x0001900001107983 */ /* 0x000ea80000300800 */
[----:B------:R-:W2:Y:S04]  /*175a0*/  LDL.LU R17, [R1+0x194] ;  /* 0x0001940001117983 */ /* 0x000ea80000300800 */
[----:B------:R-:W2:Y:S04]  /*175b0*/  LDL.LU R18, [R1+0x198] ;  /* 0x0001980001127983 */ /* 0x000ea80000300800 */
[----:B------:R-:W2:Y:S01]  /*175c0*/  LDL.LU R19, [R1+0x19c] ;  /* 0x00019c0001137983 */ /* 0x000ea20000300800 */
[----:B------:R-:W-:-:S03]  /*175d0*/  IMAD.MOV.U32 R3, RZ, RZ, R21 ;  /* 0x000000ffff037224 */ /* 0x000fc600078e0015 */
[----:B------:R-:W-:Y:S02]  /*175e0*/  IMAD.MOV.U32 R21, RZ, RZ, R6 ;  /* 0x000000ffff157224 */ /* 0x000fe400078e0006 */
[----:B------:R-:W-:Y:S01]  /*175f0*/  IMAD.MOV.U32 R22, RZ, RZ, R5 ;  /* 0x000000ffff167224 */ /* 0x000fe200078e0005 */
[----:B------:R-:W-:Y:S01]  /*17600*/  MOV R23, R4 ;  /* 0x0000000400177202 */ /* 0x000fe20000000f00 */
[----:B---3--:R-:W-:Y:S04]  /*17610*/  STL.64 [R1+0xcf8], R10 ;  /* 0x000cf80a01007387 */ /* 0x008fe80000100a00 */
[----:B------:R0:W-:Y:S04]  /*17620*/  STL.64 [R1+0xcf0], R8 ;  /* 0x000cf00801007387 */ /* 0x0001e80000100a00 */
[----:B0-----:R-:W3:Y:S04]  /*17630*/  LDL.LU.64 R8, [R1+0x10] ;  /* 0x0000100001087983 */ /* 0x001ee80000300a00 */
[----:B------:R0:W-:Y:S02]  /*17640*/  STL [R1+0xca8], R29 ;  /* 0x000ca81d01007387 */ /* 0x0001e40000100800 */
[----:B0-----:R-:W-:-:S02]  /*17650*/  IMAD.MOV.U32 R29, RZ, RZ, R20 ;  /* 0x000000ffff1d7224 */ /* 0x001fc400078e0014 */
[----:B------:R-:W-:Y:S02]  /*17660*/  IMAD.MOV.U32 R20, RZ, RZ, R7 ;  /* 0x000000ffff147224 */ /* 0x000fe400078e0007 */
[----:B------:R-:W4:Y:S04]  /*17670*/  LDL.LU.64 R6, [R1+0xd38] ;  /* 0x000d380001067983 */ /* 0x000f280000300a00 */
[----:B------:R-:W4:Y:S04]  /*17680*/  LDL.LU.64 R4, [R1+0xd30] ;  /* 0x000d300001047983 */ /* 0x000f280000300a00 */
[----:B------:R0:W-:Y:S04]  /*17690*/  STL [R1+0xcb8], R20 ;  /* 0x000cb81401007387 */ /* 0x0001e80000100800 */
[----:B------:R1:W-:Y:S04]  /*176a0*/  STL [R1+0xcb4], R21 ;  /* 0x000cb41501007387 */ /* 0x0003e80000100800 */
[----:B------:R1:W-:Y:S04]  /*176b0*/  STL [R1+0xcb0], R22 ;  /* 0x000cb01601007387 */ /* 0x0003e80000100800 */
[----:B------:R2:W-:Y:S04]  /*176c0*/  STL [R1+0xcac], R23 ;  /* 0x000cac1701007387 */ /* 0x0005e80000100800 */
[----:B0-----:R-:W4:Y:S04]  /*176d0*/  LDL.LU R20, [R1+0x1c0] ;  /* 0x0001c00001147983 */ /* 0x001f280000300800 */
[----:B-1----:R-:W4:Y:S04]  /*176e0*/  LDL.LU R21, [R1+0x1c4] ;  /* 0x0001c40001157983 */ /* 0x002f280000300800 */
[----:B------:R-:W4:Y:S04]  /*176f0*/  LDL.LU R22, [R1+0x1c8] ;  /* 0x0001c80001167983 */ /* 0x000f280000300800 */
[----:B--2---:R-:W2:Y:S04]  /*17700*/  LDL.LU R23, [R1+0x1cc] ;  /* 0x0001cc0001177983 */ /* 0x004ea80000300800 */
[----:B---3--:R0:W-:Y:S01]  /*17710*/  STL.64 [R1+0xd08], R8 ;  /* 0x000d080801007387 */ /* 0x0081e20000100a00 */
[C---:B----4-:R-:W-:Y:S08]  /*17720*/  HMMA.16816.F32 R4, R12.reuse, R24, R4 ;  /* 0x000000180c04723c */ /* 0x050ff00000001804 */
[----:B--2---:R-:W-:Y:S01]  /*17730*/  HMMA.16816.F32 R20, R12, R8, R20 ;  /* 0x000000080c14723c */ /* 0x004fe20000001814 */
[----:B0-----:R-:W2:-:S15]  /*17740*/  LDL.LU R8, [R1+0x180] ;  /* 0x0001800001087983 */ /* 0x001e9e0000300800 */
[----:B------:R-:W-:-:S03]  /*17750*/  NOP ;  /* 0x0000000000007918 */ /* 0x000fc60000000000 */
[----:B------:R0:W-:Y:S04]  /*17760*/  STL.64 [R1+0xc0], R20 ;  /* 0x0000c01401007387 */ /* 0x0001e80000100a00 */
[----:B------:R1:W-:Y:S04]  /*17770*/  STL.64 [R1+0xc8], R22 ;  /* 0x0000c81601007387 */ /* 0x0003e80000100a00 */
[----:B------:R-:W2:Y:S04]  /*17780*/  LDL.LU R9, [R1+0x184] ;  /* 0x0001840001097983 */ /* 0x000ea80000300800 */
[----:B------:R-:W2:Y:S04]  /*17790*/  LDL.LU R10, [R1+0x188] ;  /* 0x00018800010a7983 */ /* 0x000ea80000300800 */
[----:B------:R-:W2:Y:S04]  /*177a0*/  LDL.LU R11, [R1+0x18c] ;  /* 0x00018c00010b7983 */ /* 0x000ea80000300800 */
[----:B------:R3:W-:Y:S01]  /*177b0*/  STL [R1+0xb0], R4 ;  /* 0x0000b00401007387 */ /* 0x0007e20000100800 */
[----:B0-----:R-:W-:-:S02]  /*177c0*/  IMAD.MOV.U32 R21, RZ, RZ, R6 ;  /* 0x000000ffff157224 */ /* 0x001fc400078e0006 */
[----:B-1----:R-:W-:Y:S02]  /*177d0*/  IMAD.MOV.U32 R22, RZ, RZ, R7 ;  /* 0x000000ffff167224 */ /* 0x002fe400078e0007 */
[----:B------:R-:W-:Y:S01]  /*177e0*/  IMAD.MOV.U32 R20, RZ, RZ, R5 ;  /* 0x000000ffff147224 */ /* 0x000fe200078e0005 */
[----:B------:R-:W4:Y:S04]  /*177f0*/  LDL.LU.64 R6, [R1+0xd28] ;  /* 0x000d280001067983 */ /* 0x000f280000300a00 */
[----:B---3--:R-:W3:Y:S04]  /*17800*/  LDL.LU.64 R4, [R1+0xd20] ;  /* 0x000d200001047983 */ /* 0x008ee80000300a00 */
[----:B------:R0:W-:Y:S04]  /*17810*/  STL.64 [R1+0xd00], R24 ;  /* 0x000d001801007387 */ /* 0x0001e80000100a00 */
[----:B0-----:R-:W2:Y:S04]  /*17820*/  LDL.LU R24, [R1+0x170] ;  /* 0x0001700001187983 */ /* 0x001ea80000300800 */
[----:B------:R-:W2:Y:S04]  /*17830*/  LDL.LU R25, [R1+0x174] ;  /* 0x0001740001197983 */ /* 0x000ea80000300800 */
[----:B------:R-:W2:Y:S04]  /*17840*/  LDL.LU R26, [R1+0x178] ;  /* 0x00017800011a7983 */ /* 0x000ea80000300800 */
[----:B------:R-:W2:Y:S01]  /*17850*/  LDL.LU R27, [R1+0x17c] ;  /* 0x00017c00011b7983 */ /* 0x000ea20000300800 */
[----:B---3--:R-:W-:Y:S03]  /*17860*/  HMMA.16816.F32 R12, R12, R4, R16 ;  /* 0x000000040c0c723c */ /* 0x008fe60000001810 */
[----:B------:R-:W2:Y:S04]  /*17870*/  LDL.LU.64 R18, [R1+0xd18] ;  /* 0x000d180001127983 */ /* 0x000ea80000300a00 */
[----:B------:R-:W2:-:S12]  /*17880*/  LDL.LU.64 R16, [R1+0xd10] ;  /* 0x000d100001107983 */ /* 0x000e980000300a00 */
[----:B------:R-:W-:Y:S04]  /*17890*/  STL.64 [R1+0xa0], R12 ;  /* 0x0000a00c01007387 */ /* 0x000fe80000100a00 */
[----:B------:R0:W-:Y:S04]  /*178a0*/  STL.64 [R1+0xa8], R14 ;  /* 0x0000a80e01007387 */ /* 0x0001e80000100a00 */
[----:B0-----:R-:W3:Y:S01]  /*178b0*/  LDL.LU R15, [R1+0x1e4] ;  /* 0x0001e400010f7983 */ /* 0x001ee20000300800 */
[----:B------:R-:W-:Y:S02]  /*178c0*/  IMAD.MOV.U32 R12, RZ, RZ, R29 ;  /* 0x000000ffff0c7224 */ /* 0x000fe400078e001d */
[----:B------:R-:W-:-:S07]  /*178d0*/  IMAD.MOV.U32 R13, RZ, RZ, R3 ;  /* 0x000000ffff0d7224 */ /* 0x000fce00078e0003 */
[----:B--2---:R-:W-:Y:S01]  /*178e0*/  HMMA.16816.F32 R8, R16, R12, R8 ;  /* 0x0000000c1008723c */ /* 0x004fe20000001808 */
[----:B---3--:R-:W-:-:S15]  /*178f0*/  STL [R1+0xcbc], R15 ;  /* 0x000cbc0f01007387 */ /* 0x008fde0000100800 */
[----:B------:R-:W-:-:S03]  /*17900*/  NOP ;  /* 0x0000000000007918 */ /* 0x000fc60000000000 */
[----:B------:R0:W-:Y:S04]  /*17910*/  STL.64 [R1+0x90], R8 ;  /* 0x0000900801007387 */ /* 0x0001e80000100a00 */
[----:B------:R-:W-:Y:S04]  /*17920*/  STL.64 [R1+0x98], R10 ;  /* 0x0000980a01007387 */ /* 0x000fe80000100a00 */
[----:B0-----:R-:W2:Y:S02]  /*17930*/  LDL.LU.64 R8, [R1+0xd08] ;  /* 0x000d080001087983 */ /* 0x001ea40000300a00 */
[----:B--2---:R-:W-:Y:S01]  /*17940*/  HMMA.16816.F32 R24, R16, R8, R24 ;  /* 0x000000081018723c */ /* 0x004fe20000001818 */
[----:B------:R-:W-:-:S02]  /*17950*/  IMAD.MOV.U32 R14, RZ, RZ, R8 ;  /* 0x000000ffff0e7224 */ /* 0x000fc400078e0008 */
[----:B------:R-:W-:-:S15]  /*17960*/  IMAD.MOV.U32 R3, RZ, RZ, R9 ;  /* 0x000000ffff037224 */ /* 0x000fde00078e0009 */
[----:B------:R-:W-:Y:S01]  /*17970*/  NOP ;  /* 0x0000000000007918 */ /* 0x000fe20000000000 */
[----:B------:R0:W-:Y:S04]  /*17980*/  STL.64 [R1+0x80], R24 ;  /* 0x0000801801007387 */ /* 0x0001e80000100a00 */
[----:B------:R-:W-:Y:S04]  /*17990*/  STL.64 [R1+0x88], R26 ;  /* 0x0000881a01007387 */ /* 0x000fe80000100a00 */
[----:B0-----:R-:W2:Y:S04]  /*179a0*/  LDL.LU.64 R24, [R1+0xd00] ;  /* 0x000d000001187983 */ /* 0x001ea80000300a00 */
[----:B------:R-:W2:Y:S04]  /*179b0*/  LDL.LU.64 R10, [R1+0xcf8] ;  /* 0x000cf800010a7983 */ /* 0x000ea80000300a00 */
[----:B------:R-:W2:Y:S02]  /*179c0*/  LDL.LU.64 R8, [R1+0xcf0] ;  /* 0x000cf00001087983 */ /* 0x000ea40000300a00 */
[----:B--2---:R-:W-:Y:S01]  /*179d0*/  HMMA.16816.F32 R8, R16, R24, R8 ;  /* 0x000000181008723c */ /* 0x004fe20000001808 */
[----:B------:R-:W-:-:S02]  /*179e0*/  IMAD.MOV.U32 R23, RZ, RZ, R24 ;  /* 0x000000ffff177224 */ /* 0x000fc400078e0018 */
[----:B------:R-:W-:-:S15]  /*179f0*/  IMAD.MOV.U32 R29, RZ, RZ, R25 ;  /* 0x000000ffff1d7224 */ /* 0x000fde00078e0019 */
[----:B------:R-:W-:Y:S01]  /*17a00*/  NOP ;  /* 0x0000000000007918 */ /* 0x000fe20000000000 */
[----:B------:R-:W-:Y:S04]  /*17a10*/  STL.64 [R1+0x70], R8 ;  /* 0x0000700801007387 */ /* 0x000fe80000100a00 */
[----:B------:R0:W-:Y:S04]  /*17a20*/  STL.64 [R1+0x78], R10 ;  /* 0x0000780a01007387 */ /* 0x0001e80000100a00 */
[----:B0-----:R-:W2:Y:S04]  /*17a30*/  LDL.LU.64 R10, [R1+0xce8] ;  /* 0x000ce800010a7983 */ /* 0x001ea80000300a00 */
[----:B------:R-:W2:Y:S04]  /*17a40*/  LDL.LU.64 R8, [R1+0xce0] ;  /* 0x000ce00001087983 */ /* 0x000ea80000300a00 */
[----:B------:R-:W3:Y:S04]  /*17a50*/  LDL.LU.64 R26, [R1+0xcd8] ;  /* 0x000cd800011a7983 */ /* 0x000ee80000300a00 */
[----:B------:R-:W3:Y:S04]  /*17a60*/  LDL.LU.64 R24, [R1+0xcd0] ;  /* 0x000cd00001187983 */ /* 0x000ee80000300a00 */
[----:B------:R-:W-:Y:S04]  /*17a70*/  STL.64 [R1+0xcc8], R22 ;  /* 0x000cc81601007387 */ /* 0x000fe80000100a00 */
[----:B------:R0:W-:Y:S04]  /*17a80*/  STL.64 [R1+0xcc0], R20 ;  /* 0x000cc01401007387 */ /* 0x0001e80000100a00 */
[----:B0-----:R-:W2:Y:S04]  /*17a90*/  LDL.LU R20, [R1+0x120] ;  /* 0x0001200001147983 */ /* 0x001ea80000300800 */
[----:B------:R-:W2:Y:S04]  /*17aa0*/  LDL.LU R21, [R1+0x124] ;  /* 0x0001240001157983 */ /* 0x000ea80000300800 */
[----:B------:R-:W2:Y:S04]  /*17ab0*/  LDL.LU R22, [R1+0x128] ;  /* 0x0001280001167983 */ /* 0x000ea80000300800 */
[----:B------:R-:W2:Y:S01]  /*17ac0*/  LDL.LU R23, [R1+0x12c] ;  /* 0x00012c0001177983 */ /* 0x000ea20000300800 */
[----:B---3--:R-:W-:Y:S01]  /*17ad0*/  HMMA.16816.F32 R24, R16, R4, R24 ;  /* 0x000000041018723c */ /* 0x008fe20000001818 */
[----:B------:R-:W-:-:S07]  /*17ae0*/  IMAD.MOV.U32 R16, RZ, RZ, R14 ;  /* 0x000000ffff107224 */ /* 0x000fce00078e000e */
[----:B--2---:R-:W-:Y:S11]  /*17af0*/  HMMA.16816.F32 R12, R8, R12, R20 ;  /* 0x0000000c080c723c */ /* 0x004ff60000001814 */
[----:B------:R-:W-:Y:S04]  /*17b00*/  STL.64 [R1+0x60], R24 ;  /* 0x0000601801007387 */ /* 0x000fe80000100a00 */
[----:B------:R-:W-:Y:S04]  /*17b10*/  STL.64 [R1+0x68], R26 ;  /* 0x0000681a01007387 */ /* 0x000fe80000100a00 */
[----:B----4-:R-:W-:Y:S04]  /*17b20*/  STL.64 [R1+0xc90], R6 ;  /* 0x000c900601007387 */ /* 0x010fe80000100a00 */
[----:B------:R0:W-:Y:S04]  /*17b30*/  STL.64 [R1+0xc88], R4 ;  /* 0x000c880401007387 */ /* 0x0001e80000100a00 */
[----:B0-----:R-:W2:Y:S04]  /*17b40*/  LDL.LU R4, [R1+0x100] ;  /* 0x0001000001047983 */ /* 0x001ea80000300800 */
[----:B------:R-:W2:Y:S04]  /*17b50*/  LDL.LU R5, [R1+0x104] ;  /* 0x0001040001057983 */ /* 0x000ea80000300800 */
[----:B------:R-:W3:Y:S01]  /*17b60*/  LDL.LU.64 R22, [R1+0xcc8] ;  /* 0x000cc80001167983 */ /* 0x000ee20000300a00 */
[----:B------:R-:W-:-:S03]  /*17b70*/  IMAD.MOV.U32 R7, RZ, RZ, R0 ;  /* 0x000000ffff077224 */ /* 0x000fc600078e0000 */
[----:B------:R-:W4:Y:S04]  /*17b80*/  LDL.LU.64 R20, [R1+0xcc0] ;  /* 0x000cc00001147983 */ /* 0x000f280000300a00 */
[----:B------:R-:W-:Y:S01]  /*17b90*/  STL [R1+0x50], R12 ;  /* 0x0000500c01007387 */ /* 0x000fe20000100800 */
[----:B------:R-:W-:-:S03]  /*17ba0*/  IMAD.MOV.U32 R0, RZ, RZ, R15 ;  /* 0x000000ffff007224 */ /* 0x000fc600078e000f */
[----:B------:R-:W3:Y:S01]  /*17bb0*/  LDL.LU R15, [R1+0xcbc] ;  /* 0x000cbc00010f7983 */ /* 0x000ee20000300800 */
[----:B------:R-:W0:Y:S01]  /*17bc0*/  S2R R27, SR_TID.X ;  /* 0x00000000001b7919 */ /* 0x000e220000002100 */
[----:B------:R-:W-:Y:S02]  /*17bd0*/  IMAD.MOV.U32 R17, RZ, RZ, R3 ;  /* 0x000000ffff117224 */ /* 0x000fe400078e0003 */
[----:B------:R-:W-:Y:S02]  /*17be0*/  IMAD.MOV.U32 R6, RZ, RZ, R2 ;  /* 0x000000ffff067224 */ /* 0x000fe400078e0002 */
[----:B------:R-:W-:Y:S01]  /*17bf0*/  IMAD.MOV.U32 R2, RZ, RZ, R13 ;  /* 0x000000ffff027224 */ /* 0x000fe200078e000d */
[----:B------:R-:W-:Y:S01]  /*17c00*/  MOV R3, R14 ;  /* 0x0000000e00037202 */ /* 0x000fe20000000f00 */
[C---:B0-----:R-:W-:Y:S02]  /*17c10*/  IMAD.SHL.U32 R25, R27.reuse, 0x2, RZ ;  /* 0x000000021b197824 */ /* 0x041fe400078e00ff */
[C---:B------:R-:W-:Y:S01]  /*17c20*/  IMAD.SHL.U32 R26, R27.reuse, 0x40, RZ ;  /* 0x000000401b1a7824 */ /* 0x040fe200078e00ff */
[----:B------:R-:W-:-:S05]  /*17c30*/  LOP3.LUT R27, R27, 0x7, RZ, 0xc0, !PT ;  /* 0x000000071b1b7812 */ /* 0x000fca00078ec0ff */
[----:B------:R-:W-:-:S05]  /*17c40*/  IMAD R27, R27, 0x90, RZ ;  /* 0x000000901b1b7824 */ /* 0x000fca00078e02ff */
[----:B------:R-:W-:-:S04]  /*17c50*/  LOP3.LUT R27, R27, 0x10, R25, 0x78, !PT ;  /* 0x000000101b1b7812 */ /* 0x000fc800078e7819 */
[----:B------:R-:W-:-:S06]  /*17c60*/  LOP3.LUT R27, R27, 0x400, R26, 0xf8, !PT ;  /* 0x000004001b1b7812 */ /* 0x000fcc00078ef81a */
[----:B------:R-:W0:Y:S04]  /*17c70*/  LDSM.16.MT88.4 R24, [R27+UR4+0x23800] ;  /* 0x023800041b18783b */ /* 0x000e280008004200 */
[----:B------:R-:W-:Y:S04]  /*17c80*/  STL [R1+0xbd0], R3 ;  /* 0x000bd00301007387 */ /* 0x000fe80000100800 */
[----:B------:R-:W-:Y:S04]  /*17c90*/  STL [R1+0xbcc], R2 ;  /* 0x000bcc0201007387 */ /* 0x000fe80000100800 */
[----:B0-----:R-:W-:Y:S01]  /*17ca0*/  STL.64 [R1+0xc80], R26 ;  /* 0x000c801a01007387 */ /* 0x001fe20000100a00 */
[----:B--2---:R-:W-:Y:S03]  /*17cb0*/  HMMA.16816.F32 R4, R8, R16, R4 ;  /* 0x000000100804723c */ /* 0x004fe60000001804 */
[----:B------:R-:W-:Y:S04]  /*17cc0*/  LDSM.16.MT88.4 R16, [R28+UR4+0x23800] ;  /* 0x023800041c10783b */ /* 0x000fe80008004200 */
[----:B---3--:R-:W0:-:S12]  /*17cd0*/  LDSM.16.MT88.4 R12, [R15+UR4+0x23800] ;  /* 0x023800040f0c783b */ /* 0x008e180008004200 */
[----:B------:R-:W-:Y:S04]  /*17ce0*/  STL.64 [R1+0x40], R4 ;  /* 0x0000400401007387 */ /* 0x000fe80000100a00 */
[----:B------:R-:W-:Y:S04]  /*17cf0*/  STL.64 [R1+0x48], R6 ;  /* 0x0000480601007387 */ /* 0x000fe80000100a00 */
[----:B------:R-:W-:Y:S04]  /*17d00*/  STL.64 [R1+0xc78], R24 ;  /* 0x000c781801007387 */ /* 0x000fe80000100a00 */
[----:B0-----:R-:W-:Y:S04]  /*17d10*/  STL.64 [R1+0xc38], R14 ;  /* 0x000c380e01007387 */ /* 0x001fe80000100a00 */
[----:B------:R-:W-:Y:S04]  /*17d20*/  STL.64 [R1+0xc30], R12 ;  /* 0x000c300c01007387 */ /* 0x000fe80000100a00 */
[----:B------:R-:W-:Y:S04]  /*17d30*/  STL.64 [R1+0xbf8], R18 ;  /* 0x000bf81201007387 */ /* 0x000fe80000100a00 */
[----:B------:R0:W-:Y:S04]  /*17d40*/  STL.64 [R1+0xbf0], R16 ;  /* 0x000bf01001007387 */ /* 0x0001e80000100a00 */
[----:B0-----:R-:W2:Y:S04]  /*17d50*/  LDL.LU R16, [R1+0xa0] ;  /* 0x0000a00001107983 */ /* 0x001ea80000300800 */
[----:B------:R-:W2:Y:S04]  /*17d60*/  LDL.LU R17, [R1+0xa4] ;  /* 0x0000a40001117983 */ /* 0x000ea80000300800 */
[----:B------:R-:W3:Y:S04]  /*17d70*/  LDL.LU R18, [R1+0xa8] ;  /* 0x0000a80001127983 */ /* 0x000ee80000300800 */
[----:B------:R-:W3:Y:S04]  /*17d80*/  LDL.LU R19, [R1+0xac] ;  /* 0x0000ac0001137983 */ /* 0x000ee80000300800 */
[----:B---3--:R4:W-:Y:S04]  /*17d90*/  STL.64 [R1+0xc08], R18 ;  /* 0x000c081201007387 */ /* 0x0089e80000100a00 */
[----:B--2---:R0:W-:Y:S01]  /*17da0*/  STL.64 [R1+0xc00], R16 ;  /* 0x000c001001007387 */ /* 0x0041e20000100a00 */
[----:B----4-:R-:W-:-:S03]  /*17db0*/  IMAD.MOV.U32 R18, RZ, RZ, R21 ;  /* 0x000000ffff127224 */ /* 0x010fc600078e0015 */
[----:B0-----:R-:W2:Y:S01]  /*17dc0*/  LDL.LU R16, [R1+0xb0] ;  /* 0x0000b00001107983 */ /* 0x001ea20000300800 */
[----:B------:R-:W-:-:S03]  /*17dd0*/  IMAD.MOV.U32 R17, RZ, RZ, R20 ;  /* 0x000000ffff117224 */ /* 0x000fc600078e0014 */
[----:B------:R-:W3:Y:S04]  /*17de0*/  LDL.LU R20, [R1+0xcb8] ;  /* 0x000cb80001147983 */ /* 0x000ee80000300800 */
[----:B------:R-:W4:Y:S01]  /*17df0*/  LDL.LU R21, [R1+0xcb4] ;  /* 0x000cb40001157983 */ /* 0x000f220000300800 */
[----:B------:R-:W-:-:S03]  /*17e00*/  IMAD.MOV.U32 R19, RZ, RZ, R22 ;  /* 0x000000ffff137224 */ /* 0x000fc600078e0016 */
        /* <DEDUP_REMOVED lines=9> */
[----:B------:R-:W2:Y:S04]  /*17ea0*/  LDL.LU R14, [R1+0xf8] ;  /* 0x0000f800010e7983 */ /* 0x000ea80000300800 */
[----:B------:R-:W2:Y:S04]  /*17eb0*/  LDL.LU R15, [R1+0xfc] ;  /* 0x0000fc00010f7983 */ /* 0x000ea80000300800 */
[----:B--2---:R0:W-:Y:S04]  /*17ec0*/  STL.64 [R1+0xc58], R14 ;  /* 0x000c580e01007387 */ /* 0x0041e80000100a00 */
[----:B------:R-:W-:Y:S04]  /*17ed0*/  STL.64 [R1+0xc50], R12 ;  /* 0x000c500c01007387 */ /* 0x000fe80000100a00 */
[----:B0-----:R-:W2:Y:S04]  /*17ee0*/  LDL R14, [R1+0x18] ;  /* 0x00001800010e7983 */ /* 0x001ea80000100800 */
[----:B------:R-:W2:Y:S01]  /*17ef0*/  LDL R15, [R1+0x1c] ;  /* 0x00001c00010f7983 */ /* 0x000ea20000100800 */
[----:B------:R-:W-:-:S02]  /*17f00*/  IMAD.MOV.U32 R4, RZ, RZ, R23 ;  /* 0x000000ffff047224 */ /* 0x000fc400078e0017 */
[----:B------:R-:W-:Y:S01]  /*17f10*/  IMAD.MOV.U32 R5, RZ, RZ, R29 ;  /* 0x000000ffff057224 */ /* 0x000fe200078e001d */
[----:B--2---:R-:W-:Y:S04]  /*17f20*/  STL.64 [R1+0xc70], R14 ;  /* 0x000c700e01007387 */ /* 0x004fe80000100a00 */
[----:B------:R-:W-:Y:S04]  /*17f30*/  STL.64 [R1+0xc18], R18 ;  /* 0x000c181201007387 */ /* 0x000fe80000100a00 */
[----:B------:R0:W-:Y:S04]  /*17f40*/  STL.64 [R1+0xc10], R16 ;  /* 0x000c101001007387 */ /* 0x0001e80000100a00 */
[----:B0-----:R-:W2:Y:S04]  /*17f50*/  LDL.LU R16, [R1+0xc0] ;  /* 0x0000c00001107983 */ /* 0x001ea80000300800 */
        /* <DEDUP_REMOVED lines=19> */
[----:B------:R4:W-:Y:S04]  /*18090*/  STL.64 [R1+0xc28], R18 ;  /* 0x000c281201007387 */ /* 0x0009e80000100a00 */
[----:B------:R0:W-:Y:S01]  /*180a0*/  STL.64 [R1+0xc20], R16 ;  /* 0x000c201001007387 */ /* 0x0001e20000100a00 */
[----:B----4-:R-:W-:-:S02]  /*180b0*/  IMAD.MOV.U32 R18, RZ, RZ, R21 ;  /* 0x000000ffff127224 */ /* 0x010fc400078e0015 */
[----:B0-----:R-:W-:Y:S02]  /*180c0*/  IMAD.MOV.U32 R16, RZ, RZ, R23 ;  /* 0x000000ffff107224 */ /* 0x001fe400078e0017 */
[----:B------:R-:W-:Y:S02]  /*180d0*/  IMAD.MOV.U32 R17, RZ, RZ, R22 ;  /* 0x000000ffff117224 */ /* 0x000fe400078e0016 */
[----:B---3--:R-:W-:Y:S02]  /*180e0*/  IMAD.MOV.U32 R19, RZ, RZ, R20 ;  /* 0x000000ffff137224 */ /* 0x008fe400078e0014 */
[----:B------:R-:W0:Y:S04]  /*180f0*/  LDSM.16.MT88.4 R20, [R29+UR4+0x23800] ;  /* 0x023800041d14783b */ /* 0x000e280008004200 */
[----:B------:R-:W-:Y:S04]  /*18100*/  STL.64 [R1+0xc68], R18 ;  /* 0x000c681201007387 */ /* 0x000fe80000100a00 */
[----:B------:R1:W-:Y:S04]  /*18110*/  STL.64 [R1+0xc60], R16 ;  /* 0x000c601001007387 */ /* 0x0003e80000100a00 */
[----:B-1----:R-:W3:Y:S04]  /*18120*/  LDL.LU R16, [R1+0x110] ;  /* 0x0001100001107983 */ /* 0x002ee80000300800 */
[----:B------:R-:W3:Y:S04]  /*18130*/  LDL.LU R17, [R1+0x114] ;  /* 0x0001140001117983 */ /* 0x000ee80000300800 */
[----:B------:R-:W3:Y:S04]  /*18140*/  LDL.LU R18, [R1+0x118] ;  /* 0x0001180001127983 */ /* 0x000ee80000300800 */
[----:B------:R-:W3:Y:S04]  /*18150*/  LDL.LU R19, [R1+0x11c] ;  /* 0x00011c0001137983 */ /* 0x000ee80000300800 */
[----:B0-----:R-:W-:Y:S04]  /*18160*/  STL.64 [R1+0xbc0], R22 ;  /* 0x000bc01601007387 */ /* 0x001fe80000100a00 */
[----:B------:R0:W-:Y:S04]  /*18170*/  STL.64 [R1+0xbb8], R20 ;  /* 0x000bb81401007387 */ /* 0x0001e80000100a00 */
[----:B0-----:R-:W4:Y:S04]  /*18180*/  LDL.LU R20, [R1+0x70] ;  /* 0x0000700001147983 */ /* 0x001f280000300800 */
[----:B------:R-:W4:Y:S04]  /*18190*/  LDL.LU R21, [R1+0x74] ;  /* 0x0000740001157983 */ /* 0x000f280000300800 */
[----:B------:R-:W3:Y:S04]  /*181a0*/  LDL.LU R22, [R1+0x78] ;  /* 0x0000780001167983 */ /* 0x000ee80000300800 */
[----:B------:R-:W3:Y:S01]  /*181b0*/  LDL.LU R23, [R1+0x7c] ;  /* 0x00007c0001177983 */ /* 0x000ee20000300800 */
[----:B--2---:R-:W-:-:S15]  /*181c0*/  HMMA.16816.F32 R4, R8, R4, R24 ;  /* 0x000000040804723c */ /* 0x004fde0000001818 */
[----:B------:R-:W-:-:S04]  /*181d0*/  NOP ;  /* 0x0000000000007918 */ /* 0x000fc80000000000 */
[----:B------:R-:W-:Y:S02]  /*181e0*/  IMAD.MOV.U32 R29, RZ, RZ, R6 ;  /* 0x000000ffff1d7224 */ /* 0x000fe400078e0006 */
[----:B------:R-:W-:Y:S02]  /*181f0*/  IMAD.MOV.U32 R28, RZ, RZ, R7 ;  /* 0x000000ffff1c7224 */ /* 0x000fe400078e0007 */
[----:B------:R-:W-:Y:S02]  /*18200*/  IMAD.MOV.U32 R3, RZ, RZ, R4 ;  /* 0x000000ffff037224 */ /* 0x000fe400078e0004 */
[----:B------:R-:W-:Y:S01]  /*18210*/  IMAD.MOV.U32 R2, RZ, RZ, R5 ;  /* 0x000000ffff027224 */ /* 0x000fe200078e0005 */
[----:B---3--:R0:W-:Y:S04]  /*18220*/  STL.64 [R1+0xbe0], R22 ;  /* 0x000be01601007387 */ /* 0x0081e80000100a00 */
[----:B----4-:R-:W-:Y:S04]  /*18230*/  STL.64 [R1+0xbd8], R20 ;  /* 0x000bd81401007387 */ /* 0x010fe80000100a00 */
[----:B0-----:R-:W2:Y:S04]  /*18240*/  LDL.LU.64 R22, [R1+0x28] ;  /* 0x0000280001167983 */ /* 0x001ea80000300a00 */
[----:B------:R-:W3:Y:S04]  /*18250*/  LDL.LU.64 R26, [R1+0xca0] ;  /* 0x000ca000011a7983 */ /* 0x000ee80000300a00 */
[----:B------:R-:W3:Y:S04]  /*18260*/  LDL.LU.64 R24, [R1+0xc98] ;  /* 0x000c980001187983 */ /* 0x000ee80000300a00 */
[----:B------:R-:W4:Y:S04]  /*18270*/  LDL.LU.64 R6, [R1+0xc90] ;  /* 0x000c900001067983 */ /* 0x000f280000300a00 */
[----:B------:R-:W3:Y:S02]  /*18280*/  LDL.LU.64 R4, [R1+0xc88] ;  /* 0x000c880001047983 */ /* 0x000ee40000300a00 */
[----:B---3--:R-:W-:Y:S02]  /*18290*/  HMMA.16816.F32 R8, R8, R4, R24 ;  /* 0x000000040808723c */ /* 0x008fe40000001818 */
[----:B------:R-:W2:Y:S04]  /*182a0*/  LDL.LU.64 R26, [R1+0xc80] ;  /* 0x000c8000011a7983 */ /* 0x000ea80000300a00 */
[----:B------:R-:W2:-:S13]  /*182b0*/  LDL.LU.64 R24, [R1+0xc78] ;  /* 0x000c780001187983 */ /* 0x000e9a0000300a00 */
[----:B------:R0:W-:Y:S04]  /*182c0*/  STL.64 [R1+0xb70], R10 ;  /* 0x000b700a01007387 */ /* 0x0001e80000100a00 */
[----:B------:R-:W-:Y:S04]  /*182d0*/  STL.64 [R1+0xb68], R8 ;  /* 0x000b680801007387 */ /* 0x000fe80000100a00 */
[----:B0-----:R-:W3:Y:S04]  /*182e0*/  LDL.LU R10, [R1+0x8] ;  /* 0x00000800010a7983 */ /* 0x001ee80000300800 */
[----:B------:R-:W3:Y:S01]  /*182f0*/  LDL.LU R11, [R1+0xc] ;  /* 0x00000c00010b7983 */ /* 0x000ee20000300800 */
[----:B--2---:R-:W-:-:S15]  /*18300*/  HMMA.16816.F32 R12, R24, R22, R12 ;  /* 0x00000016180c723c */ /* 0x004fde000000180c */
[----:B------:R-:W-:-:S04]  /*18310*/  NOP ;  /* 0x0000000000007918 */ /* 0x000fc80000000000 */
[----:B------:R-:W-:Y:S04]  /*18320*/  STL.64 [R1+0x690], R12 ;  /* 0x0006900c01007387 */ /* 0x000fe80000100a00 */
[----:B------:R0:W-:Y:S04]  /*18330*/  STL.64 [R1+0x698], R14 ;  /* 0x0006980e01007387 */ /* 0x0001e80000100a00 */
[----:B0-----:R-:W2:Y:S02]  /*18340*/  LDL.LU.64 R14, [R1+0xc70] ;  /* 0x000c7000010e7983 */ /* 0x001ea40000300a00 */
[----:B--2---:R-:W-:Y:S02]  /*18350*/  HMMA.16816.F32 R12, R24, R14, R16 ;  /* 0x0000000e180c723c */ /* 0x004fe40000001810 */
[----:B------:R-:W2:Y:S04]  /*18360*/  LDL.LU.64 R18, [R1+0xc68] ;  /* 0x000c680001127983 */ /* 0x000ea80000300a00 */
[----:B------:R-:W2:-:S13]  /*18370*/  LDL.LU.64 R16, [R1+0xc60] ;  /* 0x000c600001107983 */ /* 0x000e9a0000300a00 */
[----:B------:R-:W-:Y:S04]  /*18380*/  STL.64 [R1+0x680], R12 ;  /* 0x0006800c01007387 */ /* 0x000fe80000100a00 */
[----:B------:R0:W-:Y:S04]  /*18390*/  STL.64 [R1+0x688], R14 ;  /* 0x0006880e01007387 */ /* 0x0001e80000100a00 */
        /* <DEDUP_REMOVED lines=8> */
[----:B----4-:R-:W-:Y:S02]  /*18420*/  HMMA.16816.F32 R24, R24, R6, R12 ;  /* 0x000000061818723c */ /* 0x010fe4000000180c */
[----:B------:R-:W2:Y:S04]  /*18430*/  LDL.LU.64 R14, [R1+0xc38] ;  /* 0x000c3800010e7983 */ /* 0x000ea80000300a00 */
[----:B------:R-:W2:-:S13]  /*18440*/  LDL.LU.64 R12, [R1+0xc30] ;  /* 0x000c3000010c7983 */ /* 0x000e9a0000300a00 */
[----:B------:R-:W-:Y:S04]  /*18450*/  STL.64 [R1+0x660], R24 ;  /* 0x0006601801007387 */ /* 0x000fe80000100a00 */
[----:B------:R0:W-:Y:S04]  /*18460*/  STL.64 [R1+0x668], R26 ;  /* 0x0006681a01007387 */ /* 0x0001e80000100a00 */
[----:B0-----:R-:W3:Y:S01]  /*18470*/  LDL.LU.64 R26, [R1+0x18] ;  /* 0x00001800011a7983 */ /* 0x001ee20000300a00 */
[----:B--2---:R-:W-:-:S15]  /*18480*/  HMMA.16816.F32 R16, R12, R22, R16 ;  /* 0x000000160c10723c */ /* 0x004fde0000001810 */
[----:B------:R-:W-:-:S04]  /*18490*/  NOP ;  /* 0x0000000000007918 */ /* 0x000fc80000000000 */
        /* <DEDUP_REMOVED lines=8> */
[----:B0-----:R-:W2:Y:S04]  /*18520*/  LDL.LU.64 R18, [R1+0xc18] ;  /* 0x000c180001127983 */ /* 0x001ea80000300a00 */
[----:B------:R-:W2:Y:S04]  /*18530*/  LDL.LU.64 R16, [R1+0xc10] ;  /* 0x000c100001107983 */ /* 0x000ea80000300a00 */
[----:B------:R0:W-:Y:S04]  /*18540*/  STL.64 [R1+0xbe8], R26 ;  /* 0x000be81a01007387 */ /* 0x0001e80000100a00 */
[----:B------:R-:W3:Y:S04]  /*18550*/  LDL.LU R24, [R1+0x90] ;  /* 0x0000900001187983 */ /* 0x000ee80000300800 */
[----:B------:R-:W3:Y:S04]  /*18560*/  LDL.LU R25, [R1+0x94] ;  /* 0x0000940001197983 */ /* 0x000ee80000300800 */
[----:B0-----:R-:W3:Y:S04]  /*18570*/  LDL.LU R26, [R1+0x98] ;  /* 0x00009800011a7983 */ /* 0x001ee80000300800 */
[----:B------:R-:W3:Y:S01]  /*18580*/  LDL.LU R27, [R1+0x9c] ;  /* 0x00009c00011b7983 */ /* 0x000ee20000300800 */
[----:B--2---:R-:W-:-:S15]  /*18590*/  HMMA.16816.F32 R16, R12, R10, R16 ;  /* 0x0000000a0c10723c */ /* 0x004fde0000001810 */
[----:B------:R-:W-:-:S04]  /*185a0*/  NOP ;  /* 0x0000000000007918 */ /* 0x000fc80000000000 */
[----:B------:R-:W-:Y:S04]  /*185b0*/  STL.64 [R1+0x630], R16 ;  /* 0x0006301001007387 */ /* 0x000fe80000100a00 */
[----:B------:R0:W-:Y:S04]  /*185c0*/  STL.64 [R1+0x638], R18 ;  /* 0x0006381201007387 */ /* 0x0001e80000100a00 */
[----:B0-----:R-:W2:Y:S04]  /*185d0*/  LDL.LU.64 R18, [R1+0xc08] ;  /* 0x000c080001127983 */ /* 0x001ea80000300a00 */
[----:B------:R-:W2:Y:S02]  /*185e0*/  LDL.LU.64 R16, [R1+0xc00] ;  /* 0x000c000001107983 */ /* 0x000ea40000300a00 */
[----:B--2---:R-:W-:Y:S02]  /*185f0*/  HMMA.16816.F32 R12, R12, R6, R16 ;  /* 0x000000060c0c723c */ /* 0x004fe40000001810 */
[----:B------:R-:W3:Y:S04]  /*18600*/  LDL.LU.64 R18, [R1+0xbf8] ;  /* 0x000bf80001127983 */ /* 0x000ee80000300a00 */
[----:B------:R-:W3:-:S13]  /*18610*/  LDL.LU.64 R16, [R1+0xbf0] ;  /* 0x000bf00001107983 */ /* 0x000eda0000300a00 */
[----:B------:R0:W-:Y:S04]  /*18620*/  STL.64 [R1+0x620], R12 ;  /* 0x0006200c01007387 */ /* 0x0001e80000100a00 */
[----:B------:R1:W-:Y:S04]  /*18630*/  STL.64 [R1+0x628], R14 ;  /* 0x0006280e01007387 */ /* 0x0003e80000100a00 */
[----:B0-----:R-:W2:Y:S04]  /*18640*/  LDL.LU R12, [R1+0x80] ;  /* 0x00008000010c7983 */ /* 0x001ea80000300800 */
[----:B------:R-:W2:Y:S04]  /*18650*/  LDL.LU R13, [R1+0x84] ;  /* 0x00008400010d7983 */ /* 0x000ea80000300800 */
[----:B-1----:R-:W2:Y:S04]  /*18660*/  LDL.LU R14, [R1+0x88] ;  /* 0x00008800010e7983 */ /* 0x002ea80000300800 */
[----:B------:R-:W2:Y:S01]  /*18670*/  LDL.LU R15, [R1+0x8c] ;  /* 0x00008c00010f7983 */ /* 0x000ea20000300800 */
[----:B------:R-:W-:Y:S01]  /*18680*/  IMAD.MOV.U32 R5, RZ, RZ, R22 ;  /* 0x000000ffff057224 */ /* 0x000fe200078e0016 */
[----:B------:R-:W-:Y:S01]  /*18690*/  MOV R4, R23 ;  /* 0x0000001700047202 */ /* 0x000fe20000000f00 */
[----:B---3--:R-:W-:-:S15]  /*186a0*/  HMMA.16816.F32 R24, R16, R22, R24 ;  /* 0x000000161018723c */ /* 0x008fde0000001818 */
[----:B------:R-:W-:-:S04]  /*186b0*/  NOP ;  /* 0x0000000000007918 */ /* 0x000fc80000000000 */
[----:B------:R-:W-:Y:S04]  /*186c0*/  STL.64 [R1+0x610], R24 ;  /* 0x0006101801007387 */ /* 0x000fe80000100a00 */
[----:B------:R0:W-:Y:S04]  /*186d0*/  STL.64 [R1+0x618], R26 ;  /* 0x0006181a01007387 */ /* 0x0001e80000100a00 */
[----:B0-----:R-:W2:Y:S04]  /*186e0*/  LDL.LU.64 R26, [R1+0xbe8] ;  /* 0x000be800011a7983 */ /* 0x001ea80000300a00 */
[----:B------:R-:W3:Y:S04]  /*186f0*/  LDL.LU.64 R22, [R1+0xbe0] ;  /* 0x000be00001167983 */ /* 0x000ee80000300a00 */
[----:B------:R-:W3:Y:S01]  /*18700*/  LDL.LU.64 R20, [R1+0xbd8] ;  /* 0x000bd80001147983 */ /* 0x000ee20000300a00 */
[----:B--2---:R-:W-:Y:S01]  /*18710*/  HMMA.16816.F32 R12, R16, R26, R12 ;  /* 0x0000001a100c723c */ /* 0x004fe2000000180c */
[----:B------:R-:W-:-:S02]  /*18720*/  IMAD.MOV.U32 R9, RZ, RZ, R26 ;  /* 0x000000ffff097224 */ /* 0x000fc400078e001a */
[----:B------:R-:W-:-:S15]  /*18730*/  IMAD.MOV.U32 R8, RZ, RZ, R27 ;  /* 0x000000ffff087224 */ /* 0x000fde00078e001b */
[----:B------:R-:W-:Y:S01]  /*18740*/  NOP ;  /* 0x0000000000007918 */ /* 0x000fe20000000000 */
[----:B------:R-:W-:Y:S04]  /*18750*/  STL.64 [R1+0x600], R12 ;  /* 0x0006000c01007387 */ /* 0x000fe80000100a00 */
[----:B------:R3:W-:Y:S02]  /*18760*/  STL.64 [R1+0x608], R14 ;  /* 0x0006080e01007387 */ /* 0x0007e40000100a00 */
[----:B---3--:R-:W-:Y:S02]  /*18770*/  HMMA.16816.F32 R12, R16, R10, R20 ;  /* 0x0000000a100c723c */ /* 0x008fe40000001814 */
[----:B------:R0:W-:Y:S02]  /*18780*/  STL.64 [R1+0xb88], R10 ;  /* 0x000b880a01007387 */ /* 0x0001e40000100a00 */
[----:B0-----:R-:W-:-:S02]  /*18790*/  IMAD.MOV.U32 R10, RZ, RZ, R9 ;  /* 0x000000ffff0a7224 */ /* 0x001fc400078e0009 */
[----:B------:R-:W-:-:S13]  /*187a0*/  IMAD.MOV.U32 R11, RZ, RZ, R8 ;  /* 0x000000ffff0b7224 */ /* 0x000fda00078e0008 */
[----:B------:R0:W-:Y:S04]  /*187b0*/  STL.64 [R1+0x5f0], R12 ;  /* 0x0005f00c01007387 */ /* 0x0001e80000100a00 */
[----:B------:R-:W-:Y:S04]  /*187c0*/  STL.64 [R1+0x5f8], R14 ;  /* 0x0005f80e01007387 */ /* 0x000fe80000100a00 */
[----:B------:R-:W-:Y:S04]  /*187d0*/  STL.64 [R1+0xba0], R10 ;  /* 0x000ba00a01007387 */ /* 0x000fe80000100a00 */
[----:B------:R-:W2:Y:S04]  /*187e0*/  LDL.LU R20, [R1+0x60] ;  /* 0x0000600001147983 */ /* 0x000ea80000300800 */
[----:B------:R-:W2:Y:S04]  /*187f0*/  LDL.LU R21, [R1+0x64] ;  /* 0x0000640001157983 */ /* 0x000ea80000300800 */
[----:B------:R-:W2:Y:S04]  /*18800*/  LDL.LU R22, [R1+0x68] ;  /* 0x0000680001167983 */ /* 0x000ea80000300800 */
[----:B------:R-:W2:Y:S04]  /*18810*/  LDL.LU R23, [R1+0x6c] ;  /* 0x00006c0001177983 */ /* 0x000ea80000300800 */
[----:B0-----:R-:W3:Y:S04]  /*18820*/  LDL.LU R12, [R1+0x300] ;  /* 0x00030000010c7983 */ /* 0x001ee80000300800 */
[----:B------:R-:W3:Y:S04]  /*18830*/  LDL.LU R13, [R1+0x3b4] ;  /* 0x0003b400010d7983 */ /* 0x000ee80000300800 */
[----:B---3--:R0:W-:Y:S04]  /*18840*/  STL.64 [R1+0xb08], R12 ;  /* 0x000b080c01007387 */ /* 0x0081e80000100a00 */
        /* <DEDUP_REMOVED lines=35> */
[----:B------:R-:W4:Y:S04]  /*18a80*/  LDL.LU R14, [R1+0x2f8] ;  /* 0x0002f800010e7983 */ /* 0x000f280000300800 */
[----:B------:R-:W4:Y:S04]  /*18a90*/  LDL.LU R15, [R1+0x3b8] ;  /* 0x0003b800010f7983 */ /* 0x000f280000300800 */
[----:B----4-:R0:W-:Y:S04]  /*18aa0*/  STL.64 [R1+0xb80], R14 ;  /* 0x000b800e01007387 */ /* 0x0101e80000100a00 */
[----:B---3--:R1:W-:Y:S01]  /*18ab0*/  STL.64 [R1+0xb78], R12 ;  /* 0x000b780c01007387 */ /* 0x0083e20000100a00 */
[----:B0-----:R-:W-:-:S02]  /*18ac0*/  IMAD.MOV.U32 R14, RZ, RZ, R29 ;  /* 0x000000ffff0e7224 */ /* 0x001fc400078e001d */
[----:B------:R-:W-:Y:S02]  /*18ad0*/  IMAD.MOV.U32 R15, RZ, RZ, R28 ;  /* 0x000000ffff0f7224 */ /* 0x000fe400078e001c */
[----:B-1----:R-:W-:Y:S02]  /*18ae0*/  IMAD.MOV.U32 R12, RZ, RZ, R3 ;  /* 0x000000ffff0c7224 */ /* 0x002fe400078e0003 */
[----:B------:R-:W-:Y:S01]  /*18af0*/  IMAD.MOV.U32 R13, RZ, RZ, R2 ;  /* 0x000000ffff0d7224 */ /* 0x000fe200078e0002 */
[----:B------:R-:W3:Y:S04]  /*18b00*/  LDL.LU R3, [R1+0xbd0] ;  /* 0x000bd00001037983 */ /* 0x000ee80000300800 */
[----:B------:R-:W4:Y:S04]  /*18b10*/  LDL.LU R2, [R1+0xbcc] ;  /* 0x000bcc0001027983 */ /* 0x000f280000300800 */
[----:B------:R-:W-:Y:S04]  /*18b20*/  STL.64 [R1+0xb98], R14 ;  /* 0x000b980e01007387 */ /* 0x000fe80000100a00 */
[----:B------:R0:W-:Y:S04]  /*18b30*/  STL.64 [R1+0xb90], R12 ;  /* 0x000b900c01007387 */ /* 0x0001e80000100a00 */
[----:B0-----:R-:W3:Y:S04]  /*18b40*/  LDL.LU R12, [R1+0x40] ;  /* 0x00004000010c7983 */ /* 0x001ee80000300800 */
[----:B------:R-:W3:Y:S04]  /*18b50*/  LDL.LU R13, [R1+0x44] ;  /* 0x00004400010d7983 */ /* 0x000ee80000300800 */
[----:B------:R-:W3:Y:S04]  /*18b60*/  LDL.LU R14, [R1+0x48] ;  /* 0x00004800010e7983 */ /* 0x000ee80000300800 */
[----:B------:R-:W3:Y:S01]  /*18b70*/  LDL.LU R15, [R1+0x4c] ;  /* 0x00004c00010f7983 */ /* 0x000ee20000300800 */
[----:B------:R-:W-:-:S02]  /*18b80*/  IMAD.MOV.U32 R11, RZ, RZ, R4 ;  /* 0x000000ffff0b7224 */ /* 0x000fc400078e0004 */
[----:B------:R-:W-:Y:S01]  /*18b90*/  IMAD.MOV.U32 R10, RZ, RZ, R5 ;  /* 0x000000ffff0a7224 */ /* 0x000fe200078e0005 */
[----:B--2---:R-:W-:Y:S01]  /*18ba0*/  HMMA.16816.F32 R16, R16, R6, R20 ;  /* 0x000000061010723c */ /* 0x004fe20000001814 */
[----:B---3--:R-:W-:Y:S04]  /*18bb0*/  STL.64 [R1+0xbb0], R14 ;  /* 0x000bb00e01007387 */ /* 0x008fe80000100a00 */
[----:B------:R0:W-:Y:S04]  /*18bc0*/  STL.64 [R1+0xba8], R12 ;  /* 0x000ba80c01007387 */ /* 0x0001e80000100a00 */
[----:B0-----:R-:W2:Y:S01]  /*18bd0*/  LDL.LU R12, [R1+0x50] ;  /* 0x00005000010c7983 */ /* 0x001ea20000300800 */
[----:B----4-:R-:W-:-:S03]  /*18be0*/  IMAD.MOV.U32 R13, RZ, RZ, R2 ;  /* 0x000000ffff0d7224 */ /* 0x010fc600078e0002 */
[----:B------:R-:W3:Y:S04]  /*18bf0*/  LDL.LU R2, [R1+0xbc8] ;  /* 0x000bc80001027983 */ /* 0x000ee80000300800 */
[----:B------:R-:W4:Y:S04]  /*18c00*/  LDL.LU R24, [R1+0x2f0] ;  /* 0x0002f00001187983 */ /* 0x000f280000300800 */
[----:B------:R-:W2:Y:S04]  /*18c10*/  LDL.LU R25, [R1+0x3bc] ;  /* 0x0003bc0001197983 */ /* 0x000ea80000300800 */
[----:B------:R-:W2:Y:S04]  /*18c20*/  LDL.LU R26, [R1+0x2e8] ;  /* 0x0002e800011a7983 */ /* 0x000ea80000300800 */
[----:B------:R-:W2:Y:S04]  /*18c30*/  LDL.LU R27, [R1+0x3c0] ;  /* 0x0003c000011b7983 */ /* 0x000ea80000300800 */
[----:B------:R-:W2:Y:S04]  /*18c40*/  LDL.LU R4, [R1+0x2e0] ;  /* 0x0002e00001047983 */ /* 0x000ea80000300800 */
[----:B------:R-:W2:Y:S04]  /*18c50*/  LDL.LU R5, [R1+0x3c4] ;  /* 0x0003c40001057983 */ /* 0x000ea80000300800 */
[----:B------:R-:W2:Y:S01]  /*18c60*/  LDL.LU R29, [R1+0x2d8] ;  /* 0x0002d800011d7983 */ /* 0x000ea20000300800 */
[----:B------:R-:W-:-:S03]  /*18c70*/  IMAD.MOV.U32 R14, RZ, RZ, R3 ;  /* 0x000000ffff0e7224 */ /* 0x000fc600078e0003 */
[----:B------:R-:W2:Y:S01]  /*18c80*/  LDL.LU R28, [R1+0x3c8] ;  /* 0x0003c800011c7983 */ /* 0x000ea20000300800 */
[----:B------:R-:W-:-:S03]  /*18c90*/  IMAD.MOV.U32 R15, RZ, RZ, R0 ;  /* 0x000000ffff0f7224 */ /* 0x000fc600078e0000 */
[----:B------:R-:W2:Y:S04]  /*18ca0*/  LDL.LU R3, [R1+0x2d0] ;  /* 0x0002d00001037983 */ /* 0x000ea80000300800 */
[----:B------:R-:W2:Y:S04]  /*18cb0*/  LDL.LU R0, [R1+0x3cc] ;  /* 0x0003cc0001007983 */ /* 0x000ea80000300800 */
[----:B------:R-:W2:Y:S04]  /*18cc0*/  LDL.LU.64 R22, [R1+0xbc0] ;  /* 0x000bc00001167983 */ /* 0x000ea80000300a00 */
[----:B------:R-:W2:Y:S04]  /*18cd0*/  LDL.LU.64 R20, [R1+0xbb8] ;  /* 0x000bb80001147983 */ /* 0x000ea80000300a00 */
[----:B------:R0:W-:Y:S04]  /*18ce0*/  STL.64 [R1+0x5e0], R16 ;  /* 0x0005e01001007387 */ /* 0x0001e80000100a00 */
[----:B------:R1:W-:Y:S04]  /*18cf0*/  STL.64 [R1+0x5e8], R18 ;  /* 0x0005e81201007387 */ /* 0x0003e80000100a00 */
[----:B0-----:R-:W3:Y:S04]  /*18d00*/  LDL.LU R16, [R1+0x310] ;  /* 0x0003100001107983 */ /* 0x001ee80000300800 */
[----:B------:R-:W3:Y:S04]  /*18d10*/  LDL.LU R17, [R1+0x3ac] ;  /* 0x0003ac0001117983 */ /* 0x000ee80000300800 */
[----:B-1----:R-:W3:Y:S04]  /*18d20*/  LDL.LU R18, [R1+0x308] ;  /* 0x0003080001127983 */ /* 0x002ee80000300800 */
[----:B------:R-:W3:Y:S01]  /*18d30*/  LDL.LU R19, [R1+0x3b0] ;  /* 0x0003b00001137983 */ /* 0x000ee20000300800 */
[----:B--2---:R-:W-:Y:S03]  /*18d40*/  HMMA.16816.F32 R8, R20, R10, R12 ;  /* 0x0000000a1408723c */ /* 0x004fe6000000180c */
[----:B------:R-:W2:Y:S04]  /*18d50*/  LDL.LU.64 R14, [R1+0xbb0] ;  /* 0x000bb000010e7983 */ /* 0x000ea80000300a00 */
[----:B------:R-:W2:-:S12]  /*18d60*/  LDL.LU.64 R12, [R1+0xba8] ;  /* 0x000ba800010c7983 */ /* 0x000e980000300a00 */
        /* <DEDUP_REMOVED lines=15> */
[----:B------:R-:W3:Y:S01]  /*18e60*/  LDL.LU.64 R8, [R1+0xb68] ;  /* 0x000b680001087983 */ /* 0x000ee20000300a00 */
[----:B--2---:R-:W-:-:S04]  /*18e70*/  LOP3.LUT R13, R13, R12, RZ, 0x3c, !PT ;  /* 0x0000000c0d0d7212 */ /* 0x004fc800078e3cff */
[C---:B------:R-:W-:Y:S01]  /*18e80*/  LOP3.LUT R12, R13.reuse, R12, RZ, 0x3c, !PT ;  /* 0x0000000c0d0c7212 */ /* 0x040fe200078e3cff */
[----:B---3--:R-:W-:Y:S01]  /*18e90*/  HMMA.16816.F32 R8, R20, R6, R8 ;  /* 0x000000061408723c */ /* 0x008fe20000001808 */
[----:B------:R-:W2:Y:S04]  /*18ea0*/  LDL.LU R20, [R1+0x338] ;  /* 0x0003380001147983 */ /* 0x000ea80000300800 */
[----:B------:R-:W2:Y:S01]  /*18eb0*/  LDL.LU R21, [R1+0x6b0] ;  /* 0x0006b00001157983 */ /* 0x000ea20000300800 */
[----:B------:R-:W-:-:S13]  /*18ec0*/  LOP3.LUT R13, R13, R12, RZ, 0x3c, !PT ;  /* 0x0000000c0d0d7212 */ /* 0x000fda00078e3cff */
[----:B------:R0:W-:Y:S04]  /*18ed0*/  STL.64 [R1+0x5a0], R8 ;  /* 0x0005a00801007387 */ /* 0x0001e80000100a00 */
[----:B------:R1:W-:Y:S04]  /*18ee0*/  STL.64 [R1+0x5a8], R10 ;  /* 0x0005a80a01007387 */ /* 0x0003e80000100a00 */
[----:B------:R-:W3:Y:S04]  /*18ef0*/  LDL.LU R22, [R1+0x330] ;  /* 0x0003300001167983 */ /* 0x000ee80000300800 */
[----:B------:R-:W3:Y:S04]  /*18f00*/  LDL.LU R23, [R1+0x6a8] ;  /* 0x0006a80001177983 */ /* 0x000ee80000300800 */
[----:B------:R-:W2:Y:S04]  /*18f10*/  LDL.LU R6, [R1+0x328] ;  /* 0x0003280001067983 */ /* 0x000ea80000300800 */
[----:B------:R-:W2:Y:S04]  /*18f20*/  LDL.LU R7, [R1+0x598] ;  /* 0x0005980001077983 */ /* 0x000ea80000300800 */
[----:B0-----:R-:W2:Y:S04]  /*18f30*/  LDL.LU R8, [R1+0x320] ;  /* 0x0003200001087983 */ /* 0x001ea80000300800 */
[----:B------:R-:W2:Y:S04]  /*18f40*/  LDL.LU R9, [R1+0x57c] ;  /* 0x00057c0001097983 */ /* 0x000ea80000300800 */
[----:B-1----:R-:W2:Y:S04]  /*18f50*/  LDL.LU R10, [R1+0x318] ;  /* 0x00031800010a7983 */ /* 0x002ea80000300800 */
[----:B------:R-:W2:Y:S04]  /*18f60*/  LDL.LU R11, [R1+0x3a8] ;  /* 0x0003a800010b7983 */ /* 0x000ea80000300800 */
[----:B------:R0:W-:Y:S04]  /*18f70*/  STL.64 [R1+0x128], R12 ;  /* 0x0001280c01007387 */ /* 0x0001e80000100a00 */
[----:B0-----:R-:W2:Y:S02]  /*18f80*/  LDL.LU.64 R12, [R1+0xb60] ;  /* 0x000b6000010c7983 */ /* 0x001ea40000300a00 */
[----:B--2---:R-:W-:-:S04]  /*18f90*/  LOP3.LUT R13, R13, R12, RZ, 0x3c, !PT ;  /* 0x0000000c0d0d7212 */ /* 0x004fc800078e3cff */
[----:B------:R-:W-:-:S04]  /*18fa0*/  LOP3.LUT R12, R13, R12, RZ, 0x3c, !PT ;  /* 0x0000000c0d0c7212 */ /* 0x000fc800078e3cff */
[----:B------:R-:W-:-:S05]  /*18fb0*/  LOP3.LUT R13, R13, R12, RZ, 0x3c, !PT ;  /* 0x0000000c0d0d7212 */ /* 0x000fca00078e3cff */
        /* <DEDUP_REMOVED lines=46> */
[----:B0-----:R-:W2:Y:S01]  /*192a0*/  LDL.LU.64 R12, [R1+0xb10] ;  /* 0x000b1000010c7983 */ /* 0x001ea20000300a00 */
[----:B------:R-:W-:Y:S02]  /*192b0*/  LOP3.LUT R21, R21, R20, RZ, 0x3c, !PT ;  /* 0x0000001415157212 */ /* 0x000fe400078e3cff */
[----:B---3--:R-:W-:Y:S02]  /*192c0*/  LOP3.LUT R23, R23, R22, RZ, 0x3c, !PT ;  /* 0x0000001617177212 */ /* 0x008fe400078e3cff */
[----:B------:R-:W-:Y:S02]  /*192d0*/  LOP3.LUT R20, R21, R20, RZ, 0x3c, !PT ;  /* 0x0000001415147212 */ /* 0x000fe400078e3cff */
[----:B--2---:R-:W-:-:S04]  /*192e0*/  LOP3.LUT R13, R13, R12, RZ, 0x3c, !PT ;  /* 0x0000000c0d0d7212 */ /* 0x004fc800078e3cff */
[----:B------:R-:W-:-:S04]  /*192f0*/  LOP3.LUT R12, R13, R12, RZ, 0x3c, !PT ;  /* 0x0000000c0d0c7212 */ /* 0x000fc800078e3cff */
[----:B------:R-:W-:-:S05]  /*19300*/  LOP3.LUT R13, R13, R12, RZ, 0x3c, !PT ;  /* 0x0000000c0d0d7212 */ /* 0x000fca00078e3cff */
[----:B------:R0:W-:Y:S04]  /*19310*/  STL.64 [R1+0xd0], R12 ;  /* 0x0000d00c01007387 */ /* 0x0001e80000100a00 */
[----:B0-----:R-:W2:Y:S01]  /*19320*/  LDL.LU.64 R12, [R1+0xb08] ;  /* 0x000b0800010c7983 */ /* 0x001ea20000300a00 */
[----:B------:R-:W-:Y:S02]  /*19330*/  LOP3.LUT R21, R21, R20, RZ, 0x3c, !PT ;  /* 0x0000001415157212 */ /* 0x000fe400078e3cff */
[----:B------:R-:W-:Y:S02]  /*19340*/  LOP3.LUT R22, R23, R22, RZ, 0x3c, !PT ;  /* 0x0000001617167212 */ /* 0x000fe400078e3cff */
[----:B------:R-:W-:Y:S02]  /*19350*/  LOP3.LUT R11, R11, R10, RZ, 0x3c, !PT ;  /* 0x0000000a0b0b7212 */ /* 0x000fe400078e3cff */
[----:B------:R-:W-:Y:S01]  /*19360*/  LOP3.LUT R23, R23, R22, RZ, 0x3c, !PT ;  /* 0x0000001617177212 */ /* 0x000fe200078e3cff */
[----:B------:R0:W-:Y:S01]  /*19370*/  STL.64 [R1+0xc8], R20 ;  /* 0x0000c81401007387 */ /* 0x0001e20000100a00 */
[----:B------:R-:W-:-:S03]  /*19380*/  LOP3.LUT R10, R11, R10, RZ, 0x3c, !PT ;  /* 0x0000000a0b0a7212 */ /* 0x000fc600078e3cff */
[----:B------:R-:W-:Y:S01]  /*19390*/  STL.64 [R1+0xc0], R22 ;  /* 0x0000c01601007387 */ /* 0x000fe20000100a00 */
[----:B------:R-:W-:Y:S01]  /*193a0*/  LOP3.LUT R11, R11, R10, RZ, 0x3c, !PT ;  /* 0x0000000a0b0b7212 */ /* 0x000fe200078e3cff */
[----:B0-----:R-:W-:Y:S02]  /*193b0*/  IMAD.MOV.U32 R20, RZ, RZ, R7 ;  /* 0x000000ffff147224 */ /* 0x001fe400078e0007 */
[----:B------:R-:W-:Y:S02]  /*193c0*/  IMAD.MOV.U32 R21, RZ, RZ, R6 ;  /* 0x000000ffff157224 */ /* 0x000fe400078e0006 */
[----:B------:R-:W-:Y:S02]  /*193d0*/  IMAD.MOV.U32 R6, RZ, RZ, R9 ;  /* 0x000000ffff067224 */ /* 0x000fe400078e0009 */
[----:B------:R-:W-:Y:S01]  /*193e0*/  IMAD.MOV.U32 R7, RZ, RZ, R8 ;  /* 0x000000ffff077224 */ /* 0x000fe200078e0008 */
[----:B------:R-:W-:Y:S01]  /*193f0*/  MOV R8, R17 ;  /* 0x0000001100087202 */ /* 0x000fe20000000f00 */
[----:B------:R-:W-:Y:S01]  /*19400*/  IMAD.MOV.U32 R9, RZ, RZ, R16 ;  /* 0x000000ffff097224 */ /* 0x000fe200078e0010 */
[----:B------:R-:W-:Y:S04]  /*19410*/  STL.64 [R1+0xb8], R20 ;  /* 0x0000b81401007387 */ /* 0x000fe80000100a00 */
[----:B------:R0:W-:Y:S04]  /*19420*/  STL.64 [R1+0xb0], R6 ;  /* 0x0000b00601007387 */ /* 0x0001e80000100a00 */
[----:B------:R-:W-:Y:S04]  /*19430*/  STL.64 [R1+0xa8], R10 ;  /* 0x0000a80a01007387 */ /* 0x000fe80000100a00 */
[----:B------:R1:W-:Y:S01]  /*19440*/  STL.64 [R1+0xa0], R8 ;  /* 0x0000a00801007387 */ /* 0x0003e20000100a00 */
[----:B0-----:R-:W-:-:S02]  /*19450*/  IMAD.MOV.U32 R6, RZ, RZ, R19 ;  /* 0x000000ffff067224 */ /* 0x001fc400078e0013 */
[----:B------:R-:W-:Y:S02]  /*19460*/  IMAD.MOV.U32 R7, RZ, RZ, R18 ;  /* 0x000000ffff077224 */ /* 0x000fe400078e0012 */
[----:B-1----:R-:W-:Y:S02]  /*19470*/  IMAD.MOV.U32 R8, RZ, RZ, R15 ;  /* 0x000000ffff087224 */ /* 0x002fe400078e000f */
[----:B------:R-:W-:Y:S01]  /*19480*/  IMAD.MOV.U32 R9, RZ, RZ, R14 ;  /* 0x000000ffff097224 */ /* 0x000fe200078e000e */
[----:B------:R0:W-:Y:S02]  /*19490*/  STL.64 [R1+0x98], R6 ;  /* 0x0000980601007387 */ /* 0x0001e40000100a00 */
[----:B0-----:R-:W-:Y:S02]  /*194a0*/  IMAD.MOV.U32 R6, RZ, RZ, R25 ;  /* 0x000000ffff067224 */ /* 0x001fe400078e0019 */
[----:B----4-:R-:W-:Y:S02]  /*194b0*/  IMAD.MOV.U32 R7, RZ, RZ, R24 ;  /* 0x000000ffff077224 */ /* 0x010fe400078e0018 */
[----:B--2---:R-:W-:-:S02]  /*194c0*/  IMAD.MOV.U32 R10, RZ, RZ, R13 ;  /* 0x000000ffff0a7224 */ /* 0x004fc400078e000d */
[----:B------:R-:W-:-:S05]  /*194d0*/  IMAD.MOV.U32 R11, RZ, RZ, R12 ;  /* 0x000000ffff0b7224 */ /* 0x000fca00078e000c */
[----:B------:R0:W-:Y:S04]  /*194e0*/  STL.64 [R1+0x90], R10 ;  /* 0x0000900a01007387 */ /* 0x0001e80000100a00 */
[----:B------:R1:W-:Y:S04]  /*194f0*/  STL.64 [R1+0x88], R8 ;  /* 0x0000880801007387 */ /* 0x0003e80000100a00 */
[----:B------:R2:W-:Y:S01]  /*19500*/  STL.64 [R1+0x80], R6 ;  /* 0x0000800601007387 */ /* 0x0005e20000100a00 */
[----:B0-----:R-:W-:Y:S02]  /*19510*/  IMAD.MOV.U32 R10, RZ, RZ, R27 ;  /* 0x000000ffff0a7224 */ /* 0x001fe400078e001b */
[----:B------:R-:W-:-:S02]  /*19520*/  IMAD.MOV.U32 R11, RZ, RZ, R26 ;  /* 0x000000ffff0b7224 */ /* 0x000fc400078e001a */
[----:B-1----:R-:W-:Y:S02]  /*19530*/  IMAD.MOV.U32 R8, RZ, RZ, R5 ;  /* 0x000000ffff087224 */ /* 0x002fe400078e0005 */
[----:B------:R-:W-:Y:S02]  /*19540*/  IMAD.MOV.U32 R9, RZ, RZ, R4 ;  /* 0x000000ffff097224 */ /* 0x000fe400078e0004 */
[----:B--2---:R-:W-:Y:S02]  /*19550*/  IMAD.MOV.U32 R6, RZ, RZ, R28 ;  /* 0x000000ffff067224 */ /* 0x004fe400078e001c */
[----:B------:R-:W-:Y:S01]  /*19560*/  IMAD.MOV.U32 R7, RZ, RZ, R29 ;  /* 0x000000ffff077224 */ /* 0x000fe200078e001d */
[----:B------:R-:W-:Y:S04]  /*19570*/  STL.64 [R1+0x78], R10 ;  /* 0x0000780a01007387 */ /* 0x000fe80000100a00 */
[----:B------:R-:W-:Y:S04]  /*19580*/  STL.64 [R1+0x70], R8 ;  /* 0x0000700801007387 */ /* 0x000fe80000100a00 */
[----:B------:R-:W2:Y:S04]  /*19590*/  LDL.LU R20, [R1+0x280] ;  /* 0x0002800001147983 */ /* 0x000ea80000300800 */
[----:B------:R-:W-:Y:S04]  /*195a0*/  STL.64 [R1+0x68], R6 ;  /* 0x0000680601007387 */ /* 0x000fe80000100a00 */
[----:B------:R-:W2:Y:S01]  /*195b0*/  LDL.LU R21, [R1+0x3f0] ;  /* 0x0003f00001157983 */ /* 0x000ea20000300800 */
[----:B------:R-:W-:-:S02]  /*195c0*/  IMAD.MOV.U32 R4, RZ, RZ, R0 ;  /* 0x000000ffff047224 */ /* 0x000fc400078e0000 */
[----:B------:R-:W-:-:S05]  /*195d0*/  IMAD.MOV.U32 R5, RZ, RZ, R3 ;  /* 0x000000ffff057224 */ /* 0x000fca00078e0003 */
[----:B------:R-:W-:Y:S04]  /*195e0*/  STL.64 [R1+0x60], R4 ;  /* 0x0000600401007387 */ /* 0x000fe80000100a00 */
[----:B--2---:R0:W-:Y:S04]  /*195f0*/  STL.64 [R1+0xac8], R20 ;  /* 0x000ac81401007387 */ /* 0x0041e80000100a00 */
[----:B0-----:R-:W2:Y:S04]  /*19600*/  LDL.LU R20, [R1+0x288] ;  /* 0x0002880001147983 */ /* 0x001ea80000300800 */
[----:B------:R-:W2:Y:S04]  /*19610*/  LDL.LU R21, [R1+0x3ec] ;  /* 0x0003ec0001157983 */ /* 0x000ea80000300800 */
        /* <DEDUP_REMOVED lines=21> */
[----:B------:R-:W3:Y:S04]  /*19770*/  LDL.LU R22, [R1+0x278] ;  /* 0x0002780001167983 */ /* 0x000ee80000300800 */
        /* <DEDUP_REMOVED lines=65> */
[----:B---3--:R-:W-:-:S04]  /*19b90*/  LOP3.LUT R23, R23, R22, RZ, 0x3c, !PT ;  /* 0x0000001617177212 */ /* 0x008fc800078e3cff */
[----:B------:R-:W-:Y:S02]  /*19ba0*/  LOP3.LUT R22, R23, R22, RZ, 0x3c, !PT ;  /* 0x0000001617167212 */ /* 0x000fe400078e3cff */
[----:B------:R-:W-:Y:S02]  /*19bb0*/  LOP3.LUT R5, R5, R4, RZ, 0x3c, !PT ;  /* 0x0000000405057212 */ /* 0x000fe400078e3cff */
[----:B------:R-:W-:Y:S02]  /*19bc0*/  LOP3.LUT R23, R23, R22, RZ, 0x3c, !PT ;  /* 0x0000001617177212 */ /* 0x000fe400078e3cff */
[----:B------:R-:W-:Y:S02]  /*19bd0*/  LOP3.LUT R4, R5, R4, RZ, 0x3c, !PT ;  /* 0x0000000405047212 */ /* 0x000fe400078e3cff */
[----:B------:R-:W-:Y:S02]  /*19be0*/  LOP3.LUT R13, R13, R12, RZ, 0x3c, !PT ;  /* 0x0000000c0d0d7212 */ /* 0x000fe400078e3cff */
[----:B------:R-:W-:-:S02]  /*19bf0*/  LOP3.LUT R15, R15, R14, RZ, 0x3c, !PT ;  /* 0x0000000e0f0f7212 */ /* 0x000fc400078e3cff */
[----:B------:R-:W-:Y:S02]  /*19c00*/  LOP3.LUT R5, R5, R4, RZ, 0x3c, !PT ;  /* 0x0000000405057212 */ /* 0x000fe400078e3cff */
[----:B------:R-:W-:Y:S02]  /*19c10*/  LOP3.LUT R12, R13, R12, RZ, 0x3c, !PT ;  /* 0x0000000c0d0c7212 */ /* 0x000fe400078e3cff */
[----:B------:R-:W-:Y:S02]  /*19c20*/  LOP3.LUT R14, R15, R14, RZ, 0x3c, !PT ;  /* 0x0000000e0f0e7212 */ /* 0x000fe400078e3cff */
[----:B------:R-:W-:Y:S02]  /*19c30*/  LOP3.LUT R13, R13, R12, RZ, 0x3c, !PT ;  /* 0x0000000c0d0d7212 */ /* 0x000fe400078e3cff */
[----:B------:R-:W-:Y:S02]  /*19c40*/  LOP3.LUT R15, R15, R14, RZ, 0x3c, !PT ;  /* 0x0000000e0f0f7212 */ /* 0x000fe400078e3cff */
[----:B--2---:R-:W-:-:S04]  /*19c50*/  LOP3.LUT R21, R21, R20, RZ, 0x3c, !PT ;  /* 0x0000001415157212 */ /* 0x004fc800078e3cff */
[----:B------:R-:W-:-:S04]  /*19c60*/  LOP3.LUT R20, R21, R20, RZ, 0x3c, !PT ;  /* 0x0000001415147212 */ /* 0x000fc800078e3cff */
[----:B------:R-:W-:-:S05]  /*19c70*/  LOP3.LUT R21, R21, R20, RZ, 0x3c, !PT ;  /* 0x0000001415157212 */ /* 0x000fca00078e3cff */
[----:B------:R0:W-:Y:S04]  /*19c80*/  STL.64 [R1+0x18], R20 ;  /* 0x0000181401007387 */ /* 0x0001e80000100a00 */
[----:B------:R-:W-:Y:S01]  /*19c90*/  STL.64 [R1+0x10], R22 ;  /* 0x0000101601007387 */ /* 0x000fe20000100a00 */
[----:B0-----:R-:W-:Y:S01]  /*19ca0*/  MOV R20, R7 ;  /* 0x0000000700147202 */ /* 0x001fe20000000f00 */
[----:B----4-:R-:W-:Y:S02]  /*19cb0*/  IMAD.MOV.U32 R21, RZ, RZ, R6 ;  /* 0x000000ffff157224 */ /* 0x010fe400078e0006 */
[----:B------:R-:W-:Y:S02]  /*19cc0*/  IMAD.MOV.U32 R6, RZ, RZ, R9 ;  /* 0x000000ffff067224 */ /* 0x000fe400078e0009 */
[----:B------:R-:W-:Y:S01]  /*19cd0*/  IMAD.MOV.U32 R7, RZ, RZ, R8 ;  /* 0x000000ffff077224 */ /* 0x000fe200078e0008 */
[----:B------:R-:W-:Y:S04]  /*19ce0*/  STL.64 [R1+0x8], R20 ;  /* 0x0000081401007387 */ /* 0x000fe80000100a00 */
[----:B------:R-:W-:Y:S04]  /*19cf0*/  STL.64 [R1+0x878], R28 ;  /* 0x0008781c01007387 */ /* 0x000fe80000100a00 */
[----:B------:R0:W-:Y:S01]  /*19d00*/  STL.64 [R1], R6 ;  /* 0x0000000601007387 */ /* 0x0001e20000100a00 */
[----:B------:R-:W-:-:S02]  /*19d10*/  IMAD.MOV.U32 R8, RZ, RZ, R17 ;  /* 0x000000ffff087224 */ /* 0x000fc400078e0011 */
[----:B------:R-:W-:Y:S01]  /*19d20*/  IMAD.MOV.U32 R9, RZ, RZ, R16 ;  /* 0x000000ffff097224 */ /* 0x000fe200078e0010 */
[----:B------:R-:W-:Y:S01]  /*19d30*/  STL.64 [R1+0x880], R4 ;  /* 0x0008800401007387 */ /* 0x000fe20000100a00 */
[----:B------:R-:W-:Y:S02]  /*19d40*/  IMAD.MOV.U32 R16, RZ, RZ, R25 ;  /* 0x000000ffff107224 */ /* 0x000fe400078e0019 */
[----:B------:R-:W-:Y:S02]  /*19d50*/  IMAD.MOV.U32 R17, RZ, RZ, R24 ;  /* 0x000000ffff117224 */ /* 0x000fe400078e0018 */
[----:B0-----:R-:W-:Y:S02]  /*19d60*/  IMAD.MOV.U32 R6, RZ, RZ, R11 ;  /* 0x000000ffff067224 */ /* 0x001fe400078e000b */
[----:B------:R-:W-:Y:S02]  /*19d70*/  IMAD.MOV.U32 R7, RZ, RZ, R10 ;  /* 0x000000ffff077224 */ /* 0x000fe400078e000a */
[----:B------:R-:W-:-:S02]  /*19d80*/  IMAD.MOV.U32 R10, RZ, RZ, R19 ;  /* 0x000000ffff0a7224 */ /* 0x000fc400078e0013 */
[----:B------:R-:W-:Y:S02]  /*19d90*/  IMAD.MOV.U32 R11, RZ, RZ, R18 ;  /* 0x000000ffff0b7224 */ /* 0x000fe400078e0012 */
[----:B------:R-:W-:Y:S02]  /*19da0*/  IMAD.MOV.U32 R18, RZ, RZ, R27 ;  /* 0x000000ffff127224 */ /* 0x000fe400078e001b */
[----:B------:R-:W-:Y:S01]  /*19db0*/  IMAD.MOV.U32 R19, RZ, RZ, R26 ;  /* 0x000000ffff137224 */ /* 0x000fe200078e001a */
[----:B------:R-:W-:Y:S04]  /*19dc0*/  STL.64 [R1+0x888], R6 ;  /* 0x0008880601007387 */ /* 0x000fe80000100a00 */
[----:B------:R-:W-:Y:S04]  /*19dd0*/  STL.64 [R1+0x890], R8 ;  /* 0x0008900801007387 */ /* 0x000fe80000100a00 */
[----:B------:R-:W-:Y:S04]  /*19de0*/  STL.64 [R1+0x898], R10 ;  /* 0x0008980a01007387 */ /* 0x000fe80000100a00 */
[----:B------:R-:W-:Y:S04]  /*19df0*/  STL.64 [R1+0x8a0], R12 ;  /* 0x0008a00c01007387 */ /* 0x000fe80000100a00 */
[----:B------:R-:W-:Y:S04]  /*19e00*/  STL.64 [R1+0x8a8], R14 ;  /* 0x0008a80e01007387 */ /* 0x000fe80000100a00 */
[----:B------:R-:W-:Y:S04]  /*19e10*/  STL.64 [R1+0x8b0], R16 ;  /* 0x0008b01001007387 */ /* 0x000fe80000100a00 */
[----:B------:R0:W-:Y:S04]  /*19e20*/  STL.64 [R1+0x8b8], R18 ;  /* 0x0008b81201007387 */ /* 0x0001e80000100a00 */
[----:B------:R-:W2:Y:S04]  /*19e30*/  LDL.LU R22, [R1+0x210] ;  /* 0x0002100001167983 */ /* 0x000ea80000300800 */
[----:B------:R-:W2:Y:S04]  /*19e40*/  LDL.LU R23, [R1+0x428] ;  /* 0x0004280001177983 */ /* 0x000ea80000300800 */
[----:B------:R-:W3:Y:S04]  /*19e50*/  LDL.LU R24, [R1+0x208] ;  /* 0x0002080001187983 */ /* 0x000ee80000300800 */
[----:B------:R-:W3:Y:S04]  /*19e60*/  LDL.LU R25, [R1+0x42c] ;  /* 0x00042c0001197983 */ /* 0x000ee80000300800 */
[----:B------:R-:W4:Y:S04]  /*19e70*/  LDL.LU R26, [R1+0x200] ;  /* 0x00020000011a7983 */ /* 0x000f280000300800 */
[----:B------:R-:W4:Y:S04]  /*19e80*/  LDL.LU R27, [R1+0x430] ;  /* 0x00043000011b7983 */ /* 0x000f280000300800 */
        /* <DEDUP_REMOVED lines=31> */
[----:B------:R-:W2:Y:S01]  /*1a080*/  LDL.LU R19, [R1+0x438] ;  /* 0x0004380001137983 */ /* 0x000ea20000300800 */
[----:B------:R-:W-:-:S02]  /*1a090*/  LOP3.LUT R23, R23, R22, RZ, 0x3c, !PT ;  /* 0x0000001617177212 */ /* 0x000fc400078e3cff */
[----:B---3--:R-:W-:Y:S01]  /*1a0a0*/  LOP3.LUT R25, R25, R24, RZ, 0x3c, !PT ;  /* 0x0000001819197212 */ /* 0x008fe200078e3cff */
[----:B--2---:R0:W-:Y:S04]  /*1a0b0*/  STL.64 [R1+0xac0], R18 ;  /* 0x000ac01201007387 */ /* 0x0041e80000100a00 */
[----:B0-----:R-:W2:Y:S04]  /*1a0c0*/  LDL.LU R18, [R1+0x1fc] ;  /* 0x0001fc0001127983 */ /* 0x001ea80000300800 */
[----:B------:R-:W2:Y:S04]  /*1a0d0*/  LDL.LU R19, [R1+0x434] ;  /* 0x0004340001137983 */ /* 0x000ea80000300800 */
        /* <DEDUP_REMOVED lines=13> */
[----:B------:R-:W-:Y:S01]  /*1a1b0*/  LOP3.LUT R22, R23, R22, RZ, 0x3c, !PT ;  /* 0x0000001617167212 */ /* 0x000fe200078e3cff */
[----:B------:R-:W-:-:S02]  /*1a1c0*/  IMAD.MOV.U32 R20, RZ, RZ, R0 ;  /* 0x000000ffff147224 */ /* 0x000fc400078e0000 */
[----:B------:R-:W-:Y:S01]  /*1a1d0*/  IMAD.MOV.U32 R21, RZ, RZ, R3 ;  /* 0x000000ffff157224 */ /* 0x000fe200078e0003 */
[----:B------:R-:W3:Y:S04]  /*1a1e0*/  LDL.LU R5, [R1+0x48c] ;  /* 0x00048c0001057983 */ /* 0x000ee80000300800 */
[----:B------:R-:W3:Y:S01]  /*1a1f0*/  LDL.LU R28, [R1+0x2bc] ;  /* 0x0002bc00011c7983 */ /* 0x000ee20000300800 */
[----:B----4-:R-:W-:-:S03]  /*1a200*/  LOP3.LUT R27, R27, R26, RZ, 0x3c, !PT ;  /* 0x0000001a1b1b7212 */ /* 0x010fc600078e3cff */
[----:B------:R-:W4:Y:S01]  /*1a210*/  LDL.LU R29, [R1+0x490] ;  /* 0x00049000011d7983 */ /* 0x000f220000300800 */
[----:B------:R-:W-:-:S03]  /*1a220*/  LOP3.LUT R24, R25, R24, RZ, 0x3c, !PT ;  /* 0x0000001819187212 */ /* 0x000fc600078e3cff */
[----:B------:R-:W3:Y:S01]  /*1a230*/  LDL.LU R3, [R1+0x2c4] ;  /* 0x0002c40001037983 */ /* 0x000ee20000300800 */
[----:B------:R-:W-:-:S03]  /*1a240*/  LOP3.LUT R23, R23, R22, RZ, 0x3c, !PT ;  /* 0x0000001617177212 */ /* 0x000fc600078e3cff */
[----:B------:R-:W3:Y:S04]  /*1a250*/  LDL.LU R0, [R1+0x494] ;  /* 0x0004940001007983 */ /* 0x000ee80000300800 */
[----:B------:R0:W-:Y:S01]  /*1a260*/  STL.64 [R1+0x8c0], R20 ;  /* 0x0008c01401007387 */ /* 0x0001e20000100a00 */
[----:B------:R-:W-:Y:S02]  /*1a270*/  LOP3.LUT R26, R27, R26, RZ, 0x3c, !PT ;  /* 0x0000001a1b1a7212 */ /* 0x000fe400078e3cff */
[----:B------:R-:W-:Y:S02]  /*1a280*/  LOP3.LUT R25, R25, R24, RZ, 0x3c, !PT ;  /* 0x0000001819197212 */ /* 0x000fe400078e3cff */
[----:B------:R-:W-:Y:S01]  /*1a290*/  LOP3.LUT R27, R27, R26, RZ, 0x3c, !PT ;  /* 0x0000001a1b1b7212 */ /* 0x000fe200078e3cff */
[----:B0-----:R-:W3:Y:S04]  /*1a2a0*/  LDL.LU R20, [R1+0x26c] ;  /* 0x00026c0001147983 */ /* 0x001ee80000300800 */
[----:B------:R-:W3:Y:S04]  /*1a2b0*/  LDL.LU R21, [R1+0x46c] ;  /* 0x00046c0001157983 */ /* 0x000ee80000300800 */
[----:B------:R0:W-:Y:S04]  /*1a2c0*/  STL.64 [R1+0x8c8], R22 ;  /* 0x0008c81601007387 */ /* 0x0001e80000100a00 */
[----:B0-----:R-:W3:Y:S04]  /*1a2d0*/  LDL.LU R22, [R1+0x264] ;  /* 0x0002640001167983 */ /* 0x001ee80000300800 */
[----:B------:R-:W3:Y:S04]  /*1a2e0*/  LDL.LU R23, [R1+0x468] ;  /* 0x0004680001177983 */ /* 0x000ee80000300800 */
[----:B------:R0:W-:Y:S04]  /*1a2f0*/  STL.64 [R1+0x8d0], R24 ;  /* 0x0008d01801007387 */ /* 0x0001e80000100a00 */
[----:B0-----:R-:W3:Y:S04]  /*1a300*/  LDL.LU R24, [R1+0x25c] ;  /* 0x00025c0001187983 */ /* 0x001ee80000300800 */
[----:B------:R-:W3:Y:S04]  /*1a310*/  LDL.LU R25, [R1+0x464] ;  /* 0x0004640001197983 */ /* 0x000ee80000300800 */
[----:B------:R0:W-:Y:S04]  /*1a320*/  STL.64 [R1+0x8d8], R26 ;  /* 0x0008d81a01007387 */ /* 0x0001e80000100a00 */
[----:B0-----:R-:W3:Y:S04]  /*1a330*/  LDL.LU R26, [R1+0x254] ;  /* 0x00025400011a7983 */ /* 0x001ee80000300800 */
        /* <DEDUP_REMOVED lines=51> */
[----:B---3--:R-:W-:Y:S02]  /*1a670*/  LOP3.LUT R27, R27, R26, RZ, 0x3c, !PT ;  /* 0x0000001a1b1b7212 */ /* 0x008fe400078e3cff */
        /* <DEDUP_REMOVED lines=8> */
[----:B------:R-:W-:-:S02]  /*1a700*/  LOP3.LUT R27, R27, R26, RZ, 0x3c, !PT ;  /* 0x0000001a1b1b7212 */ /* 0x000fc400078e3cff */
[----:B------:R-:W-:-:S03]  /*1a710*/  LOP3.LUT R25, R25, R24, RZ, 0x3c, !PT ;  /* 0x0000001819197212 */ /* 0x000fc600078e3cff */
[----:B------:R0:W-:Y:S04]  /*1a720*/  STL.64 [R1+0x188], R26 ;  /* 0x0001881a01007387 */ /* 0x0001e80000100a00 */
[----:B------:R1:W-:Y:S01]  /*1a730*/  STL.64 [R1+0x190], R24 ;  /* 0x0001901801007387 */ /* 0x0003e20000100a00 */
[----:B0-----:R-:W-:Y:S02]  /*1a740*/  IMAD.MOV.U32 R26, RZ, RZ, R23 ;  /* 0x000000ffff1a7224 */ /* 0x001fe400078e0017 */
[----:B------:R-:W-:Y:S01]  /*1a750*/  IMAD.MOV.U32 R27, RZ, RZ, R22 ;  /* 0x000000ffff1b7224 */ /* 0x000fe200078e0016 */
[----:B-1----:R-:W-:Y:S01]  /*1a760*/  MOV R24, R21 ;  /* 0x0000001500187202 */ /* 0x002fe20000000f00 */
[----:B------:R-:W-:Y:S02]  /*1a770*/  IMAD.MOV.U32 R25, RZ, RZ, R20 ;  /* 0x000000ffff197224 */ /* 0x000fe400078e0014 */
[----:B------:R-:W-:-:S02]  /*1a780*/  IMAD.MOV.U32 R20, RZ, RZ, R17 ;  /* 0x000000ffff147224 */ /* 0x000fc400078e0011 */
[----:B------:R-:W-:Y:S01]  /*1a790*/  IMAD.MOV.U32 R21, RZ, RZ, R16 ;  /* 0x000000ffff157224 */ /* 0x000fe200078e0010 */
[----:B------:R0:W-:Y:S01]  /*1a7a0*/  STL.64 [R1+0x3a0], R26 ;  /* 0x0003a01a01007387 */ /* 0x0001e20000100a00 */
[----:B------:R-:W-:Y:S02]  /*1a7b0*/  IMAD.MOV.U32 R16, RZ, RZ, R13 ;  /* 0x000000ffff107224 */ /* 0x000fe400078e000d */
[----:B------:R-:W-:Y:S01]  /*1a7c0*/  IMAD.MOV.U32 R17, RZ, RZ, R12 ;  /* 0x000000ffff117224 */ /* 0x000fe200078e000c */
[----:B------:R-:W-:Y:S01]  /*1a7d0*/  STL.64 [R1+0x3a8], R24 ;  /* 0x0003a81801007387 */ /* 0x000fe20000100a00 */
[----:B------:R-:W-:Y:S02]  /*1a7e0*/  IMAD.MOV.U32 R12, RZ, RZ, R9 ;  /* 0x000000ffff0c7224 */ /* 0x000fe400078e0009 */
[----:B------:R-:W-:Y:S02]  /*1a7f0*/  IMAD.MOV.U32 R13, RZ, RZ, R8 ;  /* 0x000000ffff0d7224 */ /* 0x000fe400078e0008 */
[----:B------:R-:W-:-:S02]  /*1a800*/  IMAD.MOV.U32 R8, RZ, RZ, R5 ;  /* 0x000000ffff087224 */ /* 0x000fc400078e0005 */
[----:B------:R-:W-:Y:S02]  /*1a810*/  IMAD.MOV.U32 R9, RZ, RZ, R4 ;  /* 0x000000ffff097224 */ /* 0x000fe400078e0004 */
[----:B--2---:R-:W-:Y:S02]  /*1a820*/  IMAD.MOV.U32 R22, RZ, RZ, R19 ;  /* 0x000000ffff167224 */ /* 0x004fe400078e0013 */
[----:B------:R-:W-:Y:S02]  /*1a830*/  IMAD.MOV.U32 R23, RZ, RZ, R18 ;  /* 0x000000ffff177224 */ /* 0x000fe400078e0012 */
[----:B------:R-:W-:Y:S02]  /*1a840*/  IMAD.MOV.U32 R18, RZ, RZ, R15 ;  /* 0x000000ffff127224 */ /* 0x000fe400078e000f */
[----:B------:R-:W-:Y:S02]  /*1a850*/  IMAD.MOV.U32 R19, RZ, RZ, R14 ;  /* 0x000000ffff137224 */ /* 0x000fe400078e000e */
[----:B------:R-:W-:-:S02]  /*1a860*/  IMAD.MOV.U32 R14, RZ, RZ, R11 ;  /* 0x000000ffff0e7224 */ /* 0x000fc400078e000b */
[----:B------:R-:W-:Y:S01]  /*1a870*/  IMAD.MOV.U32 R15, RZ, RZ, R10 ;  /* 0x000000ffff0f7224 */ /* 0x000fe200078e000a */
[----:B------:R-:W-:Y:S04]  /*1a880*/  STL.64 [R1+0x3b0], R22 ;  /* 0x0003b01601007387 */ /* 0x000fe80000100a00 */
[----:B------:R-:W-:Y:S01]  /*1a890*/  STL.64 [R1+0x3b8], R20 ;  /* 0x0003b81401007387 */ /* 0x000fe20000100a00 */
[----:B------:R-:W-:Y:S02]  /*1a8a0*/  IMAD.MOV.U32 R10, RZ, RZ, R7 ;  /* 0x000000ffff0a7224 */ /* 0x000fe400078e0007 */
[----:B------:R-:W-:Y:S01]  /*1a8b0*/  IMAD.MOV.U32 R11, RZ, RZ, R6 ;  /* 0x000000ffff0b7224 */ /* 0x000fe200078e0006 */
[----:B------:R-:W-:Y:S04]  /*1a8c0*/  STL.64 [R1+0x3c0], R18 ;  /* 0x0003c01201007387 */ /* 0x000fe80000100a00 */
[----:B------:R-:W-:Y:S04]  /*1a8d0*/  STL.64 [R1+0x3c8], R16 ;  /* 0x0003c81001007387 */ /* 0x000fe80000100a00 */
[----:B------:R-:W-:Y:S01]  /*1a8e0*/  STL.64 [R1+0x3d0], R14 ;  /* 0x0003d00e01007387 */ /* 0x000fe20000100a00 */
[----:B----4-:R-:W-:Y:S01]  /*1a8f0*/  MOV R6, R29 ;  /* 0x0000001d00067202 */ /* 0x010fe20000000f00 */
[----:B------:R-:W-:-:S02]  /*1a900*/  IMAD.MOV.U32 R7, RZ, RZ, R28 ;  /* 0x000000ffff077224 */ /* 0x000fc400078e001c */
[----:B------:R-:W-:Y:S04]  /*1a910*/  STL.64 [R1+0x3d8], R12 ;  /* 0x0003d80c01007387 */ /* 0x000fe80000100a00 */
[----:B------:R-:W-:Y:S04]  /*1a920*/  STL.64 [R1+0x3e0], R10 ;  /* 0x0003e00a01007387 */ /* 0x000fe80000100a00 */
[----:B------:R-:W-:Y:S04]  /*1a930*/  STL.64 [R1+0x3e8], R8 ;  /* 0x0003e80801007387 */ /* 0x000fe80000100a00 */
[----:B0-----:R-:W2:Y:S04]  /*1a940*/  LDL.LU R26, [R1+0x344] ;  /* 0x00034400011a7983 */ /* 0x001ea80000300800 */
        /* <DEDUP_REMOVED lines=154> */
[----:B------:R4:W-:Y:S02]  /*1b2f0*/  STL.64 [R1+0x478], R26 ;  /* 0x0004781a01007387 */ /* 0x0009e40000100a00 */
[----:B----4-:R-:W-:Y:S02]  /*1b300*/  IMAD.MOV.U32 R26, RZ, RZ, R25 ;  /* 0x000000ffff1a7224 */ /* 0x010fe400078e0019 */
[----:B---3--:R-:W-:Y:S02]  /*1b310*/  IMAD.MOV.U32 R25, RZ, RZ, R22 ;  /* 0x000000ffff197224 */ /* 0x008fe400078e0016 */
[----:B------:R-:W-:Y:S02]  /*1b320*/  IMAD.MOV.U32 R22, RZ, RZ, R21 ;  /* 0x000000ffff167224 */ /* 0x000fe400078e0015 */
[----:B------:R-:W-:Y:S02]  /*1b330*/  IMAD.MOV.U32 R21, RZ, RZ, R18 ;  /* 0x000000ffff157224 */ /* 0x000fe400078e0012 */
[----:B------:R-:W-:-:S02]  /*1b340*/  IMAD.MOV.U32 R18, RZ, RZ, R17 ;  /* 0x000000ffff127224 */ /* 0x000fc400078e0011 */
[----:B------:R-:W-:Y:S02]  /*1b350*/  IMAD.MOV.U32 R17, RZ, RZ, R14 ;  /* 0x000000ffff117224 */ /* 0x000fe400078e000e */
[----:B------:R-:W-:Y:S02]  /*1b360*/  IMAD.MOV.U32 R14, RZ, RZ, R13 ;  /* 0x000000ffff0e7224 */ /* 0x000fe400078e000d */
[----:B------:R-:W-:Y:S02]  /*1b370*/  IMAD.MOV.U32 R13, RZ, RZ, R10 ;  /* 0x000000ffff0d7224 */ /* 0x000fe400078e000a */
[----:B------:R-:W-:Y:S02]  /*1b380*/  IMAD.MOV.U32 R10, RZ, RZ, R3 ;  /* 0x000000ffff0a7224 */ /* 0x000fe400078e0003 */
[----:B------:R-:W0:Y:S01]  /*1b390*/  LDC R3, c[0x0][0x3ac] ;  /* 0x0000eb00ff037b82 */ /* 0x000e220000000800 */
[----:B------:R-:W-:Y:S02]  /*1b3a0*/  IMAD.MOV.U32 R27, RZ, RZ, R24 ;  /* 0x000000ffff1b7224 */ /* 0x000fe400078e0018 */
[----:B------:R-:W-:-:S02]  /*1b3b0*/  IMAD.MOV.U32 R24, RZ, RZ, R23 ;  /* 0x000000ffff187224 */ /* 0x000fc400078e0017 */
[----:B------:R-:W-:Y:S02]  /*1b3c0*/  IMAD.MOV.U32 R23, RZ, RZ, R20 ;  /* 0x000000ffff177224 */ /* 0x000fe400078e0014 */
[----:B------:R-:W-:Y:S02]  /*1b3d0*/  IMAD.MOV.U32 R20, RZ, RZ, R19 ;  /* 0x000000ffff147224 */ /* 0x000fe400078e0013 */
[----:B------:R-:W-:Y:S01]  /*1b3e0*/  IMAD.MOV.U32 R19, RZ, RZ, R16 ;  /* 0x000000ffff137224 */ /* 0x000fe200078e0010 */
[----:B------:R-:W-:Y:S01]  /*1b3f0*/  STL.64 [R1+0x480], R26 ;  /* 0x0004801a01007387 */ /* 0x000fe20000100a00 */
[----:B------:R-:W-:-:S03]  /*1b400*/  IMAD.MOV.U32 R16, RZ, RZ, R15 ;  /* 0x000000ffff107224 */ /* 0x000fc600078e000f */
[----:B------:R-:W-:Y:S01]  /*1b410*/  STL.64 [R1+0x488], R24 ;  /* 0x0004881801007387 */ /* 0x000fe20000100a00 */
[----:B------:R-:W-:-:S03]  /*1b420*/  IMAD.MOV.U32 R15, RZ, RZ, R12 ;  /* 0x000000ffff0f7224 */ /* 0x000fc600078e000c */
[----:B------:R-:W-:Y:S01]  /*1b430*/  STL.64 [R1+0x490], R22 ;  /* 0x0004901601007387 */ /* 0x000fe20000100a00 */
[----:B------:R-:W-:-:S03]  /*1b440*/  MOV R12, R11 ;  /* 0x0000000b000c7202 */ /* 0x000fc60000000f00 */
[----:B------:R-:W-:Y:S04]  /*1b450*/  STL.64 [R1+0x498], R20 ;  /* 0x0004981401007387 */ /* 0x000fe80000100a00 */
[----:B------:R-:W-:Y:S04]  /*1b460*/  STL.64 [R1+0x4a0], R18 ;  /* 0x0004a01201007387 */ /* 0x000fe80000100a00 */
[----:B------:R-:W-:Y:S04]  /*1b470*/  STL.64 [R1+0x4a8], R16 ;  /* 0x0004a81001007387 */ /* 0x000fe80000100a00 */
[----:B------:R-:W-:Y:S01]  /*1b480*/  STL.64 [R1+0x4b0], R14 ;  /* 0x0004b00e01007387 */ /* 0x000fe20000100a00 */
[----:B------:R-:W-:-:S03]  /*1b490*/  IMAD.MOV.U32 R11, RZ, RZ, R8 ;  /* 0x000000ffff0b7224 */ /* 0x000fc600078e0008 */
[----:B------:R-:W-:Y:S01]  /*1b4a0*/  STL.64 [R1+0x4b8], R12 ;  /* 0x0004b80c01007387 */ /* 0x000fe20000100a00 */
[----:B------:R-:W-:Y:S02]  /*1b4b0*/  IMAD.MOV.U32 R8, RZ, RZ, R6 ;  /* 0x000000ffff087224 */ /* 0x000fe400078e0006 */
[----:B------:R-:W-:Y:S01]  /*1b4c0*/  IMAD.MOV.U32 R6, RZ, RZ, R28 ;  /* 0x000000ffff067224 */ /* 0x000fe200078e001c */
[----:B0-----:R0:W-:Y:S04]  /*1b4d0*/  STL.64 [R1+0x970], R2 ;  /* 0x0009700201007387 */ /* 0x0011e80000100a00 */
[----:B------:R-:W-:Y:S04]  /*1b4e0*/  STL.64 [R1+0x4c0], R10 ;  /* 0x0004c00a01007387 */ /* 0x000fe80000100a00 */
[----:B------:R-:W-:Y:S01]  /*1b4f0*/  STL.64 [R1+0x4c8], R8 ;  /* 0x0004c80801007387 */ /* 0x000fe20000100a00 */
[----:B0-----:R-:W-:-:S02]  /*1b500*/  IMAD.MOV.U32 R2, RZ, RZ, R4 ;  /* 0x000000ffff027224 */ /* 0x001fc400078e0004 */
[----:B------:R-:W-:Y:S02]  /*1b510*/  IMAD.MOV.U32 R3, RZ, RZ, R7 ;  /* 0x000000ffff037224 */ /* 0x000fe400078e0007 */
[----:B------:R-:W-:-:S03]  /*1b520*/  IMAD.MOV.U32 R7, RZ, RZ, R5 ;  /* 0x000000ffff077224 */ /* 0x000fc600078e0005 */
[----:B------:R0:W-:Y:S04]  /*1b530*/  STL.64 [R1+0x4d0], R2 ;  /* 0x0004d00201007387 */ /* 0x0001e80000100a00 */
[----:B0-----:R-:W2:Y:S04]  /*1b540*/  LDL.LU R2, [R1+0x568] ;  /* 0x0005680001027983 */ /* 0x001ea80000300800 */
[----:B------:R-:W-:Y:S04]  /*1b550*/  STL.64 [R1+0x4d8], R6 ;  /* 0x0004d80601007387 */ /* 0x000fe80000100a00 */
[----:B------:R-:W3:Y:S01]  /*1b560*/  LDL.LU R3, [R1+0x1ec] ;  /* 0x0001ec0001037983 */ /* 0x000ee20000300800 */
[----:B------:R-:W-:-:S02]  /*1b570*/  IMAD.MOV.U32 R4, RZ, RZ, R0 ;  /* 0x000000ffff047224 */ /* 0x000fc400078e0000 */
[----:B------:R-:W-:-:S05]  /*1b580*/  IMAD.MOV.U32 R5, RZ, RZ, R29 ;  /* 0x000000ffff057224 */ /* 0x000fca00078e001d */
[----:B------:R-:W-:Y:S04]  /*1b590*/  STL.64 [R1+0x4e0], R4 ;  /* 0x0004e00401007387 */ /* 0x000fe80000100a00 */
[----:B---3--:R0:W-:Y:S04]  /*1b5a0*/  STL [R1+0x978], R3 ;  /* 0x0009780301007387 */ /* 0x0081e80000100800 */
[----:B0-----:R-:W2:Y:S04]  /*1b5b0*/  LDL.LU R3, [R1+0x1e8] ;  /* 0x0001e80001037983 */ /* 0x001ea80000300800 */
        /* <DEDUP_REMOVED lines=58> */
[----:B------:R-:W3:Y:S04]  /*1b960*/  LDL.LU.64 R14, [R1+0x128] ;  /* 0x00012800010e7983 */ /* 0x000ee80000300a00 */
[----:B------:R-:W3:Y:S04]  /*1b970*/  LDL.LU.64 R12, [R1+0x120] ;  /* 0x00012000010c7983 */ /* 0x000ee80000300a00 */
[----:B------:R-:W3:Y:S04]  /*1b980*/  LDL.LU.64 R10, [R1+0x118] ;  /* 0x00011800010a7983 */ /* 0x000ee80000300a00 */
[----:B------:R-:W3:Y:S04]  /*1b990*/  LDL.LU.64 R8, [R1+0x110] ;  /* 0x0001100001087983 */ /* 0x000ee80000300a00 */
[----:B------:R-:W3:Y:S04]  /*1b9a0*/  LDL.LU.64 R6, [R1+0x108] ;  /* 0x0001080001067983 */ /* 0x000ee80000300a00 */
[----:B------:R-:W3:Y:S04]  /*1b9b0*/  LDL.LU.64 R4, [R1+0x100] ;  /* 0x0001000001047983 */ /* 0x000ee80000300a00 */
[----:B------:R-:W3:Y:S01]  /*1b9c0*/  LDL.LU.64 R28, [R1+0xf8] ;  /* 0x0000f800011c7983 */ /* 0x000ee20000300a00 */
        /* <DEDUP_REMOVED lines=74> */
[----:B0-----:R-:W2:Y:S04]  /*1be70*/  LDL.LU.64 R2, [R1+0x980] ;  /* 0x0009800001027983 */ /* 0x001ea80000300a00 */
[----:B--2---:R0:W-:Y:S04]  /*1be80*/  STL.64 [R1+0x560], R2 ;  /* 0x0005600201007387 */ /* 0x0041e80000100a00 */
[----:B0-----:R-:W2:Y:S01]  /*1be90*/  LDL.LU R3, [R1+0x978] ;  /* 0x0009780001037983 */ /* 0x001ea20000300800 */
[----:B---3--:R-:W-:-:S02]  /*1bea0*/  IMAD.MOV.U32 R2, RZ, RZ, R26 ;  /* 0x000000ffff027224 */ /* 0x008fc400078e001a */
[----:B------:R-:W-:-:S03]  /*1beb0*/  IMAD.MOV.U32 R26, RZ, RZ, R24 ;  /* 0x000000ffff1a7224 */ /* 0x000fc600078e0018 */
[----:B--2---:R0:W-:Y:S04]  /*1bec0*/  STL.64 [R1+0x568], R2 ;  /* 0x0005680201007387 */ /* 0x0041e80000100a00 */
[----:B0-----:R-:W2:Y:S04]  /*1bed0*/  LDL.LU.64 R2, [R1+0x970] ;  /* 0x0009700001027983 */ /* 0x001ea80000300a00 */
[----:B----4-:R0:W-:Y:S01]  /*1bee0*/  STL.64 [R1+0x570], R26 ;  /* 0x0005701a01007387 */ /* 0x0101e20000100a00 */
[----:B------:R-:W-:Y:S02]  /*1bef0*/  IMAD.MOV.U32 R24, RZ, RZ, R20 ;  /* 0x000000ffff187224 */ /* 0x000fe400078e0014 */
[----:B------:R-:W-:-:S02]  /*1bf00*/  IMAD.MOV.U32 R20, RZ, RZ, R16 ;  /* 0x000000ffff147224 */ /* 0x000fc400078e0010 */
[----:B0-----:R-:W-:Y:S02]  /*1bf10*/  IMAD.MOV.U32 R26, RZ, RZ, R22 ;  /* 0x000000ffff1a7224 */ /* 0x001fe400078e0016 */
[----:B------:R-:W-:Y:S02]  /*1bf20*/  IMAD.MOV.U32 R27, RZ, RZ, R25 ;  /* 0x000000ffff1b7224 */ /* 0x000fe400078e0019 */
[----:B------:R-:W-:Y:S01]  /*1bf30*/  IMAD.MOV.U32 R25, RZ, RZ, R23 ;  /* 0x000000ffff197224 */ /* 0x000fe200078e0017 */
[----:B------:R-:W-:Y:S01]  /*1bf40*/  MOV R22, R18 ;  /* 0x0000001200167202 */ /* 0x000fe20000000f00 */
[----:B------:R-:W-:Y:S02]  /*1bf50*/  IMAD.MOV.U32 R23, RZ, RZ, R21 ;  /* 0x000000ffff177224 */ /* 0x000fe400078e0015 */
[----:B------:R-:W-:Y:S02]  /*1bf60*/  IMAD.MOV.U32 R21, RZ, RZ, R19 ;  /* 0x000000ffff157224 */ /* 0x000fe400078e0013 */
[----:B------:R-:W-:-:S02]  /*1bf70*/  IMAD.MOV.U32 R18, RZ, RZ, R0 ;  /* 0x000000ffff127224 */ /* 0x000fc400078e0000 */
[----:B------:R-:W-:Y:S01]  /*1bf80*/  IMAD.MOV.U32 R19, RZ, RZ, R17 ;  /* 0x000000ffff137224 */ /* 0x000fe200078e0011 */
[----:B------:R0:W-:Y:S04]  /*1bf90*/  STL.64 [R1+0x578], R26 ;  /* 0x0005781a01007387 */ /* 0x0001e80000100a00 */
[----:B------:R-:W-:Y:S04]  /*1bfa0*/  STL.64 [R1+0x580], R24 ;  /* 0x0005801801007387 */ /* 0x000fe80000100a00 */
[----:B------:R-:W-:Y:S04]  /*1bfb0*/  STL.64 [R1+0x588], R22 ;  /* 0x0005881601007387 */ /* 0x000fe80000100a00 */
[----:B------:R-:W-:Y:S04]  /*1bfc0*/  STL.64 [R1+0x590], R20 ;  /* 0x0005901401007387 */ /* 0x000fe80000100a00 */
[----:B------:R-:W-:Y:S01]  /*1bfd0*/  STL.64 [R1+0x598], R18 ;  /* 0x0005981201007387 */ /* 0x000fe20000100a00 */
[----:B--2---:R-:W-:-:S04]  /*1bfe0*/  IMAD.SHL.U32 R3, R3, 0x80, RZ ;  /* 0x0000008003037824 */ /* 0x004fc800078e00ff */
[----:B------:R-:W-:-:S04]  /*1bff0*/  IMAD.WIDE R16, R3, 0x2, R14 ;  /* 0x0000000203107825 */ /* 0x000fc800078e020e */
[----:B------:R-:W-:-:S04]  /*1c000*/  IMAD.WIDE R14, R3, 0x2, R12 ;  /* 0x00000002030e7825 */ /* 0x000fc800078e020c */
[----:B------:R-:W-:-:S04]  /*1c010*/  IMAD.WIDE R12, R3, 0x2, R10 ;  /* 0x00000002030c7825 */ /* 0x000fc800078e020a */
[----:B------:R-:W-:-:S04]  /*1c020*/  IMAD.WIDE R10, R3, 0x2, R8 ;  /* 0x00000002030a7825 */ /* 0x000fc800078e0208 */
[C---:B------:R-:W-:Y:S01]  /*1c030*/  IMAD.WIDE R8, R3.reuse, 0x2, R6 ;  /* 0x0000000203087825 */ /* 0x040fe200078e0206 */
[----:B------:R-:W-:Y:S04]  /*1c040*/  STL.64 [R1+0x398], R16 ;  /* 0x0003981001007387 */ /* 0x000fe80000100a00 */
[----:B------:R-:W-:Y:S04]  /*1c050*/  STL.64 [R1+0x390], R14 ;  /* 0x0003900e01007387 */ /* 0x000fe80000100a00 */
[----:B------:R-:W-:Y:S04]  /*1c060*/  STL.64 [R1+0x388], R12 ;  /* 0x0003880c01007387 */ /* 0x000fe80000100a00 */
[----:B------:R-:W-:Y:S04]  /*1c070*/  STL.64 [R1+0x380], R10 ;  /* 0x0003800a01007387 */ /* 0x000fe80000100a00 */
[----:B------:R-:W-:Y:S04]  /*1c080*/  STL.64 [R1+0x378], R8 ;  /* 0x0003780801007387 */ /* 0x000fe80000100a00 */
[----:B0-----:R-:W2:Y:S01]  /*1c090*/  LDL.LU.64 R26, [R1+0x60] ;  /* 0x00006000011a7983 */ /* 0x001ea20000300a00 */
[----:B------:R-:W-:-:S04]  /*1c0a0*/  IMAD.WIDE R6, R3, 0x2, R4 ;  /* 0x0000000203067825 */ /* 0x000fc800078e0204 */
[C---:B------:R-:W-:Y:S01]  /*1c0b0*/  IMAD.WIDE R4, R3.reuse, 0x2, R28 ;  /* 0x0000000203047825 */ /* 0x040fe200078e021c */
[----:B------:R-:W-:Y:S04]  /*1c0c0*/  STL.64 [R1+0x370], R6 ;  /* 0x0003700601007387 */ /* 0x000fe80000100a00 */
[----:B--2---:R0:W-:Y:S04]  /*1c0d0*/  STL.64 [R1+0x8e0], R26 ;  /* 0x0008e01a01007387 */ /* 0x0041e80000100a00 */
[----:B------:R-:W-:Y:S04]  /*1c0e0*/  STL.64 [R1+0x368], R4 ;  /* 0x0003680401007387 */ /* 0x000fe80000100a00 */
[----:B0-----:R-:W2:Y:S04]  /*1c0f0*/  LDL.LU.64 R26, [R1+0x68] ;  /* 0x00006800011a7983 */ /* 0x001ea80000300a00 */
[----:B--2---:R0:W-:Y:S04]  /*1c100*/  STL.64 [R1+0x8e8], R26 ;  /* 0x0008e81a01007387 */ /* 0x0041e80000100a00 */
        /* <DEDUP_REMOVED lines=33> */
[----:B------:R-:W3:Y:S04]  /*1c320*/  LDL.LU.64 R24, [R1+0x58] ;  /* 0x0000580001187983 */ /* 0x000ee80000300a00 */
[----:B------:R-:W4:Y:S04]  /*1c330*/  LDL.LU.64 R22, [R1+0x50] ;  /* 0x0000500001167983 */ /* 0x000f280000300a00 */
[----:B------:R-:W3:Y:S04]  /*1c340*/  LDL.LU.64 R20, [R1+0x48] ;  /* 0x0000480001147983 */ /* 0x000ee80000300a00 */
        /* <DEDUP_REMOVED lines=8> */
[----:B------:R-:W3:Y:S01]  /*1c3d0*/  LDL.LU.64 R28, [R1] ;  /* 0x00000000011c7983 */ /* 0x000ee20000300a00 */
[----:B--2---:R-:W-:-:S05]  /*1c3e0*/  IMAD.WIDE R26, R3, 0x2, R26 ;  /* 0x00000002031a7825 */ /* 0x004fca00078e021a */
[----:B------:R0:W-:Y:S04]  /*1c3f0*/  STL.64 [R1+0x360], R26 ;  /* 0x0003601a01007387 */ /* 0x0001e80000100a00 */
[----:B0-----:R-:W2:Y:S02]  /*1c400*/  LDL.LU.64 R26, [R1+0x968] ;  /* 0x00096800011a7983 */ /* 0x001ea40000300a00 */
        /* <DEDUP_REMOVED lines=50> */
[----:B0-----:R-:W2:Y:S01]  /*1c730*/  LDL.LU.64 R26, [R1+0x8e0] ;  /* 0x0008e000011a7983 */ /* 0x001ea20000300a00 */
[----:B---3--:R-:W-:-:S04]  /*1c740*/  IMAD.WIDE R24, R3, 0x2, R24 ;  /* 0x0000000203187825 */ /* 0x008fc800078e0218 */
[----:B----4-:R-:W-:-:S04]  /*1c750*/  IMAD.WIDE R22, R3, 0x2, R22 ;  /* 0x0000000203167825 */ /* 0x010fc800078e0216 */
[----:B------:R-:W-:-:S04]  /*1c760*/  IMAD.WIDE R20, R3, 0x2, R20 ;  /* 0x0000000203147825 */ /* 0x000fc800078e0214 */
        /* <DEDUP_REMOVED lines=9> */
[----:B--2---:R-:W-:-:S05]  /*1c800*/  IMAD.WIDE R26, R3, 0x2, R26 ;  /* 0x00000002031a7825 */ /* 0x004fca00078e021a */
[----:B------:R0:W-:Y:S04]  /*1c810*/  STL.64 [R1+0x2d0], R26 ;  /* 0x0002d01a01007387 */ /* 0x0001e80000100a00 */
[----:B0-----:R-:W2:Y:S04]  /*1c820*/  LDL.LU.64 R26, [R1+0x8d8] ;  /* 0x0008d800011a7983 */ /* 0x001ea80000300a00 */
[----:B------:R0:W-:Y:S04]  /*1c830*/  STL.64 [R1+0x2c8], R24 ;  /* 0x0002c81801007387 */ /* 0x0001e80000100a00 */
[----:B0-----:R-:W3:Y:S04]  /*1c840*/  LDL.LU.64 R24, [R1+0x8d0] ;  /* 0x0008d00001187983 */ /* 0x001ee80000300a00 */
[----:B------:R0:W-:Y:S04]  /*1c850*/  STL.64 [R1+0x2c0], R22 ;  /* 0x0002c01601007387 */ /* 0x0001e80000100a00 */
[----:B0-----:R-:W4:Y:S04]  /*1c860*/  LDL.LU.64 R22, [R1+0x8c8] ;  /* 0x0008c80001167983 */ /* 0x001f280000300a00 */
[----:B------:R0:W-:Y:S04]  /*1c870*/  STL.64 [R1+0x2b8], R20 ;  /* 0x0002b81401007387 */ /* 0x0001e80000100a00 */
[----:B0-----:R-:W2:Y:S04]  /*1c880*/  LDL.LU.64 R20, [R1+0x8c0] ;  /* 0x0008c00001147983 */ /* 0x001ea80000300a00 */
        /* <DEDUP_REMOVED lines=17> */
[----:B0-----:R-:W2:Y:S01]  /*1c9a0*/  LDL.LU.64 R28, [R1+0x878] ;  /* 0x00087800011c7983 */ /* 0x001ea20000300a00 */
[----:B---3--:R-:W-:-:S04]  /*1c9b0*/  IMAD.WIDE R24, R3, 0x2, R24 ;  /* 0x0000000203187825 */ /* 0x008fc800078e0218 */
[----:B----4-:R-:W-:-:S04]  /*1c9c0*/  IMAD.WIDE R22, R3, 0x2, R22 ;  /* 0x0000000203167825 */ /* 0x010fc800078e0216 */
[----:B--2---:R-:W-:-:S04]  /*1c9d0*/  IMAD.WIDE R20, R3, 0x2, R20 ;  /* 0x0000000203147825 */ /* 0x004fc800078e0214 */
        /* <DEDUP_REMOVED lines=8> */
[----:B------:R-:W-:-:S05]  /*1ca60*/  IMAD.WIDE R28, R3, 0x2, R28 ;  /* 0x00000002031c7825 */ /* 0x000fca00078e021c */
        /* <DEDUP_REMOVED lines=23> */
[----:B0-----:R-:W3:Y:S01]  /*1cbe0*/  LDL.LU.64 R24, [R1+0x130] ;  /* 0x0001300001187983 */ /* 0x001ee20000300a00 */
[----:B------:R-:W-:-:S05]  /*1cbf0*/  IMAD.WIDE R26, R3, 0x2, R26 ;  /* 0x00000002031a7825 */ /* 0x000fca00078e021a */
[----:B------:R2:W-:Y:S02]  /*1cc00*/  STL.64 [R1+0x200], R26 ;  /* 0x0002001a01007387 */ /* 0x0005e40000100a00 */
[----:B--2---:R-:W-:-:S04]  /*1cc10*/  IMAD.WIDE R26, R3, 0x2, R22 ;  /* 0x00000002031a7825 */ /* 0x004fc800078e0216 */
[----:B------:R-:W-:-:S04]  /*1cc20*/  IMAD.WIDE R22, R3, 0x2, R18 ;  /* 0x0000000203167825 */ /* 0x000fc800078e0212 */
[----:B------:R-:W-:-:S04]  /*1cc30*/  IMAD.WIDE R18, R3, 0x2, R14 ;  /* 0x0000000203127825 */ /* 0x000fc800078e020e */
[----:B---3--:R-:W-:-:S05]  /*1cc40*/  IMAD.WIDE R24, R3, 0x2, R24 ;  /* 0x0000000203187825 */ /* 0x008fca00078e0218 */
[----:B------:R0:W-:Y:S04]  /*1cc50*/  STL.64 [R1+0x1f8], R24 ;  /* 0x0001f81801007387 */ /* 0x0001e80000100a00 */
[----:B------:R-:W-:Y:S01]  /*1cc60*/  STL.64 [R1+0x1f0], R26 ;  /* 0x0001f01a01007387 */ /* 0x000fe20000100a00 */
[----:B------:R-:W-:-:S04]  /*1cc70*/  IMAD.WIDE R14, R3, 0x2, R10 ;  /* 0x00000002030e7825 */ /* 0x000fc800078e020a */
[----:B----4-:R-:W-:-:S04]  /*1cc80*/  IMAD.WIDE R10, R3, 0x2, R6 ;  /* 0x00000002030a7825 */ /* 0x010fc800078e0206 */
[----:B0-----:R-:W-:-:S04]  /*1cc90*/  IMAD.WIDE R24, R3, 0x2, R20 ;  /* 0x0000000203187825 */ /* 0x001fc800078e0214 */
[----:B------:R-:W-:-:S04]  /*1cca0*/  IMAD.WIDE R20, R3, 0x2, R16 ;  /* 0x0000000203147825 */ /* 0x000fc800078e0210 */
[----:B------:R-:W-:-:S04]  /*1ccb0*/  IMAD.WIDE R16, R3, 0x2, R12 ;  /* 0x0000000203107825 */ /* 0x000fc800078e020c */
[C---:B------:R-:W-:Y:S01]  /*1ccc0*/  IMAD.WIDE R12, R3.reuse, 0x2, R8 ;  /* 0x00000002030c7825 */ /* 0x040fe200078e0208 */
[----:B------:R-:W-:Y:S04]  /*1ccd0*/  STL.64 [R1+0x1e8], R24 ;  /* 0x0001e81801007387 */ /* 0x000fe80000100a00 */
[----:B------:R-:W-:Y:S04]  /*1cce0*/  STL.64 [R1+0x1e0], R22 ;  /* 0x0001e01601007387 */ /* 0x000fe80000100a00 */
[----:B------:R-:W-:Y:S04]  /*1ccf0*/  STL.64 [R1+0x1d8], R20 ;  /* 0x0001d81401007387 */ /* 0x000fe80000100a00 */
[----:B------:R-:W-:Y:S04]  /*1cd00*/  STL.64 [R1+0x1d0], R18 ;  /* 0x0001d01201007387 */ /* 0x000fe80000100a00 */
[----:B------:R-:W-:Y:S01]  /*1cd10*/  STL.64 [R1+0x1c8], R16 ;  /* 0x0001c81001007387 */ /* 0x000fe20000100a00 */
[----:B------:R-:W-:-:S03]  /*1cd20*/  IMAD.WIDE R8, R3, 0x2, R4 ;  /* 0x0000000203087825 */ /* 0x000fc600078e0204 */
[----:B------:R-:W-:Y:S04]  /*1cd30*/  STL.64 [R1+0x1c0], R14 ;  /* 0x0001c00e01007387 */ /* 0x000fe80000100a00 */
[----:B------:R-:W-:Y:S04]  /*1cd40*/  STL.64 [R1+0x1b8], R12 ;  /* 0x0001b80c01007387 */ /* 0x000fe80000100a00 */
[----:B------:R-:W-:Y:S04]  /*1cd50*/  STL.64 [R1+0x1b0], R10 ;  /* 0x0001b00a01007387 */ /* 0x000fe80000100a00 */
[----:B------:R-:W2:Y:S04]  /*1cd60*/  LDL.LU.64 R4, [R1+0x190] ;  /* 0x0001900001047983 */ /* 0x000ea80000300a00 */
[----:B------:R0:W-:Y:S04]  /*1cd70*/  STL.64 [R1+0x1a8], R8 ;  /* 0x0001a80801007387 */ /* 0x0001e80000100a00 */
[----:B0-----:R-:W3:Y:S01]  /*1cd80*/  LDL.LU.64 R8, [R1+0x3c8] ;  /* 0x0003c80001087983 */ /* 0x001ee20000300a00 */
[----:B------:R-:W-:-:S05]  /*1cd90*/  IMAD.WIDE R6, R3, 0x2, R28 ;  /* 0x0000000203067825 */ /* 0x000fca00078e021c */
[----:B------:R-:W-:Y:S04]  /*1cda0*/  STL.64 [R1+0x1a0], R6 ;  /* 0x0001a00601007387 */ /* 0x000fe80000100a00 */
[----:B---3--:R0:W-:Y:S04]  /*1cdb0*/  STL.64 [R1+0x850], R8 ;  /* 0x0008500801007387 */ /* 0x0081e80000100a00 */
[----:B0-----:R-:W3:Y:S04]  /*1cdc0*/  LDL.LU.64 R8, [R1+0x3c0] ;  /* 0x0003c00001087983 */ /* 0x001ee80000300a00 */
        /* <DEDUP_REMOVED lines=8> */
[----:B------:R-:W4:Y:S04]  /*1ce50*/  LDL.LU.64 R10, [R1+0x3d0] ;  /* 0x0003d000010a7983 */ /* 0x000f280000300a00 */
[----:B------:R-:W2:Y:S04]  /*1ce60*/  LDL.LU.64 R26, [R1+0x428] ;  /* 0x00042800011a7983 */ /* 0x000ea80000300a00 */
        /* <DEDUP_REMOVED lines=17> */
[----:B0-----:R-:W2:Y:S01]  /*1cf80*/  LDL.LU.64 R26, [R1+0x3e0] ;  /* 0x0003e000011a7983 */ /* 0x001ea20000300a00 */
[----:B------:R-:W-:-:S04]  /*1cf90*/  IMAD.WIDE R4, R3, 0x2, R4 ;  /* 0x0000000203047825 */ /* 0x000fc800078e0204 */
[C---:B---3--:R-:W-:Y:S01]  /*1cfa0*/  IMAD.WIDE R8, R3.reuse, 0x2, R8 ;  /* 0x0000000203087825 */ /* 0x048fe200078e0208 */
[----:B--2---:R0:W-:Y:S04]  /*1cfb0*/  STL.64 [R1+0x848], R26 ;  /* 0x0008481a01007387 */ /* 0x0041e80000100a00 */
[----:B0-----:R-:W2:Y:S04]  /*1cfc0*/  LDL.LU.64 R26, [R1+0x3d8] ;  /* 0x0003d800011a7983 */ /* 0x001ea80000300a00 */
[----:B------:R-:W3:Y:S04]  /*1cfd0*/  LDL.LU.64 R24, [R1+0x430] ;  /* 0x0004300001187983 */ /* 0x000ee80000300a00 */
[----:B------:R-:W2:Y:S04]  /*1cfe0*/  LDL.LU.64 R22, [R1+0x438] ;  /* 0x0004380001167983 */ /* 0x000ea80000300a00 */
[----:B------:R-:W2:Y:S04]  /*1cff0*/  LDL.LU.64 R20, [R1+0x440] ;  /* 0x0004400001147983 */ /* 0x000ea80000300a00 */
[----:B------:R-:W2:Y:S04]  /*1d000*/  LDL.LU.64 R18, [R1+0x448] ;  /* 0x0004480001127983 */ /* 0x000ea80000300a00 */
[----:B------:R-:W2:Y:S04]  /*1d010*/  LDL.LU.64 R16, [R1+0x450] ;  /* 0x0004500001107983 */ /* 0x000ea80000300a00 */
[----:B------:R-:W2:Y:S04]  /*1d020*/  LDL.LU.64 R14, [R1+0x458] ;  /* 0x00045800010e7983 */ /* 0x000ea80000300a00 */
[----:B------:R-:W2:Y:S04]  /*1d030*/  LDL.LU.64 R12, [R1+0x460] ;  /* 0x00046000010c7983 */ /* 0x000ea80000300a00 */
[----:B------:R-:W2:Y:S04]  /*1d040*/  LDL.LU.64 R28, [R1+0x468] ;  /* 0x00046800011c7983 */ /* 0x000ea80000300a00 */
[----:B------:R-:W2:Y:S04]  /*1d050*/  LDL.LU.64 R6, [R1+0x470] ;  /* 0x0004700001067983 */ /* 0x000ea80000300a00 */
[----:B------:R0:W-:Y:S04]  /*1d060*/  STL.64 [R1+0x198], R4 ;  /* 0x0001980401007387 */ /* 0x0001e80000100a00 */
[----:B0-----:R-:W2:Y:S04]  /*1d070*/  LDL.LU.64 R4, [R1+0x478] ;  /* 0x0004780001047983 */ /* 0x001ea80000300a00 */
        /* <DEDUP_REMOVED lines=14> */
[----:B----4-:R-:W-:-:S04]  /*1d160*/  IMAD.WIDE R10, R3, 0x2, R10 ;  /* 0x00000002030a7825 */ /* 0x010fc800078e020a */
[----:B------:R-:W-:-:S04]  /*1d170*/  IMAD.WIDE R26, R3, 0x2, R26 ;  /* 0x00000002031a7825 */ /* 0x000fc800078e021a */
[----:B--2---:R-:W-:-:S05]  /*1d180*/  IMAD.WIDE R8, R3, 0x2, R8 ;  /* 0x0000000203087825 */ /* 0x004fca00078e0208 */
[----:B------:R0:W-:Y:S04]  /*1d190*/  STL.64 [R1+0x168], R8 ;  /* 0x0001680801007387 */ /* 0x0001e80000100a00 */
[----:B0-----:R-:W2:Y:S04]  /*1d1a0*/  LDL.LU.64 R8, [R1+0x480] ;  /* 0x0004800001087983 */ /* 0x001ea80000300a00 */
[----:B------:R0:W-:Y:S04]  /*1d1b0*/  STL.64 [R1+0x160], R10 ;  /* 0x0001600a01007387 */ /* 0x0001e80000100a00 */
[----:B0-----:R-:W4:Y:S04]  /*1d1c0*/  LDL.LU.64 R10, [R1+0x488] ;  /* 0x00048800010a7983 */ /* 0x001f280000300a00 */
        /* <DEDUP_REMOVED lines=29> */
[----:B------:R-:W-:-:S04]  /*1d3a0*/  IMAD.WIDE R12, R3, 0x2, R12 ;  /* 0x00000002030c7825 */ /* 0x000fc800078e020c */
[----:B--2---:R-:W-:-:S05]  /*1d3b0*/  IMAD.WIDE R26, R3, 0x2, R26 ;  /* 0x00000002031a7825 */ /* 0x004fca00078e021a */
[----:B------:R3:W-:Y:S02]  /*1d3c0*/  STL.64 [R1+0x108], R26 ;  /* 0x0001081a01007387 */ /* 0x0007e40000100a00 */
[----:B---3--:R-:W-:-:S04]  /*1d3d0*/  IMAD.WIDE R26, R3, 0x2, R24 ;  /* 0x00000002031a7825 */ /* 0x008fc800078e0218 */
[----:B------:R-:W-:-:S04]  /*1d3e0*/  IMAD.WIDE R24, R3, 0x2, R22 ;  /* 0x0000000203187825 */ /* 0x000fc800078e0216 */
[----:B------:R-:W-:-:S04]  /*1d3f0*/  IMAD.WIDE R22, R3, 0x2, R20 ;  /* 0x0000000203167825 */ /* 0x000fc800078e0214 */
[----:B------:R-:W-:-:S04]  /*1d400*/  IMAD.WIDE R20, R3, 0x2, R18 ;  /* 0x0000000203147825 */ /* 0x000fc800078e0212 */
[C---:B------:R-:W-:Y:S01]  /*1d410*/  IMAD.WIDE R18, R3.reuse, 0x2, R16 ;  /* 0x0000000203127825 */ /* 0x040fe200078e0210 */
[----:B------:R-:W-:Y:S03]  /*1d420*/  STL.64 [R1+0x100], R26 ;  /* 0x0001001a01007387 */ /* 0x000fe60000100a00 */
[C---:B------:R-:W-:Y:S01]  /*1d430*/  IMAD.WIDE R16, R3.reuse, 0x2, R14 ;  /* 0x0000000203107825 */ /* 0x040fe200078e020e */
[----:B------:R-:W-:Y:S04]  /*1d440*/  STL.64 [R1+0xf8], R24 ;  /* 0x0000f81801007387 */ /* 0x000fe80000100a00 */
[----:B------:R-:W-:Y:S04]  /*1d450*/  STL.64 [R1+0xf0], R22 ;  /* 0x0000f01601007387 */ /* 0x000fe80000100a00 */
[----:B------:R-:W-:Y:S04]  /*1d460*/  STL.64 [R1+0xe8], R20 ;  /* 0x0000e81401007387 */ /* 0x000fe80000100a00 */
[----:B------:R-:W-:Y:S01]  /*1d470*/  STL.64 [R1+0xe0], R18 ;  /* 0x0000e01201007387 */ /* 0x000fe20000100a00 */
[----:B------:R-:W-:-:S03]  /*1d480*/  IMAD.WIDE R14, R3, 0x2, R28 ;  /* 0x00000002030e7825 */ /* 0x000fc600078e021c */
[----:B------:R-:W-:Y:S04]  /*1d490*/  STL.64 [R1+0xd8], R16 ;  /* 0x0000d81001007387 */ /* 0x000fe80000100a00 */
[----:B------:R-:W2:Y:S04]  /*1d4a0*/  LDL.LU.64 R28, [R1+0x490] ;  /* 0x00049000011c7983 */ /* 0x000ea80000300a00 */
[----:B------:R0:W-:Y:S04]  /*1d4b0*/  STL.64 [R1+0xd0], R12 ;  /* 0x0000d00c01007387 */ /* 0x0001e80000100a00 */
[----:B------:R-:W-:Y:S01]  /*1d4c0*/  STL.64 [R1+0xc8], R14 ;  /* 0x0000c80e01007387 */ /* 0x000fe20000100a00 */
[----:B0-----:R-:W-:-:S04]  /*1d4d0*/  IMAD.WIDE R12, R3, 0x2, R6 ;  /* 0x00000002030c7825 */ /* 0x001fc800078e0206 */
[C---:B------:R-:W-:Y:S02]  /*1d4e0*/  IMAD.WIDE R6, R3.reuse, 0x2, R4 ;  /* 0x0000000203067825 */ /* 0x040fe400078e0204 */
[----:B------:R-:W3:Y:S04]  /*1d4f0*/  LDL.LU.64 R4, [R1+0x4a0] ;  /* 0x0004a00001047983 */ /* 0x000ee80000300a00 */
[----:B------:R-:W-:Y:S04]  /*1d500*/  STL.64 [R1+0xc0], R12 ;  /* 0x0000c00c01007387 */ /* 0x000fe80000100a00 */
[----:B---3--:R0:W-:Y:S04]  /*1d510*/  STL.64 [R1+0x7f8], R4 ;  /* 0x0007f80401007387 */ /* 0x0081e80000100a00 */
[----:B------:R1:W-:Y:S04]  /*1d520*/  STL.64 [R1+0xb8], R6 ;  /* 0x0000b80601007387 */ /* 0x0003e80000100a00 */
[----:B0-----:R-:W3:Y:S04]  /*1d530*/  LDL.LU.64 R4, [R1+0x498] ;  /* 0x0004980001047983 */ /* 0x001ee80000300a00 */
[----:B-1----:R-:W2:Y:S01]  /*1d540*/  LDL.LU.64 R6, [R1+0x4b0] ;  /* 0x0004b00001067983 */ /* 0x002ea20000300a00 */
[----:B------:R-:W-:-:S04]  /*1d550*/  IMAD.WIDE R12, R3, 0x2, R8 ;  /* 0x00000002030c7825 */ /* 0x000fc800078e0208 */
[C---:B----4-:R-:W-:Y:S01]  /*1d560*/  IMAD.WIDE R14, R3.reuse, 0x2, R10 ;  /* 0x00000002030e7825 */ /* 0x050fe200078e020a */
[----:B--2---:R0:W-:Y:S04]  /*1d570*/  STL.64 [R1+0x7f0], R6 ;  /* 0x0007f00601007387 */ /* 0x0041e80000100a00 */
[----:B0-----:R-:W2:Y:S04]  /*1d580*/  LDL.LU.64 R6, [R1+0x4a8] ;  /* 0x0004a80001067983 */ /* 0x001ea80000300a00 */
[----:B------:R-:W4:Y:S04]  /*1d590*/  LDL.LU.64 R8, [R1+0x4b8] ;  /* 0x0004b80001087983 */ /* 0x000f280000300a00 */
[----:B------:R0:W-:Y:S04]  /*1d5a0*/  STL.64 [R1+0xb0], R12 ;  /* 0x0000b00c01007387 */ /* 0x0001e80000100a00 */
[----:B------:R-:W2:Y:S04]  /*1d5b0*/  LDL.LU.64 R10, [R1+0x4c0] ;  /* 0x0004c000010a7983 */ /* 0x000ea80000300a00 */
[----:B0-----:R-:W2:Y:S04]  /*1d5c0*/  LDL.LU.64 R12, [R1+0x4c8] ;  /* 0x0004c800010c7983 */ /* 0x001ea80000300a00 */
[----:B------:R0:W-:Y:S04]  /*1d5d0*/  STL.64 [R1+0xa8], R14 ;  /* 0x0000a80e01007387 */ /* 0x0001e80000100a00 */
[----:B0-----:R-:W2:Y:S04]  /*1d5e0*/  LDL.LU.64 R14, [R1+0x4d0] ;  /* 0x0004d000010e7983 */ /* 0x001ea80000300a00 */
[----:B------:R-:W2:Y:S04]  /*1d5f0*/  LDL.LU.64 R16, [R1+0x4e0] ;  /* 0x0004e00001107983 */ /* 0x000ea80000300a00 */
[----:B--2---:R0:W-:Y:S04]  /*1d600*/  STL.64 [R1+0x7e8], R16 ;  /* 0x0007e81001007387 */ /* 0x0041e80000100a00 */
[----:B0-----:R-:W2:Y:S04]  /*1d610*/  LDL.LU.64 R16, [R1+0x4d8] ;  /* 0x0004d80001107983 */ /* 0x001ea80000300a00 */
[----:B------:R-:W2:Y:S04]  /*1d620*/  LDL.LU.64 R18, [R1+0x4f8] ;  /* 0x0004f80001127983 */ /* 0x000ea80000300a00 */
[----:B--2---:R0:W-:Y:S04]  /*1d630*/  STL.64 [R1+0x7d8], R18 ;  /* 0x0007d81201007387 */ /* 0x0041e80000100a00 */
[----:B0-----:R-:W2:Y:S04]  /*1d640*/  LDL.LU.64 R18, [R1+0x4f0] ;  /* 0x0004f00001127983 */ /* 0x001ea80000300a00 */
[----:B--2---:R0:W-:Y:S04]  /*1d650*/  STL.64 [R1+0x7e0], R18 ;  /* 0x0007e01201007387 */ /* 0x0041e80000100a00 */
[----:B0-----:R-:W2:Y:S04]  /*1d660*/  LDL.LU.64 R18, [R1+0x4e8] ;  /* 0x0004e80001127983 */ /* 0x001ea80000300a00 */
[----:B------:R-:W2:Y:S04]  /*1d670*/  LDL.LU.64 R20, [R1+0x508] ;  /* 0x0005080001147983 */ /* 0x000ea80000300a00 */
[----:B--2---:R0:W-:Y:S04]  /*1d680*/  STL.64 [R1+0x7d0], R20 ;  /* 0x0007d01401007387 */ /* 0x0041e80000100a00 */
[----:B0-----:R-:W2:Y:S04]  /*1d690*/  LDL.LU.64 R20, [R1+0x500] ;  /* 0x0005000001147983 */ /* 0x001ea80000300a00 */
[----:B------:R-:W2:Y:S04]  /*1d6a0*/  LDL.LU.64 R22, [R1+0x520] ;  /* 0x0005200001167983 */ /* 0x000ea80000300a00 */
        /* <DEDUP_REMOVED lines=8> */
[----:B------:R0:W-:Y:S04]  /*1d730*/  STL.64 [R1+0xa0], R28 ;  /* 0x0000a01c01007387 */ /* 0x0001e80000100a00 */
[----:B0-----:R-:W2:Y:S04]  /*1d740*/  LDL.LU.64 R28, [R1+0x538] ;  /* 0x00053800011c7983 */ /* 0x001ea80000300a00 */
[----:B------:R0:W-:Y:S04]  /*1d750*/  STL.64 [R1+0x98], R4 ;  /* 0x0000980401007387 */ /* 0x0001e80000100a00 */
[----:B0-----:R-:W2:Y:S01]  /*1d760*/  LDL.LU.64 R4, [R1+0x7f8] ;  /* 0x0007f80001047983 */ /* 0x001ea20000300a00 */
[----:B------:R-:W-:-:S04]  /*1d770*/  IMAD.WIDE R6, R3, 0x2, R6 ;  /* 0x0000000203067825 */ /* 0x000fc800078e0206 */
[----:B--2---:R-:W-:-:S05]  /*1d780*/  IMAD.WIDE R4, R3, 0x2, R4 ;  /* 0x0000000203047825 */ /* 0x004fca00078e0204 */
[----:B------:R0:W-:Y:S04]  /*1d790*/  STL.64 [R1+0x90], R4 ;  /* 0x0000900401007387 */ /* 0x0001e80000100a00 */
[----:B0-----:R-:W2:Y:S04]  /*1d7a0*/  LDL.LU.64 R4, [R1+0x540] ;  /* 0x0005400001047983 */ /* 0x001ea80000300a00 */
[----:B------:R0:W-:Y:S04]  /*1d7b0*/  STL.64 [R1+0x88], R6 ;  /* 0x0000880601007387 */ /* 0x0001e80000100a00 */
[----:B0-----:R-:W2:Y:S01]  /*1d7c0*/  LDL.LU.64 R6, [R1+0x7f0] ;  /* 0x0007f00001067983 */ /* 0x001ea20000300a00 */
[----:B----4-:R-:W-:-:S04]  /*1d7d0*/  IMAD.WIDE R8, R3, 0x2, R8 ;  /* 0x0000000203087825 */ /* 0x010fc800078e0208 */
        /* <DEDUP_REMOVED lines=22> */
[----:B0-----:R-:W2:Y:S02]  /*1d940*/  LDL.LU.64 R18, [R1+0x7e0] ;  /* 0x0007e00001127983 */ /* 0x001ea40000300a00 */
[----:B--2---:R-:W-:-:S05]  /*1d950*/  IMAD.WIDE R18, R3, 0x2, R18 ;  /* 0x0000000203127825 */ /* 0x004fca00078e0212 */
        /* <DEDUP_REMOVED lines=17> */
[----:B---3--:R-:W-:-:S04]  /*1da70*/  IMAD.WIDE R26, R3, 0x2, R26 ;  /* 0x00000002031a7825 */ /* 0x008fc800078e021a */
[----:B------:R-:W-:-:S04]  /*1da80*/  IMAD.WIDE R28, R3, 0x2, R28 ;  /* 0x00000002031c7825 */ /* 0x000fc800078e021c */
[----:B------:R-:W-:-:S04]  /*1da90*/  IMAD.WIDE R4, R3, 0x2, R4 ;  /* 0x0000000203047825 */ /* 0x000fc800078e0204 */
[----:B------:R-:W-:-:S04]  /*1daa0*/  IMAD.WIDE R6, R3, 0x2, R6 ;  /* 0x0000000203067825 */ /* 0x000fc800078e0206 */
[----:B----4-:R-:W-:-:S04]  /*1dab0*/  IMAD.WIDE R8, R3, 0x2, R8 ;  /* 0x0000000203087825 */ /* 0x010fc800078e0208 */
[----:B------:R-:W-:-:S04]  /*1dac0*/  IMAD.WIDE R10, R3, 0x2, R10 ;  /* 0x00000002030a7825 */ /* 0x000fc800078e020a */
[----:B------:R-:W-:-:S04]  /*1dad0*/  IMAD.WIDE R12, R3, 0x2, R12 ;  /* 0x00000002030c7825 */ /* 0x000fc800078e020c */
[----:B------:R-:W-:-:S04]  /*1dae0*/  IMAD.WIDE R14, R3, 0x2, R14 ;  /* 0x00000002030e7825 */ /* 0x000fc800078e020e */
[----:B--2---:R-:W-:-:S05]  /*1daf0*/  IMAD.WIDE R22, R3, 0x2, R22 ;  /* 0x0000000203167825 */ /* 0x004fca00078e0216 */
[----:B------:R0:W-:Y:S04]  /*1db00*/  STL.64 [R1+0x10], R22 ;  /* 0x0000101601007387 */ /* 0x0001e80000100a00 */
[----:B0-----:R-:W2:Y:S04]  /*1db10*/  LDL.LU.64 R22, [R1+0x588] ;  /* 0x0005880001167983 */ /* 0x001ea80000300a00 */
[----:B------:R0:W-:Y:S02]  /*1db20*/  STL.64 [R1+0x8], R26 ;  /* 0x0000081a01007387 */ /* 0x0001e40000100a00 */
[----:B0-----:R-:W-:-:S02]  /*1db30*/  IMAD.WIDE R26, R3, 0x2, R24 ;  /* 0x00000002031a7825 */ /* 0x001fc400078e0218 */
[----:B------:R-:W3:Y:S04]  /*1db40*/  LDL.LU.64 R24, [R1+0x590] ;  /* 0x0005900001187983 */ /* 0x000ee80000300a00 */
[----:B------:R0:W-:Y:S04]  /*1db50*/  STL.64 [R1], R26 ;  /* 0x0000001a01007387 */ /* 0x0001e80000100a00 */
[----:B------:R-:W-:Y:S01]  /*1db60*/  STL.64 [R1+0x740], R28 ;  /* 0x0007401c01007387 */ /* 0x000fe20000100a00 */
[----:B------:R-:W-:-:S03]  /*1db70*/  IMAD.WIDE R16, R3, 0x2, R16 ;  /* 0x0000000203107825 */ /* 0x000fc600078e0210 */
[----:B0-----:R-:W4:Y:S04]  /*1db80*/  LDL.LU.64 R26, [R1+0x598] ;  /* 0x00059800011a7983 */ /* 0x001f280000300a00 */
[----:B------:R-:W-:Y:S04]  /*1db90*/  STL.64 [R1+0x748], R4 ;  /* 0x0007480401007387 */ /* 0x000fe80000100a00 */
[----:B------:R-:W-:Y:S04]  /*1dba0*/  STL.64 [R1+0x750], R6 ;  /* 0x0007500601007387 */ /* 0x000fe80000100a00 */
[----:B------:R-:W-:Y:S04]  /*1dbb0*/  STL.64 [R1+0x758], R8 ;  /* 0x0007580801007387 */ /* 0x000fe80000100a00 */
[----:B------:R-:W-:Y:S04]  /*1dbc0*/  STL.64 [R1+0x760], R10 ;  /* 0x0007600a01007387 */ /* 0x000fe80000100a00 */
[----:B------:R-:W-:Y:S04]  /*1dbd0*/  STL.64 [R1+0x768], R12 ;  /* 0x0007680c01007387 */ /* 0x000fe80000100a00 */
[----:B------:R0:W-:Y:S01]  /*1dbe0*/  STL.64 [R1+0x770], R14 ;  /* 0x0007700e01007387 */ /* 0x0001e20000100a00 */
[----:B------:R-:W-:-:S04]  /*1dbf0*/  IMAD.WIDE R18, R3, 0x2, R18 ;  /* 0x0000000203127825 */ /* 0x000fc800078e0212 */
[C---:B------:R-:W-:Y:S01]  /*1dc00*/  IMAD.WIDE R20, R3.reuse, 0x2, R20 ;  /* 0x0000000203147825 */ /* 0x040fe200078e0214 */
[----:B0-----:R-:W4:Y:S04]  /*1dc10*/  LDL.LU.64 R14, [R1+0x390] ;  /* 0x00039000010e7983 */ /* 0x001f280000300a00 */
[----:B------:R-:W4:Y:S04]  /*1dc20*/  LDL.LU.64 R12, [R1+0x378] ;  /* 0x00037800010c7983 */ /* 0x000f280000300a00 */
[----:B------:R0:W-:Y:S04]  /*1dc30*/  STL.64 [R1+0x778], R16 ;  /* 0x0007781001007387 */ /* 0x0001e80000100a00 */
[----:B0-----:R-:W4:Y:S04]  /*1dc40*/  LDL.LU.64 R16, [R1+0x398] ;  /* 0x0003980001107983 */ /* 0x001f280000300a00 */
[----:B------:R0:W-:Y:S04]  /*1dc50*/  STL.64 [R1+0x780], R18 ;  /* 0x0007801201007387 */ /* 0x0001e80000100a00 */
[----:B0-----:R-:W4:Y:S04]  /*1dc60*/  LDL.LU.64 R18, [R1+0x370] ;  /* 0x0003700001127983 */ /* 0x001f280000300a00 */
[----:B------:R-:W4:Y:S04]  /*1dc70*/  LDL.LU.64 R10, [R1+0x368] ;  /* 0x00036800010a7983 */ /* 0x000f280000300a00 */
[----:B------:R0:W-:Y:S04]  /*1dc80*/  STL.64 [R1+0x788], R20 ;  /* 0x0007881401007387 */ /* 0x0001e80000100a00 */
[----:B0-----:R-:W4:Y:S04]  /*1dc90*/  LDL.LU.64 R20, [R1+0x380] ;  /* 0x0003800001147983 */ /* 0x001f280000300a00 */
[----:B------:R-:W4:Y:S01]  /*1dca0*/  LDL.LU.64 R8, [R1+0x360] ;  /* 0x0003600001087983 */ /* 0x000f220000300a00 */
[----:B--2---:R-:W-:-:S05]  /*1dcb0*/  IMAD.WIDE R22, R3, 0x2, R22 ;  /* 0x0000000203167825 */ /* 0x004fca00078e0216 */
[----:B------:R0:W-:Y:S04]  /*1dcc0*/  STL.64 [R1+0x790], R22 ;  /* 0x0007901601007387 */ /* 0x0001e80000100a00 */
[----:B0-----:R-:W2:Y:S01]  /*1dcd0*/  LDL.LU.64 R22, [R1+0x388] ;  /* 0x0003880001167983 */ /* 0x001ea20000300a00 */
[----:B---3--:R-:W-:-:S03]  /*1dce0*/  IMAD.WIDE R24, R3, 0x2, R24 ;  /* 0x0000000203187825 */ /* 0x008fc600078e0218 */
[----:B------:R-:W3:Y:S04]  /*1dcf0*/  LDL.LU.64 R6, [R1+0x358] ;  /* 0x0003580001067983 */ /* 0x000ee80000300a00 */
[----:B------:R-:W-:Y:S04]  /*1dd00*/  STL.64 [R1+0x798], R24 ;  /* 0x0007981801007387 */ /* 0x000fe80000100a00 */
[----:B------:R-:W3:Y:S04]  /*1dd10*/  LDL.LU.64 R4, [R1+0x350] ;  /* 0x0003500001047983 */ /* 0x000ee80000300a00 */
[----:B------:R-:W3:Y:S01]  /*1dd20*/  LDL.LU.64 R28, [R1+0x348] ;  /* 0x00034800011c7983 */ /* 0x000ee20000300a00 */
[----:B----4-:R-:W-:-:S05]  /*1dd30*/  IMAD.WIDE R26, R3, 0x2, R26 ;  /* 0x00000002031a7825 */ /* 0x010fca00078e021a */
[----:B------:R-:W-:Y:S04]  /*1dd40*/  STL.64 [R1+0x7a8], R26 ;  /* 0x0007a81a01007387 */ /* 0x000fe80000100a00 */
[----:B------:R-:W-:Y:S04]  /*1dd50*/  STL [R1+0x7a0], R2 ;  /* 0x0007a00201007387 */ /* 0x000fe80000100800 */
[----:B------:R0:W-:Y:S01]  /*1dd60*/  STL [R1+0x6dc], R16 ;  /* 0x0006dc1001007387 */ /* 0x0001e20000100800 */
[----:B------:R-:W-:-:S03]  /*1dd70*/  IMAD.MOV.U32 R0, RZ, RZ, R17 ;  /* 0x000000ffff007224 */ /* 0x000fc600078e0011 */
[----:B0-----:R-:W4:Y:S04]  /*1dd80*/  LDL.LU.64 R16, [R1+0x340] ;  /* 0x0003400001107983 */ /* 0x001f280000300a00 */
[----:B------:R0:W-:Y:S04]  /*1dd90*/  STL [R1+0x6c4], R0 ;  /* 0x0006c40001007387 */ /* 0x0001e80000100800 */
[----:B------:R1:W-:Y:S01]  /*1dda0*/  STL [R1+0x6e0], R14 ;  /* 0x0006e00e01007387 */ /* 0x0003e20000100800 */
[----:B0-----:R-:W-:-:S03]  /*1ddb0*/  IMAD.MOV.U32 R0, RZ, RZ, R15 ;  /* 0x000000ffff007224 */ /* 0x001fc600078e000f */
[----:B-1----:R-:W3:Y:S04]  /*1ddc0*/  LDL.LU.64 R14, [R1+0x338] ;  /* 0x00033800010e7983 */ /* 0x002ee80000300a00 */
[----:B------:R0:W-:Y:S04]  /*1ddd0*/  STL [R1+0x6bc], R0 ;  /* 0x0006bc0001007387 */ /* 0x0001e80000100800 */
[----:B--2---:R1:W-:Y:S01]  /*1dde0*/  STL [R1+0x6e4], R22 ;  /* 0x0006e41601007387 */ /* 0x0043e20000100800 */
[----:B0-----:R-:W-:-:S03]  /*1ddf0*/  IMAD.MOV.U32 R0, RZ, RZ, R23 ;  /* 0x000000ffff007224 */ /* 0x001fc600078e0017 */
[----:B-1----:R-:W2:Y:S04]  /*1de00*/  LDL.LU.64 R22, [R1+0x330] ;  /* 0x0003300001167983 */ /* 0x002ea80000300a00 */
[----:B------:R0:W-:Y:S04]  /*1de10*/  STL [R1+0x6b4], R0 ;  /* 0x0006b40001007387 */ /* 0x0001e80000100800 */
[----:B------:R1:W-:Y:S01]  /*1de20*/  STL [R1+0x6e8], R20 ;  /* 0x0006e81401007387 */ /* 0x0003e20000100800 */
        /* <DEDUP_REMOVED lines=19> */
[----:B---3--:R1:W-:Y:S01]  /*1df60*/  STL [R1+0x6cc], R6 ;  /* 0x0006cc0601007387 */ /* 0x0083e20000100800 */
[----:B0-----:R-:W-:-:S03]  /*1df70*/  IMAD.MOV.U32 R0, RZ, RZ, R7 ;  /* 0x000000ffff007224 */ /* 0x001fc600078e0007 */
[----:B-1----:R-:W3:Y:S04]  /*1df80*/  LDL.LU.64 R6, [R1+0x300] ;  /* 0x0003000001067983 */ /* 0x002ee80000300a00 */
[----:B------:R0:W-:Y:S04]  /*1df90*/  STL [R1+0x3a0], R0 ;  /* 0x0003a00001007387 */ /* 0x0001e80000100800 */
[----:B------:R1:W-:Y:S01]  /*1dfa0*/  STL [R1+0x6c8], R4 ;  /* 0x0006c80401007387 */ /* 0x0003e20000100800 */
[----:B0-----:R-:W-:-:S03]  /*1dfb0*/  IMAD.MOV.U32 R0, RZ, RZ, R5 ;  /* 0x000000ffff007224 */ /* 0x001fc600078e0005 */
[----:B-1----:R-:W3:Y:S04]  /*1dfc0*/  LDL.LU.64 R4, [R1+0x2f8] ;  /* 0x0002f80001047983 */ /* 0x002ee80000300a00 */
[----:B------:R0:W-:Y:S04]  /*1dfd0*/  STL [R1+0x350], R0 ;  /* 0x0003500001007387 */ /* 0x0001e80000100800 */
[----:B------:R1:W-:Y:S01]  /*1dfe0*/  STL [R1+0x6c0], R28 ;  /* 0x0006c01c01007387 */ /* 0x0003e20000100800 */
[----:B0-----:R-:W-:-:S03]  /*1dff0*/  IMAD.MOV.U32 R0, RZ, RZ, R29 ;  /* 0x000000ffff007224 */ /* 0x001fc600078e001d */
[----:B-1----:R-:W3:Y:S04]  /*1e000*/  LDL.LU.64 R28, [R1+0x2f0] ;  /* 0x0002f000011c7983 */ /* 0x002ee80000300a00 */
[----:B------:R0:W-:Y:S04]  /*1e010*/  STL [R1+0x348], R0 ;  /* 0x0003480001007387 */ /* 0x0001e80000100800 */
[----:B----4-:R1:W-:Y:S01]  /*1e020*/  STL [R1+0x6b8], R16 ;  /* 0x0006b81001007387 */ /* 0x0103e20000100800 */
[----:B0-----:R-:W-:-:S03]  /*1e030*/  IMAD.MOV.U32 R0, RZ, RZ, R17 ;  /* 0x000000ffff007224 */ /* 0x001fc600078e0011 */
[----:B-1----:R-:W4:Y:S04]  /*1e040*/  LDL.LU.64 R16, [R1+0x2e8] ;  /* 0x0002e80001107983 */ /* 0x002f280000300a00 */
[----:B------:R0:W-:Y:S04]  /*1e050*/  STL [R1+0x340], R0 ;  /* 0x0003400001007387 */ /* 0x0001e80000100800 */
[----:B------:R1:W-:Y:S01]  /*1e060*/  STL [R1+0x6b0], R14 ;  /* 0x0006b00e01007387 */ /* 0x0003e20000100800 */
[----:B0-----:R-:W-:-:S03]  /*1e070*/  MOV R0, R15 ;  /* 0x0000000f00007202 */ /* 0x001fc60000000f00 */
[----:B-1----:R-:W4:Y:S04]  /*1e080*/  LDL.LU.64 R14, [R1+0x2e0] ;  /* 0x0002e000010e7983 */ /* 0x002f280000300a00 */
        /* <DEDUP_REMOVED lines=42> */
[----:B0-----:R-:W-:-:S03]  /*1e330*/  IMAD.MOV.U32 R0, RZ, RZ, R15 ;  /* 0x000000ffff007224 */ /* 0x001fc600078e000f */
        /* <DEDUP_REMOVED lines=27> */
[----:B0-----:R-:W-:-:S03]  /*1e4f0*/  MOV R0, R7 ;  /* 0x0000000700007202 */ /* 0x001fc60000000f00 */
        /* <DEDUP_REMOVED lines=71> */
[----:B0-----:R-:W-:-:S03]  /*1e970*/  MOV R0, R13 ;  /* 0x0000000d00007202 */ /* 0x001fc60000000f00 */
[----:B-1----:R-:W2:Y:S04]  /*1e980*/  LDL.LU.64 R12, [R1+0x1b8] ;  /* 0x0001b800010c7983 */ /* 0x002ea80000300a00 */
[----:B------:R0:W-:Y:S04]  /*1e990*/  STL [R1+0x210], R0 ;  /* 0x0002100001007387 */ /* 0x0001e80000100800 */
[----:B------:R-:W-:Y:S04]  /*1e9a0*/  STL [R1+0x42c], R18 ;  /* 0x00042c1201007387 */ /* 0x000fe80000100800 */
[----:B------:R-:W2:Y:S01]  /*1e9b0*/  LDL.LU.64 R24, [R1+0x1b0] ;  /* 0x0001b00001187983 */ /* 0x000ea20000300a00 */
[----:B0-----:R-:W-:-:S05]  /*1e9c0*/  IMAD.MOV.U32 R0, RZ, RZ, R19 ;  /* 0x000000ffff007224 */ /* 0x001fca00078e0013 */
        /* <DEDUP_REMOVED lines=9> */
[----:B---3--:R1:W-:Y:S04]  /*1ea60*/  STL [R1+0x438], R6 ;  /* 0x0004380601007387 */ /* 0x0083e80000100800 */
[----:B------:R-:W3:Y:S01]  /*1ea70*/  LDL.LU.64 R18, [R1+0x198] ;  /* 0x0001980001127983 */ /* 0x000ee20000300a00 */
[----:B0-----:R-:W-:-:S05]  /*1ea80*/  IMAD.MOV.U32 R0, RZ, RZ, R7 ;  /* 0x000000ffff007224 */ /* 0x001fca00078e0007 */
[----:B------:R0:W-:Y:S04]  /*1ea90*/  STL [R1+0x204], R0 ;  /* 0x0002040001007387 */ /* 0x0001e80000100800 */
[----:B------:R0:W-:Y:S04]  /*1eaa0*/  STL [R1+0x43c], R4 ;  /* 0x00043c0401007387 */ /* 0x0001e80000100800 */
[----:B-1----:R-:W3:Y:S01]  /*1eab0*/  LDL.LU.64 R6, [R1+0x190] ;  /* 0x0001900001067983 */ /* 0x002ee20000300a00 */
[----:B0-----:R-:W-:-:S05]  /*1eac0*/  IMAD.MOV.U32 R0, RZ, RZ, R5 ;  /* 0x000000ffff007224 */ /* 0x001fca00078e0005 */
[----:B------:R0:W-:Y:S04]  /*1ead0*/  STL [R1+0x20c], R0 ;  /* 0x00020c0001007387 */ /* 0x0001e80000100800 */
[----:B------:R1:W-:Y:S04]  /*1eae0*/  STL [R1+0x440], R28 ;  /* 0x0004401c01007387 */ /* 0x0003e80000100800 */
[----:B------:R-:W3:Y:S01]  /*1eaf0*/  LDL.LU.64 R4, [R1+0x188] ;  /* 0x0001880001047983 */ /* 0x000ee20000300a00 */
[----:B0-----:R-:W-:-:S03]  /*1eb00*/  IMAD.MOV.U32 R0, RZ, RZ, R29 ;  /* 0x000000ffff007224 */ /* 0x001fc600078e001d */
[----:B----4-:R-:W-:Y:S04]  /*1eb10*/  STL [R1+0x444], R16 ;  /* 0x0004441001007387 */ /* 0x010fe80000100800 */
[----:B------:R0:W-:Y:S04]  /*1eb20*/  STL [R1+0x214], R0 ;  /* 0x0002140001007387 */ /* 0x0001e80000100800 */
[----:B-1----:R-:W4:Y:S01]  /*1eb30*/  LDL.LU.64 R28, [R1+0x180] ;  /* 0x00018000011c7983 */ /* 0x002f220000300a00 */
[----:B0-----:R-:W-:-:S03]  /*1eb40*/  IMAD.MOV.U32 R0, RZ, RZ, R17 ;  /* 0x000000ffff007224 */ /* 0x001fc600078e0011 */
[----:B------:R-:W-:Y:S04]  /*1eb50*/  STL [R1+0x448], R14 ;  /* 0x0004480e01007387 */ /* 0x000fe80000100800 */
[----:B------:R0:W-:Y:S04]  /*1eb60*/  STL [R1+0x21c], R0 ;  /* 0x00021c0001007387 */ /* 0x0001e80000100800 */
[----:B------:R-:W4:Y:S01]  /*1eb70*/  LDL.LU.64 R16, [R1+0x178] ;  /* 0x0001780001107983 */ /* 0x000f220000300a00 */
[----:B0-----:R-:W-:-:S03]  /*1eb80*/  IMAD.MOV.U32 R0, RZ, RZ, R15 ;  /* 0x000000ffff007224 */ /* 0x001fc600078e000f */
[----:B--2---:R-:W-:Y:S04]  /*1eb90*/  STL [R1+0x44c], R22 ;  /* 0x00044c1601007387 */ /* 0x004fe80000100800 */
[----:B------:R0:W-:Y:S04]  /*1eba0*/  STL [R1+0x224], R0 ;  /* 0x0002240001007387 */ /* 0x0001e80000100800 */
[----:B------:R-:W2:Y:S01]  /*1ebb0*/  LDL.LU.64 R14, [R1+0x170] ;  /* 0x00017000010e7983 */ /* 0x000ea20000300a00 */
[----:B0-----:R-:W-:-:S03]  /*1ebc0*/  IMAD.MOV.U32 R0, RZ, RZ, R23 ;  /* 0x000000ffff007224 */ /* 0x001fc600078e0017 */
[----:B------:R-:W-:Y:S04]  /*1ebd0*/  STL [R1+0x450], R20 ;  /* 0x0004501401007387 */ /* 0x000fe80000100800 */
[----:B------:R0:W-:Y:S04]  /*1ebe0*/  STL [R1+0x22c], R0 ;  /* 0x00022c0001007387 */ /* 0x0001e80000100800 */
[----:B------:R-:W2:Y:S01]  /*1ebf0*/  LDL.LU.64 R22, [R1+0x168] ;  /* 0x0001680001167983 */ /* 0x000ea20000300a00 */
[----:B0-----:R-:W-:-:S03]  /*1ec00*/  IMAD.MOV.U32 R0, RZ, RZ, R21 ;  /* 0x000000ffff007224 */ /* 0x001fc600078e0015 */
[----:B------:R-:W-:Y:S04]  /*1ec10*/  STL [R1+0x454], R12 ;  /* 0x0004540c01007387 */ /* 0x000fe80000100800 */
[----:B------:R0:W-:Y:S04]  /*1ec20*/  STL [R1+0x234], R0 ;  /* 0x0002340001007387 */ /* 0x0001e80000100800 */
[----:B------:R-:W2:Y:S04]  /*1ec30*/  LDL.LU.64 R20, [R1+0x160] ;  /* 0x0001600001147983 */ /* 0x000ea80000300a00 */
[----:B------:R-:W-:Y:S01]  /*1ec40*/  STL [R1+0x458], R24 ;  /* 0x0004581801007387 */ /* 0x000fe20000100800 */
[----:B0-----:R-:W-:-:S05]  /*1ec50*/  IMAD.MOV.U32 R0, RZ, RZ, R13 ;  /* 0x000000ffff007224 */ /* 0x001fca00078e000d */
[----:B------:R0:W-:Y:S04]  /*1ec60*/  STL [R1+0x23c], R0 ;  /* 0x00023c0001007387 */ /* 0x0001e80000100800 */
[----:B------:R-:W2:Y:S01]  /*1ec70*/  LDL.LU.64 R12, [R1+0x158] ;  /* 0x00015800010c7983 */ /* 0x000ea20000300a00 */
[----:B0-----:R-:W-:-:S03]  /*1ec80*/  IMAD.MOV.U32 R0, RZ, RZ, R25 ;  /* 0x000000ffff007224 */ /* 0x001fc600078e0019 */
[----:B------:R-:W-:Y:S04]  /*1ec90*/  STL [R1+0x45c], R10 ;  /* 0x00045c0a01007387 */ /* 0x000fe80000100800 */
[----:B------:R0:W-:Y:S02]  /*1eca0*/  STL [R1+0x244], R0 ;  /* 0x0002440001007387 */ /* 0x0001e40000100800 */
[----:B0-----:R-:W-:Y:S02]  /*1ecb0*/  IMAD.MOV.U32 R0, RZ, RZ, R11 ;  /* 0x000000ffff007224 */ /* 0x001fe400078e000b */
[----:B------:R-:W2:Y:S04]  /*1ecc0*/  LDL.LU.64 R10, [R1+0x150] ;  /* 0x00015000010a7983 */ /* 0x000ea80000300a00 */
        /* <DEDUP_REMOVED lines=9> */
[----:B------:R1:W-:Y:S04]  /*1ed60*/  STL [R1+0x468], R6 ;  /* 0x0004680601007387 */ /* 0x0003e80000100800 */
[----:B------:R-:W-:Y:S01]  /*1ed70*/  STL [R1+0x46c], R4 ;  /* 0x00046c0401007387 */ /* 0x000fe20000100800 */
[----:B0-----:R-:W-:-:S05]  /*1ed80*/  IMAD.MOV.U32 R0, RZ, RZ, R7 ;  /* 0x000000ffff007224 */ /* 0x001fca00078e0007 */
[----:B------:R0:W-:Y:S04]  /*1ed90*/  STL [R1+0x264], R0 ;  /* 0x0002640001007387 */ /* 0x0001e80000100800 */
[----:B-1----:R-:W3:Y:S04]  /*1eda0*/  LDL.LU.64 R6, [R1+0x138] ;  /* 0x0001380001067983 */ /* 0x002ee80000300a00 */
[----:B----4-:R-:W-:Y:S01]  /*1edb0*/  STL [R1+0x470], R28 ;  /* 0x0004701c01007387 */ /* 0x010fe20000100800 */
[----:B0-----:R-:W-:-:S05]  /*1edc0*/  IMAD.MOV.U32 R0, RZ, RZ, R5 ;  /* 0x000000ffff007224 */ /* 0x001fca00078e0005 */
[----:B------:R0:W-:Y:S04]  /*1edd0*/  STL [R1+0x26c], R0 ;  /* 0x00026c0001007387 */ /* 0x0001e80000100800 */
[----:B------:R-:W4:Y:S04]  /*1ede0*/  LDL.LU.64 R4, [R1+0x130] ;  /* 0x0001300001047983 */ /* 0x000f280000300a00 */
[----:B------:R-:W-:Y:S01]  /*1edf0*/  STL [R1+0x474], R16 ;  /* 0x0004741001007387 */ /* 0x000fe20000100800 */
[----:B0-----:R-:W-:-:S05]  /*1ee00*/  MOV R0, R29 ;  /* 0x0000001d00007202 */ /* 0x001fca0000000f00 */
        /* <DEDUP_REMOVED lines=13> */
[----:B------:R-:W2:Y:S01]  /*1eee0*/  LDL.LU.64 R26, [R1+0x110] ;  /* 0x00011000011a7983 */ /* 0x000ea20000300a00 */
[----:B0-----:R-:W-:-:S05]  /*1eef0*/  IMAD.MOV.U32 R0, RZ, RZ, R21 ;  /* 0x000000ffff007224 */ /* 0x001fca00078e0015 */
[----:B------:R0:W-:Y:S04]  /*1ef00*/  STL [R1+0x294], R0 ;  /* 0x0002940001007387 */ /* 0x0001e80000100800 */
[----:B------:R1:W-:Y:S04]  /*1ef10*/  STL [R1+0x484], R12 ;  /* 0x0004840c01007387 */ /* 0x0003e80000100800 */
[----:B------:R-:W2:Y:S01]  /*1ef20*/  LDL.LU.64 R24, [R1+0x108] ;  /* 0x0001080001187983 */ /* 0x000ea20000300a00 */
[----:B0-----:R-:W-:-:S03]  /*1ef30*/  IMAD.MOV.U32 R0, RZ, RZ, R13 ;  /* 0x000000ffff007224 */ /* 0x001fc600078e000d */
[----:B-1----:R-:W2:Y:S04]  /*1ef40*/  LDL.LU.64 R12, [R1+0x100] ;  /* 0x00010000010c7983 */ /* 0x002ea80000300a00 */
[----:B------:R0:W-:Y:S04]  /*1ef50*/  STL [R1+0x29c], R0 ;  /* 0x00029c0001007387 */ /* 0x0001e80000100800 */
[----:B------:R1:W-:Y:S04]  /*1ef60*/  STL [R1+0x488], R10 ;  /* 0x0004880a01007387 */ /* 0x0003e80000100800 */
[----:B------:R-:W2:Y:S01]  /*1ef70*/  LDL.LU.64 R22, [R1+0xf8] ;  /* 0x0000f80001167983 */ /* 0x000ea20000300a00 */
[----:B0-----:R-:W-:-:S03]  /*1ef80*/  IMAD.MOV.U32 R0, RZ, RZ, R11 ;  /* 0x000000ffff007224 */ /* 0x001fc600078e000b */
[----:B------:R-:W-:Y:S04]  /*1ef90*/  STL [R1+0x48c], R8 ;  /* 0x00048c0801007387 */ /* 0x000fe80000100800 */
[----:B------:R0:W-:Y:S04]  /*1efa0*/  STL [R1+0x2ac], R0 ;  /* 0x0002ac0001007387 */ /* 0x0001e80000100800 */
[----:B-1----:R-:W2:Y:S01]  /*1efb0*/  LDL.LU.64 R10, [R1+0xf0] ;  /* 0x0000f000010a7983 */ /* 0x002ea20000300a00 */
[----:B0-----:R-:W-:-:S03]  /*1efc0*/  IMAD.MOV.U32 R0, RZ, RZ, R9 ;  /* 0x000000ffff007224 */ /* 0x001fc600078e0009 */
[----:B---3--:R-:W-:Y:S04]  /*1efd0*/  STL [R1+0x490], R18 ;  /* 0x0004901201007387 */ /* 0x008fe80000100800 */
[----:B------:R0:W-:Y:S04]  /*1efe0*/  STL [R1+0x2b4], R0 ;  /* 0x0002b40001007387 */ /* 0x0001e80000100800 */
[----:B------:R-:W3:Y:S04]  /*1eff0*/  LDL.LU.64 R8, [R1+0xe8] ;  /* 0x0000e80001087983 */ /* 0x000ee80000300a00 */
[----:B------:R-:W3:Y:S01]  /*1f000*/  LDL.LU.64 R20, [R1+0xe0] ;  /* 0x0000e00001147983 */ /* 0x000ee20000300a00 */
[----:B0-----:R-:W-:-:S05]  /*1f010*/  IMAD.MOV.U32 R0, RZ, RZ, R19 ;  /* 0x000000ffff007224 */ /* 0x001fca00078e0013 */
        /* <DEDUP_REMOVED lines=9> */
[----:B------:R1:W-:Y:S04]  /*1f0b0*/  STL [R1+0x49c], R28 ;  /* 0x00049c1c01007387 */ /* 0x0003e80000100800 */
[----:B------:R-:W4:Y:S01]  /*1f0c0*/  LDL.LU.64 R18, [R1+0xc8] ;  /* 0x0000c80001127983 */ /* 0x000f220000300a00 */
[----:B0-----:R-:W-:-:S03]  /*1f0d0*/  IMAD.MOV.U32 R0, RZ, RZ, R29 ;  /* 0x000000ffff007224 */ /* 0x001fc600078e001d */
[----:B--2---:R-:W-:Y:S04]  /*1f0e0*/  STL [R1+0x4a0], R16 ;  /* 0x0004a01001007387 */ /* 0x004fe80000100800 */
[----:B------:R0:W-:Y:S04]  /*1f0f0*/  STL [R1+0x2d4], R0 ;  /* 0x0002d40001007387 */ /* 0x0001e80000100800 */
[----:B-1----:R-:W2:Y:S01]  /*1f100*/  LDL.LU.64 R28, [R1+0xc0] ;  /* 0x0000c000011c7983 */ /* 0x002ea20000300a00 */
[----:B0-----:R-:W-:-:S03]  /*1f110*/  IMAD.MOV.U32 R0, RZ, RZ, R17 ;  /* 0x000000ffff007224 */ /* 0x001fc600078e0011 */
[----:B------:R-:W-:Y:S04]  /*1f120*/  STL [R1+0x4a4], R14 ;  /* 0x0004a40e01007387 */ /* 0x000fe80000100800 */
[----:B------:R0:W-:Y:S04]  /*1f130*/  STL [R1+0x2dc], R0 ;  /* 0x0002dc0001007387 */ /* 0x0001e80000100800 */
[----:B------:R-:W2:Y:S01]  /*1f140*/  LDL.LU.64 R16, [R1+0xb8] ;  /* 0x0000b80001107983 */ /* 0x000ea20000300a00 */
[----:B0-----:R-:W-:-:S03]  /*1f150*/  IMAD.MOV.U32 R0, RZ, RZ, R15 ;  /* 0x000000ffff007224 */ /* 0x001fc600078e000f */
[----:B------:R-:W2:Y:S04]  /*1f160*/  LDL.LU.64 R14, [R1+0xb0] ;  /* 0x0000b000010e7983 */ /* 0x000ea80000300a00 */
[----:B------:R0:W-:Y:S04]  /*1f170*/  STL [R1+0x2e4], R0 ;  /* 0x0002e40001007387 */ /* 0x0001e80000100800 */
[----:B------:R-:W-:Y:S01]  /*1f180*/  STL [R1+0x4a8], R26 ;  /* 0x0004a81a01007387 */ /* 0x000fe20000100800 */
[----:B0-----:R-:W-:-:S03]  /*1f190*/  IMAD.MOV.U32 R0, RZ, RZ, R27 ;  /* 0x000000ffff007224 */ /* 0x001fc600078e001b */
[----:B------:R-:W-:Y:S04]  /*1f1a0*/  STL [R1+0x4ac], R24 ;  /* 0x0004ac1801007387 */ /* 0x000fe80000100800 */
[----:B------:R0:W-:Y:S02]  /*1f1b0*/  STL [R1+0x2ec], R0 ;  /* 0x0002ec0001007387 */ /* 0x0001e40000100800 */
[----:B0-----:R-:W-:Y:S02]  /*1f1c0*/  IMAD.MOV.U32 R0, RZ, RZ, R25 ;  /* 0x000000ffff007224 */ /* 0x001fe400078e0019 */
[----:B------:R-:W-:Y:S04]  /*1f1d0*/  STL [R1+0x4b0], R12 ;  /* 0x0004b00c01007387 */ /* 0x000fe80000100800 */
[----:B------:R0:W-:Y:S02]  /*1f1e0*/  STL [R1+0x2f4], R0 ;  /* 0x0002f40001007387 */ /* 0x0001e40000100800 */
[----:B0-----:R-:W-:-:S02]  /*1f1f0*/  IMAD.MOV.U32 R0, RZ, RZ, R13 ;  /* 0x000000ffff007224 */ /* 0x001fc400078e000d */
[----:B------:R-:W-:Y:S04]  /*1f200*/  STL [R1+0x4b4], R22 ;  /* 0x0004b41601007387 */ /* 0x000fe80000100800 */
[----:B------:R0:W-:Y:S04]  /*1f210*/  STL [R1+0x2fc], R0 ;  /* 0x0002fc0001007387 */ /* 0x0001e80000100800 */
[----:B------:R-:W2:Y:S01]  /*1f220*/  LDL.LU.64 R12, [R1+0xa8] ;  /* 0x0000a800010c7983 */ /* 0x000ea20000300a00 */
[----:B0-----:R-:W-:-:S03]  /*1f230*/  IMAD.MOV.U32 R0, RZ, RZ, R23 ;  /* 0x000000ffff007224 */ /* 0x001fc600078e0017 */
[----:B------:R-:W-:Y:S04]  /*1f240*/  STL [R1+0x4b8], R10 ;  /* 0x0004b80a01007387 */ /* 0x000fe80000100800 */
[----:B------:R0:W-:Y:S02]  /*1f250*/  STL [R1+0x304], R0 ;  /* 0x0003040001007387 */ /* 0x0001e40000100800 */
[----:B0-----:R-:W-:Y:S02]  /*1f260*/  MOV R0, R11 ;  /* 0x0000000b00007202 */ /* 0x001fe40000000f00 */
[----:B------:R-:W2:Y:S04]  /*1f270*/  LDL.LU.64 R10, [R1+0xa0] ;  /* 0x0000a000010a7983 */ /* 0x000ea80000300a00 */
[----:B------:R0:W-:Y:S04]  /*1f280*/  STL [R1+0x30c], R0 ;  /* 0x00030c0001007387 */ /* 0x0001e80000100800 */
[----:B---3--:R1:W-:Y:S04]  /*1f290*/  STL [R1+0x4bc], R8 ;  /* 0x0004bc0801007387 */ /* 0x0083e80000100800 */
[----:B------:R-:W-:Y:S01]  /*1f2a0*/  STL [R1+0x4c0], R20 ;  /* 0x0004c01401007387 */ /* 0x000fe20000100800 */
[----:B0-----:R-:W-:-:S05]  /*1f2b0*/  IMAD.MOV.U32 R0, RZ, RZ, R9 ;  /* 0x000000ffff007224 */ /* 0x001fca00078e0009 */
[----:B------:R0:W-:Y:S04]  /*1f2c0*/  STL [R1+0x314], R0 ;  /* 0x0003140001007387 */ /* 0x0001e80000100800 */
[----:B-1----:R-:W3:Y:S04]  /*1f2d0*/  LDL.LU.64 R8, [R1+0x98] ;  /* 0x0000980001087983 */ /* 0x002ee80000300a00 */
[----:B------:R-:W-:Y:S01]  /*1f2e0*/  STL [R1+0x4c4], R6 ;  /* 0x0004c40601007387 */ /* 0x000fe20000100800 */
[----:B0-----:R-:W-:-:S05]  /*1f2f0*/  IMAD.MOV.U32 R0, RZ, RZ, R21 ;  /* 0x000000ffff007224 */ /* 0x001fca00078e0015 */
[----:B------:R0:W-:Y:S02]  /*1f300*/  STL [R1+0x31c], R0 ;  /* 0x00031c0001007387 */ /* 0x0001e40000100800 */
[----:B0-----:R-:W-:Y:S02]  /*1f310*/  IMAD.MOV.U32 R0, RZ, RZ, R7 ;  /* 0x000000ffff007224 */ /* 0x001fe400078e0007 */
[----:B------:R-:W3:Y:S04]  /*1f320*/  LDL.LU.64 R6, [R1+0x90] ;  /* 0x0000900001067983 */ /* 0x000ee80000300a00 */
[----:B------:R0:W-:Y:S04]  /*1f330*/  STL [R1+0x324], R0 ;  /* 0x0003240001007387 */ /* 0x0001e80000100800 */
[----:B----4-:R1:W-:Y:S04]  /*1f340*/  STL [R1+0x4c8], R4 ;  /* 0x0004c80401007387 */ /* 0x0103e80000100800 */
[----:B------:R-:W-:Y:S01]  /*1f350*/  STL [R1+0x4cc], R18 ;  /* 0x0004cc1201007387 */ /* 0x000fe20000100800 */
[----:B0-----:R-:W-:-:S05]  /*1f360*/  IMAD.MOV.U32 R0, RZ, RZ, R5 ;  /* 0x000000ffff007224 */ /* 0x001fca00078e0005 */
[----:B------:R0:W-:Y:S04]  /*1f370*/  STL [R1+0x32c], R0 ;  /* 0x00032c0001007387 */ /* 0x0001e80000100800 */
[----:B-1----:R-:W4:Y:S01]  /*1f380*/  LDL.LU.64 R4, [R1+0x88] ;  /* 0x0000880001047983 */ /* 0x002f220000300a00 */
[----:B0-----:R-:W-:-:S03]  /*1f390*/  IMAD.MOV.U32 R0, RZ, RZ, R19 ;  /* 0x000000ffff007224 */ /* 0x001fc600078e0013 */
[----:B--2---:R-:W-:Y:S04]  /*1f3a0*/  STL [R1+0x4d0], R28 ;  /* 0x0004d01c01007387 */ /* 0x004fe80000100800 */
[----:B------:R0:W-:Y:S02]  /*1f3b0*/  STL [R1+0x334], R0 ;  /* 0x0003340001007387 */ /* 0x0001e40000100800 */
[----:B0-----:R-:W-:Y:S02]  /*1f3c0*/  IMAD.MOV.U32 R0, RZ, RZ, R29 ;  /* 0x000000ffff007224 */ /* 0x001fe400078e001d */
[----:B------:R-:W2:Y:S04]  /*1f3d0*/  LDL.LU.64 R28, [R1+0x80] ;  /* 0x00008000011c7983 */ /* 0x000ea80000300a00 */
[----:B------:R0:W-:Y:S04]  /*1f3e0*/  STL [R1+0x33c], R0 ;  /* 0x00033c0001007387 */ /* 0x0001e80000100800 */
[----:B------:R-:W-:Y:S01]  /*1f3f0*/  STL [R1+0x4d4], R16 ;  /* 0x0004d41001007387 */ /* 0x000fe20000100800 */
[----:B0-----:R-:W-:-:S03]  /*1f400*/  IMAD.MOV.U32 R0, RZ, RZ, R17 ;  /* 0x000000ffff007224 */ /* 0x001fc600078e0011 */
[----:B------:R-:W-:Y:S04]  /*1f410*/  STL [R1+0x4d8], R14 ;  /* 0x0004d80e01007387 */ /* 0x000fe80000100800 */
[----:B------:R-:W-:Y:S04]  /*1f420*/  STL [R1+0x344], R0 ;  /* 0x0003440001007387 */ /* 0x000fe80000100800 */
[----:B------:R-:W2:Y:S04]  /*1f430*/  LDL.LU.64 R26, [R1+0x68] ;  /* 0x00006800011a7983 */ /* 0x000ea80000300a00 */
[----:B--2---:R0:W-:Y:S04]  /*1f440*/  STL.64 [R1+0x7b0], R26 ;  /* 0x0007b01a01007387 */ /* 0x0041e80000100a00 */
[----:B0-----:R-:W2:Y:S01]  /*1f450*/  LDL.LU.64 R26, [R1+0x70] ;  /* 0x00007000011a7983 */ /* 0x001ea20000300a00 */
[----:B------:R-:W-:-:S03]  /*1f460*/  IMAD.MOV.U32 R0, RZ, RZ, R15 ;  /* 0x000000ffff007224 */ /* 0x000fc600078e000f */
[----:B--2---:R0:W-:Y:S04]  /*1f470*/  STL.64 [R1+0x7b8], R26 ;  /* 0x0007b81a01007387 */ /* 0x0041e80000100a00 */
[----:B0-----:R-:W2:Y:S04]  /*1f480*/  LDL.LU.64 R26, [R1+0x78] ;  /* 0x00007800011a7983 */ /* 0x001ea80000300a00 */
[----:B------:R-:W2:Y:S04]  /*1f490*/  LDL.LU.64 R2, [R1+0x60] ;  /* 0x0000600001027983 */ /* 0x000ea80000300a00 */
[----:B------:R0:W-:Y:S04]  /*1f4a0*/  STL [R1+0x34c], R0 ;  /* 0x00034c0001007387 */ /* 0x0001e80000100800 */
[----:B------:R-:W-:Y:S04]  /*1f4b0*/  STL [R1+0x4dc], R12 ;  /* 0x0004dc0c01007387 */ /* 0x000fe80000100800 */
[----:B------:R-:W2:Y:S04]  /*1f4c0*/  LDL.LU.64 R24, [R1+0x58] ;  /* 0x0000580001187983 */ /* 0x000ea80000300a00 */
[----:B------:R-:W2:Y:S01]  /*1f4d0*/  LDL.LU.64 R22, [R1+0x50] ;  /* 0x0000500001167983 */ /* 0x000ea20000300a00 */
[----:B0-----:R-:W-:-:S05]  /*1f4e0*/  IMAD.MOV.U32 R0, RZ, RZ, R13 ;  /* 0x000000ffff007224 */ /* 0x001fca00078e000d */
[----:B------:R0:W-:Y:S04]  /*1f4f0*/  STL [R1+0x354], R0 ;  /* 0x0003540001007387 */ /* 0x0001e80000100800 */
[----:B------:R-:W-:Y:S04]  /*1f500*/  STL [R1+0x4e0], R10 ;  /* 0x0004e00a01007387 */ /* 0x000fe80000100800 */
[----:B------:R-:W2:Y:S04]  /*1f510*/  LDL.LU.64 R20, [R1+0x48] ;  /* 0x0000480001147983 */ /* 0x000ea80000300a00 */
[----:B------:R-:W2:Y:S01]  /*1f520*/  LDL.LU.64 R18, [R1+0x40] ;  /* 0x0000400001127983 */ /* 0x000ea20000300a00 */
[----:B0-----:R-:W-:-:S05]  /*1f530*/  IMAD.MOV.U32 R0, RZ, RZ, R11 ;  /* 0x000000ffff007224 */ /* 0x001fca00078e000b */
[----:B------:R0:W-:Y:S04]  /*1f540*/  STL [R1+0x358], R0 ;  /* 0x0003580001007387 */ /* 0x0001e80000100800 */
[----:B---3--:R-:W-:Y:S04]  /*1f550*/  STL [R1+0x4e4], R8 ;  /* 0x0004e40801007387 */ /* 0x008fe80000100800 */
[----:B------:R-:W3:Y:S04]  /*1f560*/  LDL.LU.64 R16, [R1+0x38] ;  /* 0x0000380001107983 */ /* 0x000ee80000300a00 */
[----:B------:R-:W3:Y:S01]  /*1f570*/  LDL.LU.64 R14, [R1+0x30] ;  /* 0x00003000010e7983 */ /* 0x000ee20000300a00 */
[----:B0-----:R-:W-:-:S05]  /*1f580*/  IMAD.MOV.U32 R0, RZ, RZ, R9 ;  /* 0x000000ffff007224 */ /* 0x001fca00078e0009 */
[----:B------:R0:W-:Y:S04]  /*1f590*/  STL [R1+0x35c], R0 ;  /* 0x00035c0001007387 */ /* 0x0001e80000100800 */
[----:B------:R1:W-:Y:S04]  /*1f5a0*/  STL [R1+0x4e8], R6 ;  /* 0x0004e80601007387 */ /* 0x0003e80000100800 */
[----:B------:R-:W3:Y:S04]  /*1f5b0*/  LDL.LU.64 R12, [R1+0x28] ;  /* 0x00002800010c7983 */ /* 0x000ee80000300a00 */
[----:B------:R-:W3:Y:S01]  /*1f5c0*/  LDL.LU.64 R10, [R1+0x20] ;  /* 0x00002000010a7983 */ /* 0x000ee20000300a00 */
[----:B0-----:R-:W-:-:S05]  /*1f5d0*/  IMAD.MOV.U32 R0, RZ, RZ, R7 ;  /* 0x000000ffff007224 */ /* 0x001fca00078e0007 */
[----:B------:R0:W-:Y:S04]  /*1f5e0*/  STL [R1+0x360], R0 ;  /* 0x0003600001007387 */ /* 0x0001e80000100800 */
[----:B----4-:R4:W-:Y:S04]  /*1f5f0*/  STL [R1+0x4ec], R4 ;  /* 0x0004ec0401007387 */ /* 0x0109e80000100800 */
[----:B------:R-:W3:Y:S04]  /*1f600*/  LDL.LU.64 R8, [R1+0x18] ;  /* 0x0000180001087983 */ /* 0x000ee80000300a00 */
[----:B-1----:R-:W3:Y:S01]  /*1f610*/  LDL.LU.64 R6, [R1+0x10] ;  /* 0x0000100001067983 */ /* 0x002ee20000300a00 */
[----:B0-----:R-:W-:-:S05]  /*1f620*/  IMAD.MOV.U32 R0, RZ, RZ, R5 ;  /* 0x000000ffff007224 */ /* 0x001fca00078e0005 */
[----:B------:R0:W-:Y:S04]  /*1f630*/  STL [R1+0x364], R0 ;  /* 0x0003640001007387 */ /* 0x0001e80000100800 */
[----:B------:R1:W-:Y:S04]  /*1f640*/  STL [R1+0x4f0], R28 ;  /* 0x0004f01c01007387 */ /* 0x0003e80000100800 */
[----:B----4-:R-:W4:Y:S01]  /*1f650*/  LDL.LU.64 R4, [R1+0x8] ;  /* 0x0000080001047983 */ /* 0x010f220000300a00 */
[----:B0-----:R-:W-:-:S03]  /*1f660*/  IMAD.MOV.U32 R0, RZ, RZ, R29 ;  /* 0x000000ffff007224 */ /* 0x001fc600078e001d */
[----:B-1----:R-:W3:Y:S04]  /*1f670*/  LDL.LU.64 R28, [R1] ;  /* 0x00000000011c7983 */ /* 0x002ee80000300a00 */
[----:B------:R0:W-:Y:S04]  /*1f680*/  STL [R1+0x368], R0 ;  /* 0x0003680001007387 */ /* 0x0001e80000100800 */
[----:B--2---:R1:W-:Y:S01]  /*1f690*/  STL [R1+0x4f4], R26 ;  /* 0x0004f41a01007387 */ /* 0x0043e20000100800 */
[----:B0-----:R-:W-:-:S03]  /*1f6a0*/  IMAD.MOV.U32 R0, RZ, RZ, R27 ;  /* 0x000000ffff007224 */ /* 0x001fc600078e001b */
[----:B-1----:R-:W2:Y:S04]  /*1f6b0*/  LDL.LU.64 R26, [R1+0x7b8] ;  /* 0x0007b800011a7983 */ /* 0x002ea80000300a00 */
[----:B--2---:R-:W-:Y:S04]  /*1f6c0*/  STL [R1+0x4f8], R26 ;  /* 0x0004f81a01007387 */ /* 0x004fe80000100800 */
[----:B------:R0:W-:Y:S02]  /*1f6d0*/  STL [R1+0x36c], R0 ;  /* 0x00036c0001007387 */ /* 0x0001e40000100800 */
[----:B0-----:R-:W-:-:S02]  /*1f6e0*/  IMAD.MOV.U32 R0, RZ, RZ, R27 ;  /* 0x000000ffff007224 */ /* 0x001fc400078e001b */
[----:B------:R-:W2:Y:S04]  /*1f6f0*/  LDL.LU.64 R26, [R1+0x7b0] ;  /* 0x0007b000011a7983 */ /* 0x000ea80000300a00 */
[----:B--2---:R-:W-:Y:S04]  /*1f700*/  STL [R1+0x4fc], R26 ;  /* 0x0004fc1a01007387 */ /* 0x004fe80000100800 */
[----:B------:R0:W-:Y:S02]  /*1f710*/  STL [R1+0x370], R0 ;  /* 0x0003700001007387 */ /* 0x0001e40000100800 */
[----:B0-----:R-:W-:-:S02]  /*1f720*/  IMAD.MOV.U32 R0, RZ, RZ, R27 ;  /* 0x000000ffff007224 */ /* 0x001fc400078e001b */
[----:B------:R-:W2:Y:S04]  /*1f730*/  LDL.LU.64 R26, [R1+0x7a8] ;  /* 0x0007a800011a7983 */ /* 0x000ea80000300a00 */
[----:B------:R0:W-:Y:S04]  /*1f740*/  STL [R1+0x374], R0 ;  /* 0x0003740001007387 */ /* 0x0001e80000100800 */
[----:B0-----:R0:W5:Y:S04]  /*1f750*/  LDL.LU R0, [R1+0x7a4] ;  /* 0x0007a40001007983 */ /* 0x0011680000300800 */
[----:B------:R1:W-:Y:S04]  /*1f760*/  STL [R1+0x500], R2 ;  /* 0x0005000201007387 */ /* 0x0003e80000100800 */
[----:B-1----:R0:W5:Y:S04]  /*1f770*/  LDL.LU R2, [R1+0x7a0] ;  /* 0x0007a00001027983 */ /* 0x0021680000300800 */
[----:B------:R-:W-:Y:S04]  /*1f780*/  STL [R1+0x504], R24 ;  /* 0x0005041801007387 */ /* 0x000fe80000100800 */
[----:B------:R1:W-:Y:S02]  /*1f790*/  STL [R1+0x378], R3 ;  /* 0x0003780301007387 */ /* 0x0003e40000100800 */
[----:B-1----:R-:W-:-:S02]  /*1f7a0*/  MOV R3, R25 ;  /* 0x0000001900037202 */ /* 0x002fc40000000f00 */
[----:B------:R-:W2:Y:S04]  /*1f7b0*/  LDL.LU.64 R24, [R1+0x798] ;  /* 0x0007980001187983 */ /* 0x000ea80000300a00 */
[----:B------:R-:W-:Y:S04]  /*1f7c0*/  STL [R1+0x508], R22 ;  /* 0x0005081601007387 */ /* 0x000fe80000100800 */
[----:B------:R1:W-:Y:S02]  /*1f7d0*/  STL [R1+0x37c], R3 ;  /* 0x00037c0301007387 */ /* 0x0003e40000100800 */
[----:B-1----:R-:W-:-:S02]  /*1f7e0*/  IMAD.MOV.U32 R3, RZ, RZ, R23 ;  /* 0x000000ffff037224 */ /* 0x002fc400078e0017 */
        /* <DEDUP_REMOVED lines=9> */
[----:B---3--:R-:W-:Y:S04]  /*1f880*/  STL [R1+0x514], R16 ;  /* 0x0005141001007387 */ /* 0x008fe80000100800 */
[----:B------:R1:W-:Y:S02]  /*1f890*/  STL [R1+0x388], R3 ;  /* 0x0003880301007387 */ /* 0x0003e40000100800 */
[----:B-1----:R-:W-:-:S02]  /*1f8a0*/  IMAD.MOV.U32 R3, RZ, RZ, R17 ;  /* 0x000000ffff037224 */ /* 0x002fc400078e0011 */
[----:B------:R-:W3:Y:S04]  /*1f8b0*/  LDL.LU.64 R16, [R1+0x778] ;  /* 0x0007780001107983 */ /* 0x000ee80000300a00 */
        /* <DEDUP_REMOVED lines=20> */
[----:B----4-:R-:W-:Y:S04]  /*1fa00*/  STL [R1+0x53c], R4 ;  /* 0x00053c0401007387 */ /* 0x010fe80000100800 */
[----:B------:R1:W-:Y:S02]  /*1fa10*/  STL [R1+0x520], R3 ;  /* 0x0005200301007387 */ /* 0x0003e40000100800 */
[----:B-1----:R-:W-:-:S02]  /*1fa20*/  IMAD.MOV.U32 R3, RZ, RZ, R5 ;  /* 0x000000ffff037224 */ /* 0x002fc400078e0005 */
[----:B------:R-:W4:Y:S04]  /*1fa30*/  LDL.LU.64 R4, [R1+0x748] ;  /* 0x0007480001047983 */ /* 0x000f280000300a00 */
[----:B------:R-:W-:Y:S04]  /*1fa40*/  STL [R1+0x544], R28 ;  /* 0x0005441c01007387 */ /* 0x000fe80000100800 */
[----:B------:R1:W-:Y:S02]  /*1fa50*/  STL [R1+0x528], R3 ;  /* 0x0005280301007387 */ /* 0x0003e40000100800 */
[----:B-1----:R-:W-:-:S02]  /*1fa60*/  IMAD.MOV.U32 R3, RZ, RZ, R29 ;  /* 0x000000ffff037224 */ /* 0x002fc400078e001d */
[----:B------:R-:W2:Y:S04]  /*1fa70*/  LDL.LU.64 R28, [R1+0x740] ;  /* 0x00074000011c7983 */ /* 0x000ea80000300a00 */
[----:B------:R1:W-:Y:S02]  /*1fa80*/  STL [R1+0x530], R3 ;  /* 0x0005300301007387 */ /* 0x0003e40000100800 */
[----:B-1----:R-:W1:Y:S02]  /*1fa90*/  LDC R3, c[0x0][0x3a8] ;  /* 0x0000ea00ff037b82 */ /* 0x002e640000000800 */
[----:B--2---:R-:W-:Y:S04]  /*1faa0*/  STL [R1+0x54c], R28 ;  /* 0x00054c1c01007387 */ /* 0x004fe80000100800 */
[----:B------:R2:W-:Y:S04]  /*1fab0*/  STL [R1+0x538], R29 ;  /* 0x0005381d01007387 */ /* 0x0005e80000100800 */
[----:B--2---:R-:W2:Y:S04]  /*1fac0*/  LDL.LU.64 R28, [R1+0x2a0] ;  /* 0x0002a000011c7983 */ /* 0x004ea80000300a00 */
[----:B----4-:R1:W-:Y:S04]  /*1fad0*/  STL [R1+0x554], R4 ;  /* 0x0005540401007387 */ /* 0x0103e80000100800 */
[----:B------:R2:W-:Y:S04]  /*1fae0*/  STL [R1+0x540], R5 ;  /* 0x0005400501007387 */ /* 0x0005e80000100800 */
        /* <DEDUP_REMOVED lines=10> */
[----:B---3--:R0:W-:Y:S04]  /*1fb90*/  STL [R1+0x570], R16 ;  /* 0x0005701001007387 */ /* 0x0081e80000100800 */
        /* <DEDUP_REMOVED lines=10> */
[----:B------:R0:W-:Y:S01]  /*1fc40*/  STL [R1+0x6d4], R27 ;  /* 0x0006d41b01007387 */ /* 0x0001e20000100800 */
[----:B------:R-:W-:Y:S01]  /*1fc50*/  UIADD3 UR5, UPT, UPT, UR5, -0x1, URZ ;  /* 0xffffffff05057890 */ /* 0x000fe2000fffe0ff */
[----:B-1----:R-:W-:-:S03]  /*1fc60*/  IMAD.SHL.U32 R4, R3, 0x80, RZ ;  /* 0x0000008003047824 */ /* 0x002fc600078e00ff */
[----:B------:R-:W-:Y:S02]  /*1fc70*/  UISETP.NE.U32.AND UP0, UPT, UR5, URZ, UPT ;  /* 0x000000ff0500728c */ /* 0x000fe4000bf05070 */
[----:B------:R-:W-:Y:S01]  /*1fc80*/  UIADD3 UR7, UPT, UPT, UR7, -0x80, URZ ;  /* 0xffffff8007077890 */ /* 0x000fe2000fffe0ff */
[----:B--2---:R-:W-:-:S04]  /*1fc90*/  IMAD.WIDE R4, R4, 0x2, R28 ;  /* 0x0000000204047825 */ /* 0x004fc800078e021c */
[----:B------:R-:W-:Y:S02]  /*1fca0*/  IMAD.MOV.U32 R3, RZ, RZ, R4 ;  /* 0x000000ffff037224 */ /* 0x000fe400078e0004 */
[----:B------:R-:W-:Y:S01]  /*1fcb0*/  IMAD.MOV.U32 R4, RZ, RZ, R5 ;  /* 0x000000ffff047224 */ /* 0x000fe200078e0005 */
[----:B0-----:R-:W-:Y:S06]  /*1fcc0*/  BRA.U UP0, `(.L_x_1) ;  /* 0xfffffed100d87547 */ /* 0x001fec000b83ffff */
[----:B------:R-:W2:Y:S04]  /*1fcd0*/  LDL.LU R29, [R1+0x5bc] ;  /* 0x0005bc00011d7983 */ /* 0x000ea80000300800 */
[----:B------:R-:W3:Y:S04]  /*1fce0*/  LDL.LU R28, [R1+0x5dc] ;  /* 0x0005dc00011c7983 */ /* 0x000ee80000300800 */
[----:B---3--:R0:W-:Y:S04]  /*1fcf0*/  STL [R1+0x7c4], R28 ;  /* 0x0007c41c01007387 */ /* 0x0081e80000100800 */
[----:B0-----:R-:W2:Y:S04]  /*1fd00*/  LDL.LU R28, [R1+0x5ac] ;  /* 0x0005ac00011c7983 */ /* 0x001ea80000300800 */
[----:B------:R-:W3:Y:S04]  /*1fd10*/  LDL.LU R27, [R1+0x5b8] ;  /* 0x0005b800011b7983 */ /* 0x000ee80000300800 */
[----:B---3--:R0:W-:Y:S04]  /*1fd20*/  STL [R1+0x7c0], R27 ;  /* 0x0007c01b01007387 */ /* 0x0081e80000100800 */
[----:B0-----:R-:W3:Y:S04]  /*1fd30*/  LDL.LU R27, [R1+0x5cc] ;  /* 0x0005cc00011b7983 */ /* 0x001ee80000300800 */
[----:B------:R-:W4:Y:S04]  /*1fd40*/  LDL.LU R26, [R1+0x5d8] ;  /* 0x0005d800011a7983 */ /* 0x000f280000300800 */
[----:B----4-:R0:W-:Y:S04]  /*1fd50*/  STL [R1+0x7bc], R26 ;  /* 0x0007bc1a01007387 */ /* 0x0101e80000100800 */
[----:B0-----:R-:W4:Y:S04]  /*1fd60*/  LDL.LU R26, [R1+0x5a8] ;  /* 0x0005a800011a7983 */ /* 0x001f280000300800 */
[----:B------:R-:W2:Y:S04]  /*1fd70*/  LDL.LU R25, [R1+0x5fc] ;  /* 0x0005fc0001197983 */ /* 0x000ea80000300800 */
[----:B--2---:R0:W-:Y:S04]  /*1fd80*/  STL [R1+0x7b8], R25 ;  /* 0x0007b81901007387 */ /* 0x0041e80000100800 */
[----:B0-----:R-:W2:Y:S04]  /*1fd90*/  LDL.LU R25, [R1+0x5c8] ;  /* 0x0005c80001197983 */ /* 0x001ea80000300800 */
        /* <DEDUP_REMOVED lines=74> */
[----:B-----5:R-:W2:Y:S04]  /*20240*/  LDL.LU R0, [R1+0x680] ;  /* 0x0006800001007983 */ /* 0x020ea80000300800 */
[----:B--2---:R0:W-:Y:S04]  /*20250*/  STL [R1+0x73c], R0 ;  /* 0x00073c0001007387 */ /* 0x0041e80000100800 */
[----:B0-----:R-:W2:Y:S04]  /*20260*/  LDL.LU R0, [R1+0x660] ;  /* 0x0006600001007983 */ /* 0x001ea80000300800 */
[----:B--2---:R0:W-:Y:S04]  /*20270*/  STL [R1+0x744], R0 ;  /* 0x0007440001007387 */ /* 0x0041e80000100800 */
[----:B0-----:R-:W2:Y:S04]  /*20280*/  LDL.LU R0, [R1+0x684] ;  /* 0x0006840001007983 */ /* 0x001ea80000300800 */
[----:B--2---:R0:W-:Y:S04]  /*20290*/  STL [R1+0x74c], R0 ;  /* 0x00074c0001007387 */ /* 0x0041e80000100800 */
[----:B0-----:R-:W2:Y:S04]  /*202a0*/  LDL.LU R0, [R1+0x664] ;  /* 0x0006640001007983 */ /* 0x001ea80000300800 */
[----:B--2---:R0:W-:Y:S04]  /*202b0*/  STL [R1+0x754], R0 ;  /* 0x0007540001007387 */ /* 0x0041e80000100800 */
[----:B0-----:R-:W2:Y:S01]  /*202c0*/  LDL.LU R0, [R1+0x640] ;  /* 0x0006400001007983 */ /* 0x001ea20000300800 */
[----:B------:R-:W-:-:S03]  /*202d0*/  F2FP.F16.F32.PACK_AB R29, R28, R29 ;  /* 0x0000001d1c1d723e */ /* 0x000fc600000000ff */
[----:B--2---:R0:W-:Y:S04]  /*202e0*/  STL [R1+0x75c], R0 ;  /* 0x00075c0001007387 */ /* 0x0041e80000100800 */
[----:B0-----:R-:W2:Y:S04]  /*202f0*/  LDL.LU R0, [R1+0x620] ;  /* 0x0006200001007983 */ /* 0x001ea80000300800 */
[----:B------:R-:W2:Y:S04]  /*20300*/  LDL.LU R2, [R1+0x690] ;  /* 0x0006900001027983 */ /* 0x000ea80000300800 */
[----:B------:R-:W3:Y:S02]  /*20310*/  LDL.LU R28, [R1+0x7c4] ;  /* 0x0007c400011c7983 */ /* 0x000ee40000300800 */
[----:B---3--:R-:W-:-:S02]  /*20320*/  F2FP.F16.F32.PACK_AB R28, R27, R28 ;  /* 0x0000001c1b1c723e */ /* 0x008fc400000000ff */
[----:B------:R-:W4:Y:S02]  /*20330*/  LDL.LU R27, [R1+0x7c0] ;  /* 0x0007c000011b7983 */ /* 0x000f240000300800 */
[----:B----4-:R-:W-:Y:S02]  /*20340*/  F2FP.F16.F32.PACK_AB R27, R26, R27 ;  /* 0x0000001b1a1b723e */ /* 0x010fe400000000ff */
[----:B------:R-:W3:Y:S02]  /*20350*/  LDL.LU R26, [R1+0x7bc] ;  /* 0x0007bc00011a7983 */ /* 0x000ee40000300800 */
[----:B---3--:R-:W-:Y:S02]  /*20360*/  F2FP.F16.F32.PACK_AB R26, R25, R26 ;  /* 0x0000001a191a723e */ /* 0x008fe400000000ff */
[----:B------:R-:W3:Y:S02]  /*20370*/  LDL.LU R25, [R1+0x7b8] ;  /* 0x0007b80001197983 */ /* 0x000ee40000300800 */
[----:B---3--:R-:W-:-:S02]  /*20380*/  F2FP.F16.F32.PACK_AB R25, R24, R25 ;  /* 0x000000191819723e */ /* 0x008fc400000000ff */
[----:B------:R-:W3:Y:S02]  /*20390*/  LDL.LU R24, [R1+0x7b4] ;  /* 0x0007b40001187983 */ /* 0x000ee40000300800 */
[----:B---3--:R-:W-:Y:S02]  /*203a0*/  F2FP.F16.F32.PACK_AB R24, R23, R24 ;  /* 0x000000181718723e */ /* 0x008fe400000000ff */
        /* <DEDUP_REMOVED lines=40> */
[----:B------:R-:W2:Y:S02]  /*20630*/  LDL.LU R3, [R1+0x760] ;  /* 0x0007600001037983 */ /* 0x000ea40000300800 */
[----:B--2---:R-:W-:Y:S02]  /*20640*/  F2FP.F16.F32.PACK_AB R3, R0, R3 ;  /* 0x000000030003723e */ /* 0x004fe400000000ff */
[----:B------:R-:W2:Y:S04]  /*20650*/  LDL.LU R0, [R1+0x75c] ;  /* 0x00075c0001007983 */ /* 0x000ea80000300800 */
[----:B------:R0:W-:Y:S04]  /*20660*/  STL [R1+0x4], R3 ;  /* 0x0000040301007387 */ /* 0x0001e80000100800 */
[----:B0-----:R-:W2:Y:S02]  /*20670*/  LDL.LU R3, [R1+0x758] ;  /* 0x0007580001037983 */ /* 0x001ea40000300800 */
[----:B--2---:R-:W-:-:S02]  /*20680*/  F2FP.F16.F32.PACK_AB R3, R0, R3 ;  /* 0x000000030003723e */ /* 0x004fc400000000ff */
[----:B------:R-:W2:Y:S04]  /*20690*/  LDL.LU R0, [R1+0x754] ;  /* 0x0007540001007983 */ /* 0x000ea80000300800 */
[----:B------:R0:W-:Y:S04]  /*206a0*/  STL [R1], R3 ;  /* 0x0000000301007387 */ /* 0x0001e80000100800 */
[----:B0-----:R-:W2:Y:S02]  /*206b0*/  LDL.LU R3, [R1+0x750] ;  /* 0x0007500001037983 */ /* 0x001ea40000300800 */
[----:B--2---:R-:W-:-:S02]  /*206c0*/  F2FP.F16.F32.PACK_AB R3, R0, R3 ;  /* 0x000000030003723e */ /* 0x004fc400000000ff */
[----:B------:R-:W2:Y:S04]  /*206d0*/  LDL.LU R0, [R1+0x74c] ;  /* 0x00074c0001007983 */ /* 0x000ea80000300800 */
[----:B------:R0:W-:Y:S04]  /*206e0*/  STL [R1+0xc], R3 ;  /* 0x00000c0301007387 */ /* 0x0001e80000100800 */
[----:B0-----:R-:W2:Y:S02]  /*206f0*/  LDL.LU R3, [R1+0x748] ;  /* 0x0007480001037983 */ /* 0x001ea40000300800 */
[----:B--2---:R-:W-:-:S02]  /*20700*/  F2FP.F16.F32.PACK_AB R3, R0, R3 ;  /* 0x000000030003723e */ /* 0x004fc400000000ff */
[----:B------:R-:W2:Y:S04]  /*20710*/  LDL.LU R0, [R1+0x744] ;  /* 0x0007440001007983 */ /* 0x000ea80000300800 */
[----:B------:R0:W-:Y:S04]  /*20720*/  STL [R1+0x8], R3 ;  /* 0x0000080301007387 */ /* 0x0001e80000100800 */
[----:B0-----:R-:W2:Y:S02]  /*20730*/  LDL.LU R3, [R1+0x740] ;  /* 0x0007400001037983 */ /* 0x001ea40000300800 */
[----:B--2---:R-:W-:-:S02]  /*20740*/  F2FP.F16.F32.PACK_AB R3, R0, R3 ;  /* 0x000000030003723e */ /* 0x004fc400000000ff */
[----:B------:R-:W2:Y:S02]  /*20750*/  LDL.LU R0, [R1+0x73c] ;  /* 0x00073c0001007983 */ /* 0x000ea40000300800 */
[----:B--2---:R-:W-:-:S05]  /*20760*/  F2FP.F16.F32.PACK_AB R0, R0, R2 ;  /* 0x000000020000723e */ /* 0x004fca00000000ff */
[----:B------:R0:W-:Y:S04]  /*20770*/  STL [R1+0x10], R0 ;  /* 0x0000100001007387 */ /* 0x0001e80000100800 */
[----:B------:R0:W-:Y:S02]  /*20780*/  STL [R1+0x14], R3 ;  /* 0x0000140301007387 */ /* 0x0001e40000100800 */
.L_x_0:
[----:B------:R-:W3:Y:S01]  /*20790*/  LDL.LU R2, [R1+0x4] ;  /* 0x0000040001027983 */ /* 0x000ee20000300800 */
[----:B0-2---:R-:W0:Y:S01]  /*207a0*/  S2R R0, SR_TID.X ;  /* 0x0000000000007919 */ /* 0x005e220000002100 */
[----:B------:R-:W1:Y:S01]  /*207b0*/  S2UR UR5, SR_CgaCtaId ;  /* 0x00000000000579c3 */ /* 0x000e620000008800 */
[----:B------:R-:W-:Y:S01]  /*207c0*/  UMOV UR4, 0x400 ;  /* 0x0000040000047882 */ /* 0x000fe20000000000 */
[----:B------:R-:W2:Y:S01]  /*207d0*/  LDCU.128 UR12, c[0x0][0x390] ;  /* 0x00007200ff0c77ac */ /* 0x000ea20008000c00 */
[----:B------:R4:W-:Y:S04]  /*207e0*/  STL.64 [R1+0x768], R24 ;  /* 0x0007681801007387 */ /* 0x0009e80000100a00 */
[----:B----4-:R-:W4:Y:S04]  /*207f0*/  LDL.LU R24, [R1+0x10] ;  /* 0x0000100001187983 */ /* 0x010f280000300800 */
[----:B------:R-:W4:Y:S04]  /*20800*/  LDL.LU R25, [R1+0x14] ;  /* 0x0000140001197983 */ /* 0x000f280000300800 */
[----:B------:R5:W-:Y:S04]  /*20810*/  STL.64 [R1+0x760], R26 ;  /* 0x0007601a01007387 */ /* 0x000be80000100a00 */
[----:B-----5:R-:W5:Y:S04]  /*20820*/  LDL.LU R26, [R1+0x8] ;  /* 0x00000800011a7983 */ /* 0x020f680000300800 */
[----:B------:R-:W5:Y:S04]  /*20830*/  LDL.LU R27, [R1+0xc] ;  /* 0x00000c00011b7983 */ /* 0x000f680000300800 */
[----:B------:R0:W-:Y:S04]  /*20840*/  STL.64 [R1+0x758], R28 ;  /* 0x0007581c01007387 */ /* 0x0001e80000100a00 */
[----:B0-----:R-:W2:Y:S01]  /*20850*/  LDL.LU R28, [R1] ;  /* 0x00000000011c7983 */ /* 0x001ea20000300800 */
[C---:B------:R-:W-:Y:S01]  /*20860*/  IMAD.SHL.U32 R3, R0.reuse, 0x20, RZ ;  /* 0x0000002000037824 */ /* 0x040fe200078e00ff */
[----:B-1----:R-:W-:Y:S01]  /*20870*/  ULEA UR4, UR5, UR4, 0x18 ;  /* 0x0000000405047291 */ /* 0x002fe2000f8ec0ff */
[----:B------:R-:W0:Y:S03]  /*20880*/  LDCU UR5, c[0x0][0x3b4] ;  /* 0x00007680ff0577ac */ /* 0x000e260008000800 */
[----:B------:R-:W-:Y:S01]  /*20890*/  LOP3.LUT R3, R3, 0x3c60, RZ, 0xc0, !PT ;  /* 0x00003c6003037812 */ /* 0x000fe200078ec0ff */
[----:B------:R-:W-:Y:S01]  /*208a0*/  BAR.SYNC.DEFER_BLOCKING 0x0 ;  /* 0x0000000000007b1d */ /* 0x000fe20000010000 */
[----:B---3--:R-:W-:Y:S01]  /*208b0*/  IMAD.MOV.U32 R29, RZ, RZ, R2 ;  /* 0x000000ffff1d7224 */ /* 0x008fe200078e0002 */
[----:B------:R-:W-:-:S02]  /*208c0*/  LOP3.LUT R2, R0, 0xc, RZ, 0xc0, !PT ;  /* 0x0000000c00027812 */ /* 0x000fc400078ec0ff */
[----:B------:R-:W-:-:S05]  /*208d0*/  LOP3.LUT R0, R0, 0x7f, RZ, 0xc0, !PT ;  /* 0x0000007f00007812 */ /* 0x000fca00078ec0ff */
[C---:B------:R-:W-:Y:S01]  /*208e0*/  IMAD R0, R2.reuse, 0x200, R0 ;  /* 0x0000020002007824 */ /* 0x040fe200078e0200 */
[----:B------:R-:W-:Y:S02]  /*208f0*/  LEA R2, R2, R3, 0x1 ;  /* 0x0000000302027211 */ /* 0x000fe400078e08ff */
[----:B------:R-:W1:Y:S01]  /*20900*/  S2R R3, SR_TID.X ;  /* 0x0000000000037919 */ /* 0x000e620000002100 */
[----:B------:R-:W-:Y:S01]  /*20910*/  IMAD.SHL.U32 R0, R0, 0x8, RZ ;  /* 0x0000000800007824 */ /* 0x000fe200078e00ff */
[----:B-1----:R-:W-:-:S04]  /*20920*/  SHF.R.S32.HI R3, RZ, 0x4, R3 ;  /* 0x00000004ff037819 */ /* 0x002fc80000011403 */
[----:B------:R-:W-:-:S04]  /*20930*/  SGXT R3, R3, 0x1 ;  /* 0x000000010303781a */ /* 0x000fc80000000200 */
[----:B------:R-:W-:Y:S02]  /*20940*/  LOP3.LUT R2, R2, 0x4020, R3, 0x78, !PT ;  /* 0x0000402002027812 */ /* 0x000fe400078e7803 */
[----:B------:R-:W1:Y:S03]  /*20950*/  S2R R3, SR_TID.X ;  /* 0x0000000000037919 */ /* 0x000e660000002100 */
[----:B----4-:R3:W-:Y:S04]  /*20960*/  STS.64 [R2+UR4], R24 ;  /* 0x0000001802007988 */ /* 0x0107e80008000a04 */
[----:B-----5:R4:W-:Y:S04]  /*20970*/  STS.64 [R2+UR4+0x200], R26 ;  /* 0x0002001a02007988 */ /* 0x0209e80008000a04 */
[----:B--2---:R2:W-:Y:S04]  /*20980*/  STS.64 [R2+UR4+0x80], R28 ;  /* 0x0000801c02007988 */ /* 0x0045e80008000a04 */
[----:B---3--:R-:W3:Y:S04]  /*20990*/  LDL.LU.64 R24, [R1+0x768] ;  /* 0x0007680001187983 */ /* 0x008ee80000300a00 */
[----:B----4-:R-:W4:Y:S04]  /*209a0*/  LDL.LU.64 R26, [R1+0x760] ;  /* 0x00076000011a7983 */ /* 0x010f280000300a00 */
[----:B--2---:R-:W2:Y:S04]  /*209b0*/  LDL.LU.64 R28, [R1+0x758] ;  /* 0x00075800011c7983 */ /* 0x004ea80000300a00 */
[----:B------:R5:W-:Y:S04]  /*209c0*/  STS.64 [R2+UR4+0x100], R6 ;  /* 0x0001000602007988 */ /* 0x000be80008000a04 */
[----:B------:R0:W-:Y:S01]  /*209d0*/  STS.64 [R2+UR4+0x380], R12 ;  /* 0x0003800c02007988 */ /* 0x0001e20008000a04 */
[----:B-1----:R-:W-:-:S04]  /*209e0*/  LOP3.LUT R3, R3, 0x180, RZ, 0xc0, !PT ;  /* 0x0000018003037812 */ /* 0x002fc800078ec0ff */
[----:B------:R-:W-:Y:S01]  /*209f0*/  SHF.R.U32.HI R3, RZ, 0x2, R3 ;  /* 0x00000002ff037819 */ /* 0x000fe20000011603 */
[----:B-----5:R-:W5:Y:S03]  /*20a00*/  LDL.LU R7, [R1+0x724] ;  /* 0x0007240001077983 */ /* 0x020f660000300800 */
[----:B------:R-:W-:Y:S01]  /*20a10*/  LOP3.LUT R0, R0, R3, RZ, 0x3c, !PT ;  /* 0x0000000300007212 */ /* 0x000fe200078e3cff */
[----:B0-----:R-:W5:Y:S01]  /*20a20*/  LDL.LU R12, [R1+0x6a4] ;  /* 0x0006a400010c7983 */ /* 0x001f620000300800 */
[----:B------:R-:W-:-:S03]  /*20a30*/  LOP3.LUT R3, R2, 0x40, RZ, 0x3c, !PT ;  /* 0x0000004002037812 */ /* 0x000fc600078e3cff */
[----:B------:R0:W-:Y:S04]  /*20a40*/  STS.64 [R2+UR4+0x280], R4 ;  /* 0x0002800402007988 */ /* 0x0001e80008000a04 */
[----:B------:R-:W-:Y:S04]  /*20a50*/  STS.64 [R2+UR4+0x300], R8 ;  /* 0x0003000802007988 */ /* 0x000fe80008000a04 */
[----:B------:R-:W-:Y:S04]  /*20a60*/  STS.64 [R2+UR4+0x180], R10 ;  /* 0x0001800a02007988 */ /* 0x000fe80008000a04 */
[----:B------:R-:W-:Y:S04]  /*20a70*/  STS.64 [R3+UR4+0x8000], R14 ;  /* 0x0080000e03007988 */ /* 0x000fe80008000a04 */
[----:B------:R-:W-:Y:S04]  /*20a80*/  STS.64 [R3+UR4+0x8200], R16 ;  /* 0x0082001003007988 */ /* 0x000fe80008000a04 */
[----:B------:R1:W-:Y:S04]  /*20a90*/  STS.64 [R3+UR4+0x8080], R18 ;  /* 0x0080801203007988 */ /* 0x0003e80008000a04 */
[----:B------:R-:W-:Y:S04]  /*20aa0*/  STS.64 [R3+UR4+0x8280], R20 ;  /* 0x0082801403007988 */ /* 0x000fe80008000a04 */
[----:B------:R-:W-:Y:S01]  /*20ab0*/  STS.64 [R3+UR4+0x8100], R22 ;  /* 0x0081001603007988 */ /* 0x000fe20008000a04 */
[----:B0-----:R-:W0:Y:S02]  /*20ac0*/  S2R R5, SR_TID.X ;  /* 0x0000000000057919 */ /* 0x001e240000002100 */
[----:B0-----:R-:W-:-:S04]  /*20ad0*/  SHF.R.U32.HI R5, RZ, 0x6, R5 ;  /* 0x00000006ff057819 */ /* 0x001fc80000011605 */
[----:B-1----:R-:W-:Y:S01]  /*20ae0*/  SGXT.U32 R19, R5, 0x3 ;  /* 0x000000030513781a */ /* 0x002fe20000000000 */
[----:B---3--:R-:W-:Y:S04]  /*20af0*/  STS.64 [R3+UR4+0x8300], R24 ;  /* 0x0083001803007988 */ /* 0x008fe80008000a04 */
[----:B----4-:R0:W-:Y:S04]  /*20b00*/  STS.64 [R3+UR4+0x8180], R26 ;  /* 0x0081801a03007988 */ /* 0x0101e80008000a04 */
[----:B--2---:R-:W-:Y:S01]  /*20b10*/  STS.64 [R3+UR4+0x8380], R28 ;  /* 0x0083801c03007988 */ /* 0x004fe20008000a04 */
[----:B------:R-:W-:Y:S08]  /*20b20*/  BAR.SYNC.DEFER_BLOCKING 0x0 ;  /* 0x0000000000007b1d */ /* 0x000ff00000010000 */
[----:B0-----:R-:W0:Y:S01]  /*20b30*/  LDC R27, c[0x0][0x3b8] ;  /* 0x0000ee00ff1b7b82 */ /* 0x001e220000000800 */
[----:B------:R-:W1:Y:S01]  /*20b40*/  LDS.64 R2, [R0+UR4] ;  /* 0x0000000400027984 */ /* 0x000e620008000a00 */
[----:B-----5:R-:W-:Y:S01]  /*20b50*/  LOP3.LUT R4, R12, R19, RZ, 0xfc, !PT ;  /* 0x000000130c047212 */ /* 0x020fe200078efcff */
[C---:B------:R-:W-:Y:S01]  /*20b60*/  IMAD R5, R7.reuse, UR5, RZ ;  /* 0x0000000507057c24 */ /* 0x040fe2000f8e02ff */
[----:B------:R-:W-:Y:S01]  /*20b70*/  ISETP.GE.AND P0, PT, R7, UR14, PT ;  /* 0x0000000e07007c0c */ /* 0x000fe2000bf06270 */
[----:B------:R-:W-:Y:S02]  /*20b80*/  LDS.64 R20, [R0+UR4+0x800] ;  /* 0x0008000400147984 */ /* 0x000fe40008000a00 */
[C---:B0-----:R-:W-:Y:S01]  /*20b90*/  IMAD R7, R4.reuse, R27, RZ ;  /* 0x0000001b04077224 */ /* 0x041fe200078e02ff */
[----:B------:R-:W-:-:S02]  /*20ba0*/  ISETP.LT.AND P1, PT, R4, UR15, !P0 ;  /* 0x0000000f04007c0c */ /* 0x000fc4000c721270 */
[C-C-:B------:R-:W-:Y:S02]  /*20bb0*/  LOP3.LUT R8, R12.reuse, 0x60, R19.reuse, 0xfe, !PT ;  /* 0x000000600c087812 */ /* 0x140fe400078efe13 */
[----:B------:R-:W-:Y:S01]  /*20bc0*/  LOP3.LUT R10, R12, 0x68, R19, 0xfe, !PT ;  /* 0x000000680c0a7812 */ /* 0x000fe200078efe13 */
[----:B-1----:R0:W-:Y:S01]  /*20bd0*/  STL.64 [R1+0x10], R2 ;  /* 0x0000100201007387 */ /* 0x0021e20000100a00 */
[----:B------:R-:W-:Y:S01]  /*20be0*/  IMAD.MOV.U32 R6, RZ, RZ, R2 ;  /* 0x000000ffff067224 */ /* 0x000fe200078e0002 */
[----:B0-----:R-:W-:-:S04]  /*20bf0*/  LEA R2, P2, R5, UR12, 0x1 ;  /* 0x0000000c05027c11 */ /* 0x001fc8000f8408ff */
[----:B------:R-:W-:Y:S02]  /*20c00*/  LEA.HI.X.SX32 R3, R5, UR13, 0x1, P2 ;  /* 0x0000000d05037c11 */ /* 0x000fe400090f0eff */
[----:B------:R-:W-:-:S04]  /*20c10*/  LEA R14, P2, R7, R2, 0x1 ;  /* 0x00000002070e7211 */ /* 0x000fc800078408ff */
[----:B------:R-:W-:Y:S01]  /*20c20*/  LEA.HI.X.SX32 R15, R7, R3, 0x1, P2 ;  /* 0x00000003070f7211 */ /* 0x000fe200010f0eff */
[----:B------:R-:W-:Y:S04]  /*20c30*/  STL [R1], R7 ;  /* 0x0000000701007387 */ /* 0x000fe80000100800 */
[----:B------:R0:W-:Y:S04]  /*20c40*/  @P1 STG.E.U16 desc[UR8][R14.64], R6 ;  /* 0x000000060e001986 */ /* 0x0001e8000c101508 */
[----:B------:R1:W-:Y:S04]  /*20c50*/  STL [R1+0x4], R8 ;  /* 0x0000040801007387 */ /* 0x0003e80000100800 */
[----:B------:R2:W-:Y:S01]  /*20c60*/  STL [R1+0x38], R10 ;  /* 0x0000380a01007387 */ /* 0x0005e20000100800 */
[----:B0-----:R-:W-:-:S03]  /*20c70*/  LOP3.LUT R6, R12, 0x70, R19, 0xfe, !PT ;  /* 0x000000700c067812 */ /* 0x001fc600078efe13 */
[----:B------:R-:W0:Y:S01]  /*20c80*/  LDS.64 R14, [R0+UR4+0x400] ;  /* 0x00040004000e7984 */ /* 0x000e220008000a00 */
[----:B-1----:R-:W-:-:S03]  /*20c90*/  LOP3.LUT R8, R12, 0x78, R19, 0xfe, !PT ;  /* 0x000000780c087812 */ /* 0x002fc600078efe13 */
[----:B------:R1:W-:Y:S01]  /*20ca0*/  STL [R1+0x3c], R6 ;  /* 0x00003c0601007387 */ /* 0x0003e20000100800 */
[----:B--2---:R-:W-:-:S03]  /*20cb0*/  LOP3.LUT R10, R12, 0x90, R19, 0xfe, !PT ;  /* 0x000000900c0a7812 */ /* 0x004fc600078efe13 */
[----:B------:R2:W-:Y:S01]  /*20cc0*/  STL [R1+0x40], R8 ;  /* 0x0000400801007387 */ /* 0x0005e20000100800 */
[C-C-:B-1----:R-:W-:Y:S02]  /*20cd0*/  LOP3.LUT R6, R12.reuse, 0x88, R19.reuse, 0xfe, !PT ;  /* 0x000000880c067812 */ /* 0x142fe400078efe13 */
[----:B--2---:R-:W-:-:S03]  /*20ce0*/  LOP3.LUT R8, R12, 0x98, R19, 0xfe, !PT ;  /* 0x000000980c087812 */ /* 0x004fc600078efe13 */
[----:B------:R1:W-:Y:S04]  /*20cf0*/  STL [R1+0x44], R6 ;  /* 0x0000440601007387 */ /* 0x0003e80000100800 */
[----:B------:R2:W-:Y:S04]  /*20d00*/  STL [R1+0x48], R10 ;  /* 0x0000480a01007387 */ /* 0x0005e80000100800 */
[----:B------:R3:W-:Y:S01]  /*20d10*/  STL [R1+0x4c], R8 ;  /* 0x00004c0801007387 */ /* 0x0007e20000100800 */
[C-C-:B-1----:R-:W-:Y:S02]  /*20d20*/  LOP3.LUT R6, R12.reuse, 0xa0, R19.reuse, 0xfe, !PT ;  /* 0x000000a00c067812 */ /* 0x142fe400078efe13 */
[----:B--2---:R-:W-:-:S03]  /*20d30*/  LOP3.LUT R10, R12, 0xa8, R19, 0xfe, !PT ;  /* 0x000000a80c0a7812 */ /* 0x004fc600078efe13 */
[----:B------:R1:W-:Y:S01]  /*20d40*/  STL [R1+0x50], R6 ;  /* 0x0000500601007387 */ /* 0x0003e20000100800 */
[----:B---3--:R-:W-:-:S03]  /*20d50*/  LOP3.LUT R8, R12, 0xb0, R19, 0xfe, !PT ;  /* 0x000000b00c087812 */ /* 0x008fc600078efe13 */
        /* <DEDUP_REMOVED lines=48> */
[----:B------:R-:W-:Y:S01]  /*21060*/  STL [R1+0xb4], R10 ;  /* 0x0000b40a01007387 */ /* 0x000fe20000100800 */
[----:B0-----:R-:W-:-:S03]  /*21070*/  IMAD.MOV.U32 R22, RZ, RZ, R14 ;  /* 0x000000ffff167224 */ /* 0x001fc600078e000e */
[----:B------:R0:W-:Y:S04]  /*21080*/  STL [R1+0xb8], R8 ;  /* 0x0000b80801007387 */ /* 0x0001e80000100800 */
[----:B------:R-:W-:Y:S04]  /*21090*/  STL.64 [R1+0x8], R14 ;  /* 0x0000080e01007387 */ /* 0x000fe80000100a00 */
[----:B------:R-:W2:Y:S01]  /*210a0*/  LDS.64 R14, [R0+UR4+0xc00] ;  /* 0x000c0004000e7984 */ /* 0x000ea20008000a00 */
[C-C-:B-1----:R-:W-:Y:S02]  /*210b0*/  LOP3.LUT R6, R12.reuse, 0x178, R19.reuse, 0xfe, !PT ;  /* 0x000001780c067812 */ /* 0x142fe400078efe13 */
[----:B0-----:R-:W-:-:S03]  /*210c0*/  LOP3.LUT R8, R12, 0x188, R19, 0xfe, !PT ;  /* 0x000001880c087812 */ /* 0x001fc600078efe13 */
[----:B------:R0:W-:Y:S02]  /*210d0*/  STL [R1+0xbc], R6 ;  /* 0x0000bc0601007387 */ /* 0x0001e40000100800 */
[----:B0-----:R-:W-:-:S05]  /*210e0*/  LOP3.LUT R6, R12, 0x180, R19, 0xfe, !PT ;  /* 0x000001800c067812 */ /* 0x001fca00078efe13 */
[----:B------:R0:W-:Y:S04]  /*210f0*/  STL [R1+0xc0], R6 ;  /* 0x0000c00601007387 */ /* 0x0001e80000100800 */
[----:B------:R1:W-:Y:S04]  /*21100*/  STL [R1+0xc8], R8 ;  /* 0x0000c80801007387 */ /* 0x0003e80000100800 */
[----:B------:R-:W-:Y:S01]  /*21110*/  STL.64 [R1+0x18], R20 ;  /* 0x0000181401007387 */ /* 0x000fe20000100a00 */
[----:B--2---:R-:W-:-:S03]  /*21120*/  IMAD.MOV.U32 R17, RZ, RZ, R14 ;  /* 0x000000ffff117224 */ /* 0x004fc600078e000e */
[----:B------:R-:W-:Y:S04]  /*21130*/  STL.64 [R1+0x20], R14 ;  /* 0x0000200e01007387 */ /* 0x000fe80000100a00 */
[----:B------:R-:W2:Y:S01]  /*21140*/  LDS.64 R14, [R0+UR4+0x1000] ;  /* 0x00100004000e7984 */ /* 0x000ea20008000a00 */
[C-C-:B0-----:R-:W-:Y:S02]  /*21150*/  LOP3.LUT R6, R12.reuse, 0x190, R19.reuse, 0xfe, !PT ;  /* 0x000001900c067812 */ /* 0x141fe400078efe13 */
[C-C-:B-1----:R-:W-:Y:S01]  /*21160*/  LOP3.LUT R8, R12.reuse, 0x1a0, R19.reuse, 0xfe, !PT ;  /* 0x000001a00c087812 */ /* 0x142fe200078efe13 */
[----:B------:R-:W-:Y:S04]  /*21170*/  LDS.64 R20, [R0+UR4+0x1c00] ;  /* 0x001c000400147984 */ /* 0x000fe80008000a00 */
[----:B------:R0:W-:Y:S02]  /*21180*/  STL [R1+0xcc], R6 ;  /* 0x0000cc0601007387 */ /* 0x0001e40000100800 */
[----:B0-----:R-:W-:-:S05]  /*21190*/  LOP3.LUT R6, R12, 0x198, R19, 0xfe, !PT ;  /* 0x000001980c067812 */ /* 0x001fca00078efe13 */
[----:B------:R0:W-:Y:S04]  /*211a0*/  STL [R1+0xd0], R6 ;  /* 0x0000d00601007387 */ /* 0x0001e80000100800 */
[----:B--2---:R-:W-:Y:S04]  /*211b0*/  STL.64 [R1+0x30], R14 ;  /* 0x0000300e01007387 */ /* 0x004fe80000100a00 */
[----:B------:R-:W1:Y:S01]  /*211c0*/  LDS.64 R14, [R0+UR4+0x1400] ;  /* 0x00140004000e7984 */ /* 0x000e620008000a00 */
[C-C-:B0-----:R-:W-:Y:S02]  /*211d0*/  LOP3.LUT R6, R12.reuse, 0x1a8, R19.reuse, 0xfe, !PT ;  /* 0x000001a80c067812 */ /* 0x141fe400078efe13 */
[C-C-:B------:R-:W-:Y:S01]  /*211e0*/  LOP3.LUT R10, R12.reuse, 0x1b0, R19.reuse, 0xfe, !PT ;  /* 0x000001b00c0a7812 */ /* 0x140fe200078efe13 */
[----:B------:R0:W-:Y:S04]  /*211f0*/  STL [R1+0xd4], R8 ;  /* 0x0000d40801007387 */ /* 0x0001e80000100800 */
[----:B------:R2:W-:Y:S01]  /*21200*/  STL [R1+0xd8], R6 ;  /* 0x0000d80601007387 */ /* 0x0005e20000100800 */
[----:B0-----:R-:W-:-:S03]  /*21210*/  LOP3.LUT R8, R12, 0x1b8, R19, 0xfe, !PT ;  /* 0x000001b80c087812 */ /* 0x001fc600078efe13 */
[----:B------:R0:W-:Y:S01]  /*21220*/  STL [R1+0xdc], R10 ;  /* 0x0000dc0a01007387 */ /* 0x0001e20000100800 */
[----:B--2---:R-:W-:-:S03]  /*21230*/  LOP3.LUT R6, R12, 0x1c0, R19, 0xfe, !PT ;  /* 0x000001c00c067812 */ /* 0x004fc600078efe13 */
[----:B------:R2:W-:Y:S04]  /*21240*/  STL [R1+0xe0], R8 ;  /* 0x0000e00801007387 */ /* 0x0005e80000100800 */
[----:B------:R3:W-:Y:S01]  /*21250*/  STL [R1+0xe8], R6 ;  /* 0x0000e80601007387 */ /* 0x0007e20000100800 */
[C-C-:B0-----:R-:W-:Y:S02]  /*21260*/  LOP3.LUT R10, R12.reuse, 0x1c8, R19.reuse, 0xfe, !PT ;  /* 0x000001c80c0a7812 */ /* 0x141fe400078efe13 */
[----:B--2---:R-:W-:-:S03]  /*21270*/  LOP3.LUT R8, R12, 0x1d0, R19, 0xfe, !PT ;  /* 0x000001d00c087812 */ /* 0x004fc600078efe13 */
[----:B------:R0:W-:Y:S01]  /*21280*/  STL [R1+0xec], R10 ;  /* 0x0000ec0a01007387 */ /* 0x0001e20000100800 */
[----:B---3--:R-:W-:-:S03]  /*21290*/  LOP3.LUT R6, R12, 0x1d8, R19, 0xfe, !PT ;  /* 0x000001d80c067812 */ /* 0x008fc600078efe13 */
[----:B------:R2:W-:Y:S04]  /*212a0*/  STL [R1+0xf0], R8 ;  /* 0x0000f00801007387 */ /* 0x0005e80000100800 */
[----:B------:R3:W-:Y:S01]  /*212b0*/  STL [R1+0xf4], R6 ;  /* 0x0000f40601007387 */ /* 0x0007e20000100800 */
[C-C-:B0-----:R-:W-:Y:S02]  /*212c0*/  LOP3.LUT R10, R12.reuse, 0x1e0, R19.reuse, 0xfe, !PT ;  /* 0x000001e00c0a7812 */ /* 0x141fe400078efe13 */
[----:B--2---:R-:W-:-:S03]  /*212d0*/  LOP3.LUT R8, R12, 0x1e8, R19, 0xfe, !PT ;  /* 0x000001e80c087812 */ /* 0x004fc600078efe13 */
[----:B------:R-:W-:Y:S01]  /*212e0*/  STL [R1+0xf8], R10 ;  /* 0x0000f80a01007387 */ /* 0x000fe20000100800 */
[----:B---3--:R-:W-:-:S03]  /*212f0*/  LOP3.LUT R6, R12, 0x1f0, R19, 0xfe, !PT ;  /* 0x000001f00c067812 */ /* 0x008fc600078efe13 */
[----:B------:R-:W-:Y:S04]  /*21300*/  STL [R1+0xfc], R8 ;  /* 0x0000fc0801007387 */ /* 0x000fe80000100800 */
[----:B------:R-:W-:Y:S04]  /*21310*/  STL [R1+0x100], R6 ;  /* 0x0001000601007387 */ /* 0x000fe80000100800 */
[----:B-1----:R-:W-:Y:S04]  /*21320*/  STL.64 [R1+0x28], R14 ;  /* 0x0000280e01007387 */ /* 0x002fe80000100a00 */
[----:B------:R-:W0:Y:S01]  /*21330*/  LDS.64 R14, [R0+UR4+0x1800] ;  /* 0x00180004000e7984 */ /* 0x000e220008000a00 */
[----:B------:R-:W-:-:S02]  /*21340*/  LOP3.LUT R18, R12, 0x1f8, R19, 0xfe, !PT ;  /* 0x000001f80c127812 */ /* 0x000fc400078efe13 */
[C-C-:B------:R-:W-:Y:S02]  /*21350*/  LOP3.LUT R7, R12.reuse, 0x8, R19.reuse, 0xfe, !PT ;  /* 0x000000080c077812 */ /* 0x140fe400078efe13 */
[C-C-:B------:R-:W-:Y:S02]  /*21360*/  LOP3.LUT R9, R12.reuse, 0x10, R19.reuse, 0xfe, !PT ;  /* 0x000000100c097812 */ /* 0x140fe400078efe13 */
[C-C-:B------:R-:W-:Y:S02]  /*21370*/  LOP3.LUT R11, R12.reuse, 0x18, R19.reuse, 0xfe, !PT ;  /* 0x000000180c0b7812 */ /* 0x140fe400078efe13 */
[C-C-:B------:R-:W-:Y:S02]  /*21380*/  LOP3.LUT R13, R12.reuse, 0x20, R19.reuse, 0xfe, !PT ;  /* 0x000000200c0d7812 */ /* 0x140fe400078efe13 */
[C-C-:B------:R-:W-:Y:S02]  /*21390*/  LOP3.LUT R16, R12.reuse, 0x28, R19.reuse, 0xfe, !PT ;  /* 0x000000280c107812 */ /* 0x140fe400078efe13 */
[----:B------:R-:W-:-:S02]  /*213a0*/  LOP3.LUT R24, R12, 0x30, R19, 0xfe, !PT ;  /* 0x000000300c187812 */ /* 0x000fc400078efe13 */
[C-C-:B------:R-:W-:Y:S02]  /*213b0*/  LOP3.LUT R4, R12.reuse, 0x38, R19.reuse, 0xfe, !PT ;  /* 0x000000380c047812 */ /* 0x140fe400078efe13 */
[C-C-:B------:R-:W-:Y:S02]  /*213c0*/  LOP3.LUT R5, R12.reuse, 0x40, R19.reuse, 0xfe, !PT ;  /* 0x000000400c057812 */ /* 0x140fe400078efe13 */
[C-C-:B------:R-:W-:Y:S02]  /*213d0*/  LOP3.LUT R25, R12.reuse, 0x48, R19.reuse, 0xfe, !PT ;  /* 0x000000480c197812 */ /* 0x140fe400078efe13 */
[C-C-:B------:R-:W-:Y:S02]  /*213e0*/  LOP3.LUT R23, R12.reuse, 0x50, R19.reuse, 0xfe, !PT ;  /* 0x000000500c177812 */ /* 0x140fe400078efe13 */
[C-C-:B------:R-:W-:Y:S02]  /*213f0*/  LOP3.LUT R29, R12.reuse, 0x58, R19.reuse, 0xfe, !PT ;  /* 0x000000580c1d7812 */ /* 0x140fe400078efe13 */
[----:B------:R-:W-:Y:S01]  /*21400*/  LOP3.LUT R28, R12, 0x80, R19, 0xfe, !PT ;  /* 0x000000800c1c7812 */ /* 0x000fe200078efe13 */
[----:B0-----:R0:W-:Y:S04]  /*21410*/  STL [R1+0x73c], R15 ;  /* 0x00073c0f01007387 */ /* 0x0011e80000100800 */
[----:B0-----:R-:W2:Y:S04]  /*21420*/  LDL.LU R15, [R1+0x28] ;  /* 0x00002800010f7983 */ /* 0x001ea80000300800 */
[----:B------:R0:W-:Y:S04]  /*21430*/  STL [R1+0x740], R21 ;  /* 0x0007401501007387 */ /* 0x0001e80000100800 */
[----:B0-----:R-:W3:Y:S04]  /*21440*/  LDL.LU R21, [R1+0x30] ;  /* 0x0000300001157983 */ /* 0x001ee80000300800 */
[----:B------:R-:W-:Y:S04]  /*21450*/  STL [R1+0xe4], R18 ;  /* 0x0000e41201007387 */ /* 0x000fe80000100800 */
[----:B------:R-:W0:Y:S04]  /*21460*/  LDS.64 R18, [R0+UR4+0x2000] ;  /* 0x0020000400127984 */ /* 0x000e280008000a00 */
[----:B0-----:R0:W-:Y:S04]  /*21470*/  STL [R1+0x744], R19 ;  /* 0x0007441301007387 */ /* 0x0011e80000100800 */
[----:B0-----:R-:W4:Y:S01]  /*21480*/  LDL.LU R19, [R1+0x18] ;  /* 0x0000180001137983 */ /* 0x001f220000300800 */
[C---:B------:R-:W-:Y:S01]  /*21490*/  ISETP.LT.AND P4, PT, R7.reuse, UR15, !P0 ;  /* 0x0000000f07007c0c */ /* 0x040fe2000c781270 */
[-C--:B------:R-:W-:Y:S01]  /*214a0*/  IMAD R7, R7, R27.reuse, RZ ;  /* 0x0000001b07077224 */ /* 0x080fe200078e02ff */
[C---:B------:R-:W-:Y:S01]  /*214b0*/  ISETP.LT.AND P3, PT, R9.reuse, UR15, !P0 ;  /* 0x0000000f09007c0c */ /* 0x040fe2000c761270 */
[-C--:B------:R-:W-:Y:S01]  /*214c0*/  IMAD R9, R9, R27.reuse, RZ ;  /* 0x0000001b09097224 */ /* 0x080fe200078e02ff */
[C---:B------:R-:W-:Y:S01]  /*214d0*/  ISETP.LT.AND P2, PT, R11.reuse, UR15, !P0 ;  /* 0x0000000f0b007c0c */ /* 0x040fe2000c741270 */
[-C--:B------:R-:W-:Y:S01]  /*214e0*/  IMAD R11, R11, R27.reuse, RZ ;  /* 0x0000001b0b0b7224 */ /* 0x080fe200078e02ff */
[C---:B------:R-:W-:Y:S01]  /*214f0*/  ISETP.LT.AND P1, PT, R13.reuse, UR15, !P0 ;  /* 0x0000000f0d007c0c */ /* 0x040fe2000c721270 */
[----:B------:R-:W-:Y:S01]  /*21500*/  IMAD R13, R13, R27, RZ ;  /* 0x0000001b0d0d7224 */ /* 0x000fe200078e02ff */
[----:B------:R-:W-:-:S02]  /*21510*/  LEA R6, P6, R7, R2, 0x1 ;  /* 0x0000000207067211 */ /* 0x000fc400078c08ff */
[-C--:B------:R-:W-:Y:S02]  /*21520*/  LEA R8, P5, R9, R2.reuse, 0x1 ;  /* 0x0000000209087211 */ /* 0x080fe400078a08ff */
[-C--:B------:R-:W-:Y:S02]  /*21530*/  LEA.HI.X.SX32 R7, R7, R3.reuse, 0x1, P6 ;  /* 0x0000000307077211 */ /* 0x080fe400030f0eff */
[-C--:B------:R-:W-:Y:S02]  /*21540*/  LEA R10, P6, R11, R2.reuse, 0x1 ;  /* 0x000000020b0a7211 */ /* 0x080fe400078c08ff */
[-C--:B------:R-:W-:Y:S02]  /*21550*/  LEA.HI.X.SX32 R9, R9, R3.reuse, 0x1, P5 ;  /* 0x0000000309097211 */ /* 0x080fe400028f0eff */
[----:B------:R-:W-:Y:S02]  /*21560*/  LEA R12, P5, R13, R2, 0x1 ;  /* 0x000000020d0c7211 */ /* 0x000fe400078a08ff */
[----:B------:R-:W-:-:S02]  /*21570*/  LEA.HI.X.SX32 R11, R11, R3, 0x1, P6 ;  /* 0x000000030b0b7211 */ /* 0x000fc400030f0eff */
[----:B------:R-:W-:Y:S01]  /*21580*/  LEA.HI.X.SX32 R13, R13, R3, 0x1, P5 ;  /* 0x000000030d0d7211 */ /* 0x000fe200028f0eff */
[----:B------:R0:W-:Y:S01]  /*21590*/  @P4 STG.E.U16 desc[UR8][R6.64], R22 ;  /* 0x0000001606004986 */ /* 0x0001e2000c101508 */
[C---:B------:R-:W-:Y:S01]  /*215a0*/  ISETP.LT.AND P4, PT, R24.reuse, UR15, !P0 ;  /* 0x0000000f18007c0c */ /* 0x040fe2000c781270 */
[-C--:B------:R-:W-:Y:S02]  /*215b0*/  IMAD R24, R24, R27.reuse, RZ ;  /* 0x0000001b18187224 */ /* 0x080fe400078e02ff */
[----:B0-----:R-:W-:-:S05]  /*215c0*/  IMAD R7, R16, R27, RZ ;  /* 0x0000001b10077224 */ /* 0x001fca00078e02ff */
[C---:B------:R-:W-:Y:S01]  /*215d0*/  LEA R6, P6, R7.reuse, R2, 0x1 ;  /* 0x0000000207067211 */ /* 0x040fe200078c08ff */
[----:B----4-:R-:W-:Y:S04]  /*215e0*/  @P3 STG.E.U16 desc[UR8][R8.64], R19 ;  /* 0x0000001308003986 */ /* 0x010fe8000c101508 */
[----:B------:R0:W-:Y:S04]  /*215f0*/  STL [R1+0x748], R19 ;  /* 0x0007481301007387 */ /* 0x0001e80000100800 */
[----:B------:R1:W-:Y:S04]  /*21600*/  @P2 STG.E.U16 desc[UR8][R10.64], R17 ;  /* 0x000000110a002986 */ /* 0x0003e8000c101508 */
[----:B---3--:R-:W-:Y:S04]  /*21610*/  @P1 STG.E.U16 desc[UR8][R12.64], R21 ;  /* 0x000000150c001986 */ /* 0x008fe8000c101508 */
[----:B0-----:R-:W3:Y:S04]  /*21620*/  LDL.LU R19, [R1+0x4] ;  /* 0x0000040001137983 */ /* 0x001ee80000300800 */
[----:B------:R0:W-:Y:S04]  /*21630*/  STL [R1+0x74c], R21 ;  /* 0x00074c1501007387 */ /* 0x0001e80000100800 */
[----:B------:R-:W4:Y:S01]  /*21640*/  LDS.64 R8, [R0+UR4+0x2400] ;  /* 0x0024000400087984 */ /* 0x000f220008000a00 */
[----:B------:R-:W-:Y:S01]  /*21650*/  ISETP.LT.AND P2, PT, R16, UR15, !P0 ;  /* 0x0000000f10007c0c */ /* 0x000fe2000c741270 */
[C---:B-1----:R-:W-:Y:S01]  /*21660*/  IMAD R11, R4.reuse, R27, RZ ;  /* 0x0000001b040b7224 */ /* 0x042fe200078e02ff */
[----:B------:R-:W-:Y:S01]  /*21670*/  LEA.HI.X.SX32 R7, R7, R3, 0x1, P6 ;  /* 0x0000000307077211 */ /* 0x000fe200030f0eff */
[C---:B------:R-:W-:Y:S01]  /*21680*/  IMAD R22, R5.reuse, R27, RZ ;  /* 0x0000001b05167224 */ /* 0x040fe200078e02ff */
[----:B------:R-:W-:Y:S01]  /*21690*/  ISETP.LT.AND P3, PT, R4, UR15, !P0 ;  /* 0x0000000f04007c0c */ /* 0x000fe2000c761270 */
[----:B0-----:R-:W5:Y:S01]  /*216a0*/  LDL.LU R21, [R1+0x48] ;  /* 0x0000480001157983 */ /* 0x001f620000300800 */
[----:B------:R-:W-:-:S02]  /*216b0*/  ISETP.LT.AND P1, PT, R5, UR15, !P0 ;  /* 0x0000000f05007c0c */ /* 0x000fc4000c721270 */
[-C--:B------:R-:W-:Y:S01]  /*216c0*/  LEA R4, P5, R24, R2.reuse, 0x1 ;  /* 0x0000000218047211 */ /* 0x080fe200078a08ff */
[----:B------:R-:W0:Y:S01]  /*216d0*/  LDS.64 R16, [R0+UR4+0x2800] ;  /* 0x0028000400107984 */ /* 0x000e220008000a00 */
[----:B------:R-:W-:-:S03]  /*216e0*/  LEA R10, P6, R11, R2, 0x1 ;  /* 0x000000020b0a7211 */ /* 0x000fc600078c08ff */
[----:B--2---:R1:W-:Y:S01]  /*216f0*/  @P2 STG.E.U16 desc[UR8][R6.64], R15 ;  /* 0x0000000f06002986 */ /* 0x0043e2000c101508 */
[-C--:B------:R-:W-:Y:S02]  /*21700*/  LEA.HI.X.SX32 R5, R24, R3.reuse, 0x1, P5 ;  /* 0x0000000318057211 */ /* 0x080fe400028f0eff */
[----:B------:R-:W-:Y:S01]  /*21710*/  LEA.HI.X.SX32 R11, R11, R3, 0x1, P6 ;  /* 0x000000030b0b7211 */ /* 0x000fe200030f0eff */
[----:B------:R-:W2:Y:S01]  /*21720*/  LDS.64 R12, [R0+UR4+0x2c00] ;  /* 0x002c0004000c7984 */ /* 0x000ea20008000a00 */
[----:B-1----:R-:W-:-:S04]  /*21730*/  LEA R6, P2, R22, R2, 0x1 ;  /* 0x0000000216067211 */ /* 0x002fc800078408ff */
[----:B------:R-:W-:Y:S02]  /*21740*/  LEA.HI.X.SX32 R7, R22, R3, 0x1, P2 ;  /* 0x0000000316077211 */ /* 0x000fe400010f0eff */
[C---:B------:R-:W-:Y:S01]  /*21750*/  ISETP.LT.AND P2, PT, R25.reuse, UR15, !P0 ;  /* 0x0000000f19007c0c */ /* 0x040fe2000c741270 */
[----:B------:R-:W-:Y:S01]  /*21760*/  IMAD R25, R25, R27, RZ ;  /* 0x0000001b19197224 */ /* 0x000fe200078e02ff */
[----:B------:R-:W-:Y:S04]  /*21770*/  @P4 STG.E.U16 desc[UR8][R4.64], R14 ;  /* 0x0000000e04004986 */ /* 0x000fe8000c101508 */
[----:B------:R-:W-:Y:S04]  /*21780*/  @P3 STG.E.U16 desc[UR8][R10.64], R20 ;  /* 0x000000140a003986 */ /* 0x000fe8000c101508 */
[----:B------:R-:W-:Y:S01]  /*21790*/  @P1 STG.E.U16 desc[UR8][R6.64], R18 ;  /* 0x0000001206001986 */ /* 0x000fe2000c101508 */
[----:B------:R-:W-:-:S02]  /*217a0*/  LEA R24, P1, R25, R2, 0x1 ;  /* 0x0000000219187211 */ /* 0x000fc400078208ff */
[----:B------:R-:W-:Y:S01]  /*217b0*/  ISETP.LT.AND P3, PT, R23, UR15, !P0 ;  /* 0x0000000f17007c0c */ /* 0x000fe2000c761270 */
[----:B------:R-:W1:Y:S01]  /*217c0*/  LDS.64 R4, [R0+UR4+0x3000] ;  /* 0x0030000400047984 */ /* 0x000e620008000a00 */
[----:B------:R-:W-:Y:S02]  /*217d0*/  LEA.HI.X.SX32 R25, R25, R3, 0x1, P1 ;  /* 0x0000000319197211 */ /* 0x000fe400008f0eff */
[----:B------:R-:W-:Y:S01]  /*217e0*/  ISETP.LT.AND P4, PT, R29, UR15, !P0 ;  /* 0x0000000f1d007c0c */ /* 0x000fe2000c781270 */
[----:B------:R-:W1:Y:S04]  /*217f0*/  LDS.64 R10, [R0+UR4+0x3400] ;  /* 0x00340004000a7984 */ /* 0x000e680008000a00 */
[----:B----4-:R4:W-:Y:S01]  /*21800*/  @P2 STG.E.U16 desc[UR8][R24.64], R8 ;  /* 0x0000000818002986 */ /* 0x0109e2000c101508 */
[----:B------:R-:W-:-:S03]  /*21810*/  IMAD R23, R23, R27, RZ ;  /* 0x0000001b17177224 */ /* 0x000fc600078e02ff */
[----:B------:R-:W1:Y:S01]  /*21820*/  LDS.64 R6, [R0+UR4+0x3800] ;  /* 0x0038000400067984 */ /* 0x000e620008000a00 */
[----:B----4-:R-:W4:Y:S01]  /*21830*/  LDC R24, c[0x0][0x3b8] ;  /* 0x0000ee00ff187b82 */ /* 0x010f220000000800 */
[----:B------:R-:W-:Y:S01]  /*21840*/  IMAD R29, R29, R27, RZ ;  /* 0x0000001b1d1d7224 */ /* 0x000fe200078e02ff */
[-C--:B------:R-:W-:Y:S01]  /*21850*/  LEA R22, P6, R23, R2.reuse, 0x1 ;  /* 0x0000000217167211 */ /* 0x080fe200078c08ff */
[----:B------:R-:W1:Y:S01]  /*21860*/  LDS.64 R26, [R0+UR4+0x3c00] ;  /* 0x003c0004001a7984 */ /* 0x000e620008000a00 */
[----:B------:R-:W-:Y:S02]  /*21870*/  ISETP.LT.AND P1, PT, R28, UR15, !P0 ;  /* 0x0000000f1c007c0c */ /* 0x000fe4000c721270 */
[----:B------:R-:W-:Y:S02]  /*21880*/  LEA R28, P5, R29, R2, 0x1 ;  /* 0x000000021d1c7211 */ /* 0x000fe400078a08ff */
[-C--:B------:R-:W-:Y:S02]  /*21890*/  LEA.HI.X.SX32 R23, R23, R3.reuse, 0x1, P6 ;  /* 0x0000000317177211 */ /* 0x080fe400030f0eff */
[----:B------:R-:W-:-:S03]  /*218a0*/  LEA.HI.X.SX32 R29, R29, R3, 0x1, P5 ;  /* 0x000000031d1d7211 */ /* 0x000fc600028f0eff */
[----:B0-----:R-:W-:Y:S04]  /*218b0*/  @P3 STG.E.U16 desc[UR8][R22.64], R16 ;  /* 0x0000001016003986 */ /* 0x001fe8000c101508 */
[----:B--2---:R-:W-:Y:S01]  /*218c0*/  @P4 STG.E.U16 desc[UR8][R28.64], R12 ;  /* 0x0000000c1c004986 */ /* 0x004fe2000c101508 */
[C---:B---3--:R-:W-:Y:S01]  /*218d0*/  ISETP.LT.AND P2, PT, R19.reuse, UR15, !P0 ;  /* 0x0000000f13007c0c */ /* 0x048fe2000c741270 */
[----:B----4-:R-:W-:Y:S02]  /*218e0*/  IMAD R25, R19, R24, RZ ;  /* 0x0000001813197224 */ /* 0x010fe400078e02ff */
[----:B-----5:R0:W-:Y:S04]  /*218f0*/  STL [R1+0x750], R21 ;  /* 0x0007501501007387 */ /* 0x0201e80000100800 */
[----:B0-----:R-:W2:Y:S04]  /*21900*/  LDL.LU R21, [R1+0x44] ;  /* 0x0000440001157983 */ /* 0x001ea80000300800 */
[----:B------:R-:W3:Y:S04]  /*21910*/  LDL.LU R0, [R1+0x38] ;  /* 0x0000380001007983 */ /* 0x000ee80000300800 */
[----:B------:R-:W4:Y:S04]  /*21920*/  LDL.LU R19, [R1+0x10] ;  /* 0x0000100001137983 */ /* 0x000f280000300800 */
[----:B------:R-:W5:Y:S01]  /*21930*/  LDL.LU R29, [R1+0x3c] ;  /* 0x00003c00011d7983 */ /* 0x000f620000300800 */
[----:B------:R-:W-:-:S03]  /*21940*/  LEA R22, P3, R25, R2, 0x1 ;  /* 0x0000000219167211 */ /* 0x000fc600078608ff */
[----:B------:R-:W2:Y:S01]  /*21950*/  LDL.LU R28, [R1+0x40] ;  /* 0x00004000011c7983 */ /* 0x000ea20000300800 */
[----:B------:R-:W-:Y:S02]  /*21960*/  LEA.HI.X.SX32 R23, R25, R3, 0x1, P3 ;  /* 0x0000000319177211 */ /* 0x000fe400018f0eff */
[----:B------:R-:W0:Y:S03]  /*21970*/  LDC R25, c[0x0][0x3b8] ;  /* 0x0000ee00ff197b82 */ /* 0x000e260000000800 */
[----:B-1----:R1:W-:Y:S01]  /*21980*/  @P2 STG.E.U16 desc[UR8][R22.64], R4 ;  /* 0x0000000416002986 */ /* 0x0023e2000c101508 */
[C---:B---3--:R-:W-:Y:S01]  /*21990*/  ISETP.LT.AND P5, PT, R0.reuse, UR15, !P0 ;  /* 0x0000000f00007c0c */ /* 0x048fe2000c7a1270 */
[----:B------:R-:W-:-:S05]  /*219a0*/  IMAD R0, R0, R24, RZ ;  /* 0x0000001800007224 */ /* 0x000fca00078e02ff */
[CC--:B------:R-:W-:Y:S02]  /*219b0*/  LEA R24, P6, R0.reuse, R2.reuse, 0x1 ;  /* 0x0000000200187211 */ /* 0x0c0fe400078c08ff */
[C---:B-----5:R-:W-:Y:S01]  /*219c0*/  ISETP.LT.AND P4, PT, R29.reuse, UR15, !P0 ;  /* 0x0000000f1d007c0c */ /* 0x060fe2000c781270 */
[----:B0-----:R-:W-:Y:S01]  /*219d0*/  IMAD R29, R29, R25, RZ ;  /* 0x000000191d1d7224 */ /* 0x001fe200078e02ff */
[-C--:B------:R-:W-:Y:S02]  /*219e0*/  LEA.HI.X.SX32 R25, R0, R3.reuse, 0x1, P6 ;  /* 0x0000000300197211 */ /* 0x080fe400030f0eff */
[----:B------:R-:W0:Y:S02]  /*219f0*/  LDC R0, c[0x0][0x3b8] ;  /* 0x0000ee00ff007b82 */ /* 0x000e240000000800 */
[C---:B-1----:R-:W-:Y:S01]  /*21a00*/  LEA R22, P2, R29.reuse, R2, 0x1 ;  /* 0x000000021d167211 */ /* 0x042fe200078408ff */
[----:B------:R1:W-:Y:S03]  /*21a10*/  @P5 STG.E.U16 desc[UR8][R24.64], R10 ;  /* 0x0000000a18005986 */ /* 0x0003e6000c101508 */
[----:B------:R-:W-:-:S02]  /*21a20*/  LEA.HI.X.SX32 R23, R29, R3, 0x1, P2 ;  /* 0x000000031d177211 */ /* 0x000fc400010f0eff */
[----:B--2---:R-:W-:Y:S01]  /*21a30*/  ISETP.LT.AND P2, PT, R21, UR15, !P0 ;  /* 0x0000000f15007c0c */ /* 0x004fe2000c741270 */
[----:B-1----:R-:W2:Y:S04]  /*21a40*/  LDL.LU R25, [R1] ;  /* 0x0000000001197983 */ /* 0x002ea80000300800 */
[----:B------:R-:W3:Y:S04]  /*21a50*/  LDL.LU R29, [R1+0x4c] ;  /* 0x00004c00011d7983 */ /* 0x000ee80000300800 */
[----:B------:R-:W5:Y:S04]  /*21a60*/  LDL.LU R21, [R1+0x750] ;  /* 0x0007500001157983 */ /* 0x000f680000300800 */
[----:B------:R1:W-:Y:S01]  /*21a70*/  @P4 STG.E.U16 desc[UR8][R22.64], R6 ;  /* 0x0000000616004986 */ /* 0x0003e2000c101508 */
[C---:B------:R-:W-:Y:S01]  /*21a80*/  ISETP.LT.AND P3, PT, R28.reuse, UR15, !P0 ;  /* 0x0000000f1c007c0c */ /* 0x040fe2000c761270 */
[----:B0-----:R-:W-:-:S05]  /*21a90*/  IMAD R28, R28, R0, RZ ;  /* 0x000000001c1c7224 */ /* 0x001fca00078e02ff */
[----:B------:R-:W-:Y:S02]  /*21aa0*/  LEA R24, P6, R28, R2, 0x1 ;  /* 0x000000021c187211 */ /* 0x000fe400078c08ff */
[----:B---3--:R-:W-:Y:S02]  /*21ab0*/  ISETP.LT.AND P4, PT, R29, UR15, !P0 ;  /* 0x0000000f1d007c0c */ /* 0x008fe4000c781270 */
[----:B-----5:R-:W-:Y:S02]  /*21ac0*/  ISETP.LT.AND P5, PT, R21, UR15, !P0 ;  /* 0x0000000f15007c0c */ /* 0x020fe4000c7a1270 */
[----:B------:R-:W3:Y:S04]  /*21ad0*/  LDL.LU R21, [R1+0x74c] ;  /* 0x00074c0001157983 */ /* 0x000ee80000300800 */
[----:B------:R-:W5:Y:S04]  /*21ae0*/  LDL.LU R29, [R1+0x60] ;  /* 0x00006000011d7983 */ /* 0x000f680000300800 */
[----:B-1----:R-:W3:Y:S01]  /*21af0*/  LDL.LU R23, [R1+0x50] ;  /* 0x0000500001177983 */ /* 0x002ee20000300800 */
[----:B--2---:R-:W-:Y:S01]  /*21b00*/  IMAD R0, R0, 0x80, R25 ;  /* 0x0000008000007824 */ /* 0x004fe200078e0219 */
[----:B------:R-:W-:-:S02]  /*21b10*/  LEA.HI.X.SX32 R25, R28, R3, 0x1, P6 ;  /* 0x000000031c197211 */ /* 0x000fc400030f0eff */
[----:B----4-:R-:W-:Y:S01]  /*21b20*/  PRMT R6, R19, 0x7632, R6 ;  /* 0x0000763213067816 */ /* 0x010fe20000000006 */
[----:B------:R-:W0:Y:S02]  /*21b30*/  LDC R28, c[0x0][0x3b8] ;  /* 0x0000ee00ff1c7b82 */ /* 0x000e240000000800 */
[----:B------:R1:W-:Y:S04]  /*21b40*/  @P3 STG.E.U16 desc[UR8][R24.64], R26 ;  /* 0x0000001a18003986 */ /* 0x0003e8000c101508 */
[----:B-1----:R-:W2:Y:S01]  /*21b50*/  LDL.LU R25, [R1+0x8] ;  /* 0x0000080001197983 */ /* 0x002ea20000300800 */
[----:B------:R-:W-:-:S03]  /*21b60*/  LEA R22, P6, R0, R2, 0x1 ;  /* 0x0000000200167211 */ /* 0x000fc600078c08ff */
[----:B------:R-:W4:Y:S01]  /*21b70*/  LDL.LU R19, [R1+0x748] ;  /* 0x0007480001137983 */ /* 0x000f220000300800 */
[----:B0-----:R-:W-:Y:S01]  /*21b80*/  IMAD R28, R28, 0x8, R0 ;  /* 0x000000081c1c7824 */ /* 0x001fe200078e0200 */
[----:B---3--:R-:W-:Y:S02]  /*21b90*/  ISETP.LT.AND P3, PT, R23, UR15, !P0 ;  /* 0x0000000f17007c0c */ /* 0x008fe4000c761270 */
[----:B------:R-:W-:Y:S02]  /*21ba0*/  LEA.HI.X.SX32 R23, R0, R3, 0x1, P6 ;  /* 0x0000000300177211 */ /* 0x000fe400030f0eff */
[----:B------:R-:W0:Y:S03]  /*21bb0*/  LDC R0, c[0x0][0x3b8] ;  /* 0x0000ee00ff007b82 */ /* 0x000e260000000800 */
[----:B------:R1:W-:Y:S04]  /*21bc0*/  @P1 STG.E.U16 desc[UR8][R22.64], R6 ;  /* 0x0000000616001986 */ /* 0x0003e8000c101508 */
[----:B-1----:R-:W3:Y:S01]  /*21bd0*/  LDL.LU R23, [R1+0x54] ;  /* 0x0000540001177983 */ /* 0x002ee20000300800 */
[----:B------:R-:W-:-:S02]  /*21be0*/  LEA R24, P6, R28, R2, 0x1 ;  /* 0x000000021c187211 */ /* 0x000fc400078c08ff */
[----:B--2---:R-:W-:Y:S02]  /*21bf0*/  PRMT R4, R25, 0x7632, R4 ;  /* 0x0000763219047816 */ /* 0x004fe40000000004 */
[----:B------:R-:W-:Y:S01]  /*21c00*/  LEA.HI.X.SX32 R25, R28, R3, 0x1, P6 ;  /* 0x000000031c197211 */ /* 0x000fe200030f0eff */
[----:B0-----:R-:W-:Y:S02]  /*21c10*/  IMAD R0, R0, 0x8, R28 ;  /* 0x0000000800007824 */ /* 0x001fe400078e021c */
[----:B------:R-:W0:Y:S03]  /*21c20*/  LDC R28, c[0x0][0x3b8] ;  /* 0x0000ee00ff1c7b82 */ /* 0x000e260000000800 */
[----:B------:R-:W-:Y:S01]  /*21c30*/  LEA R22, P6, R0, R2, 0x1 ;  /* 0x0000000200167211 */ /* 0x000fe200078c08ff */
[----:B------:R1:W-:Y:S04]  /*21c40*/  @P2 STG.E.U16 desc[UR8][R24.64], R4 ;  /* 0x0000000418002986 */ /* 0x0003e8000c101508 */
[----:B-1----:R-:W2:Y:S01]  /*21c50*/  LDL.LU R24, [R1+0x58] ;  /* 0x0000580001187983 */ /* 0x002ea20000300800 */
[----:B0-----:R-:W-:Y:S01]  /*21c60*/  IMAD R25, R28, 0x8, R0 ;  /* 0x000000081c197824 */ /* 0x001fe200078e0200 */
[----:B---3--:R-:W-:-:S02]  /*21c70*/  ISETP.LT.AND P1, PT, R23, UR15, !P0 ;  /* 0x0000000f17007c0c */ /* 0x008fc4000c721270 */
[----:B------:R-:W-:Y:S02]  /*21c80*/  LEA.HI.X.SX32 R23, R0, R3, 0x1, P6 ;  /* 0x0000000300177211 */ /* 0x000fe400030f0eff */
[----:B----4-:R-:W-:Y:S02]  /*21c90*/  PRMT R0, R19, 0x7632, R0 ;  /* 0x0000763213007816 */ /* 0x010fe40000000000 */
[----:B------:R-:W3:Y:S04]  /*21ca0*/  LDL.LU R19, [R1+0x744] ;  /* 0x0007440001137983 */ /* 0x000ee80000300800 */
[----:B------:R0:W-:Y:S04]  /*21cb0*/  @P5 STG.E.U16 desc[UR8][R22.64], R0 ;  /* 0x0000000016005986 */ /* 0x0001e8000c101508 */
[----:B0-----:R-:W4:Y:S01]  /*21cc0*/  LDL.LU R23, [R1+0x5c] ;  /* 0x00005c0001177983 */ /* 0x001f220000300800 */
[----:B------:R-:W-:Y:S01]  /*21cd0*/  IMAD R28, R28, 0x8, R25 ;  /* 0x000000081c1c7824 */ /* 0x000fe200078e0219 */
[----:B------:R-:W0:Y:S01]  /*21ce0*/  LDC R0, c[0x0][0x3b8] ;  /* 0x0000ee00ff007b82 */ /* 0x000e220000000800 */
[----:B--2---:R-:W-:-:S02]  /*21cf0*/  ISETP.LT.AND P2, PT, R24, UR15, !P0 ;  /* 0x0000000f18007c0c */ /* 0x004fc4000c741270 */
[-C--:B------:R-:W-:Y:S02]  /*21d00*/  LEA R24, P6, R25, R2.reuse, 0x1 ;  /* 0x0000000219187211 */ /* 0x080fe400078c08ff */
[----:B----4-:R-:W-:Y:S02]  /*21d10*/  ISETP.LT.AND P5, PT, R23, UR15, !P0 ;  /* 0x0000000f17007c0c */ /* 0x010fe4000c7a1270 */
[----:B------:R-:W2:Y:S01]  /*21d20*/  LDL.LU R23, [R1+0x20] ;  /* 0x0000200001177983 */ /* 0x000ea20000300800 */
[----:B------:R-:W-:Y:S02]  /*21d30*/  LEA.HI.X.SX32 R25, R25, R3, 0x1, P6 ;  /* 0x0000000319197211 */ /* 0x000fe400030f0eff */
[----:B------:R-:W-:Y:S02]  /*21d40*/  LEA R22, P6, R28, R2, 0x1 ;  /* 0x000000021c167211 */ /* 0x000fe400078c08ff */
[----:B------:R-:W-:Y:S01]  /*21d50*/  PRMT R4, R21, 0x7632, R4 ;  /* 0x0000763215047816 */ /* 0x000fe20000000004 */
[----:B0-----:R-:W-:Y:S01]  /*21d60*/  IMAD R0, R0, 0x8, R28 ;  /* 0x0000000800007824 */ /* 0x001fe200078e021c */
[----:B------:R-:W4:Y:S01]  /*21d70*/  LDL.LU R21, [R1+0x740] ;  /* 0x0007400001157983 */ /* 0x000f220000300800 */
[----:B--2---:R-:W-:-:S02]  /*21d80*/  PRMT R6, R23, 0x7632, R6 ;  /* 0x0000763217067816 */ /* 0x004fc40000000006 */
[----:B------:R-:W-:Y:S02]  /*21d90*/  LEA.HI.X.SX32 R23, R28, R3, 0x1, P6 ;  /* 0x000000031c177211 */ /* 0x000fe400030f0eff */
[----:B------:R-:W2:Y:S04]  /*21da0*/  LDL.LU R28, [R1+0x6c] ;  /* 0x00006c00011c7983 */ /* 0x000ea80000300800 */
[----:B------:R-:W-:Y:S04]  /*21db0*/  @P4 STG.E.U16 desc[UR8][R24.64], R6 ;  /* 0x0000000618004986 */ /* 0x000fe8000c101508 */
[----:B------:R0:W-:Y:S02]  /*21dc0*/  @P3 STG.E.U16 desc[UR8][R22.64], R4 ;  /* 0x0000000416003986 */ /* 0x0001e4000c101508 */
[----:B0-----:R-:W0:Y:S01]  /*21dd0*/  LDC R22, c[0x0][0x3b8] ;  /* 0x0000ee00ff167b82 */ /* 0x001e220000000800 */
[----:B------:R-:W-:-:S02]  /*21de0*/  LEA R24, P6, R0, R2, 0x1 ;  /* 0x0000000200187211 */ /* 0x000fc400078c08ff */
[----:B------:R-:W-:Y:S02]  /*21df0*/  PRMT R4, R15, 0x7632, R4 ;  /* 0x000076320f047816 */ /* 0x000fe40000000004 */
[----:B------:R-:W-:Y:S02]  /*21e00*/  LEA.HI.X.SX32 R25, R0, R3, 0x1, P6 ;  /* 0x0000000300197211 */ /* 0x000fe400030f0eff */
[----:B-----5:R-:W-:Y:S02]  /*21e10*/  ISETP.LT.AND P4, PT, R29, UR15, !P0 ;  /* 0x0000000f1d007c0c */ /* 0x020fe4000c781270 */
[----:B------:R-:W5:Y:S04]  /*21e20*/  LDL.LU R29, [R1+0x74] ;  /* 0x00007400011d7983 */ /* 0x000f680000300800 */
[----:B------:R1:W-:Y:S01]  /*21e30*/  @P1 STG.E.U16 desc[UR8][R24.64], R4 ;  /* 0x0000000418001986 */ /* 0x0003e2000c101508 */
[----:B0-----:R-:W-:-:S03]  /*21e40*/  IMAD R23, R22, 0x8, R0 ;  /* 0x0000000816177824 */ /* 0x001fc600078e0200 */
[----:B------:R-:W2:Y:S04]  /*21e50*/  LDL.LU R0, [R1+0x64] ;  /* 0x0000640001007983 */ /* 0x000ea80000300800 */
[----:B------:R-:W2:Y:S04]  /*21e60*/  LDL.LU R15, [R1+0x73c] ;  /* 0x00073c00010f7983 */ /* 0x000ea80000300800 */
[----:B-1----:R-:W2:Y:S01]  /*21e70*/  LDL.LU R25, [R1+0x68] ;  /* 0x0000680001197983 */ /* 0x002ea20000300800 */
[----:B------:R-:W-:Y:S02]  /*21e80*/  PRMT R4, R14, 0x7632, R4 ;  /* 0x000076320e047816 */ /* 0x000fe40000000004 */
[----:B------:R-:W-:-:S02]  /*21e90*/  PRMT R20, R20, 0x7632, R20 ;  /* 0x0000763214147816 */ /* 0x000fc40000000014 */
[----:B--2---:R-:W-:Y:S02]  /*21ea0*/  ISETP.LT.AND P1, PT, R25, UR15, !P0 ;  /* 0x0000000f19007c0c */ /* 0x004fe4000c721270 */
[----:B------:R-:W0:Y:S01]  /*21eb0*/  LDC R25, c[0x0][0x3b8] ;  /* 0x0000ee00ff197b82 */ /* 0x000e220000000800 */
[----:B------:R-:W-:Y:S01]  /*21ec0*/  ISETP.LT.AND P3, PT, R0, UR15, !P0 ;  /* 0x0000000f00007c0c */ /* 0x000fe2000c761270 */
[----:B------:R-:W-:Y:S01]  /*21ed0*/  IMAD R0, R22, 0x8, R23 ;  /* 0x0000000816007824 */ /* 0x000fe200078e0217 */
[----:B------:R-:W-:-:S04]  /*21ee0*/  LEA R22, P6, R23, R2, 0x1 ;  /* 0x0000000217167211 */ /* 0x000fc800078c08ff */
[----:B------:R-:W-:Y:S02]  /*21ef0*/  LEA.HI.X.SX32 R23, R23, R3, 0x1, P6 ;  /* 0x0000000317177211 */ /* 0x000fe400030f0eff */
[----:B------:R-:W-:-:S03]  /*21f00*/  LEA R24, P6, R0, R2, 0x1 ;  /* 0x0000000200187211 */ /* 0x000fc600078c08ff */
[----:B------:R-:W-:Y:S01]  /*21f10*/  @P2 STG.E.U16 desc[UR8][R22.64], R4 ;  /* 0x0000000416002986 */ /* 0x000fe2000c101508 */
[----:B------:R-:W-:-:S03]  /*21f20*/  ISETP.LT.AND P2, PT, R28, UR15, !P0 ;  /* 0x0000000f1c007c0c */ /* 0x000fc6000c741270 */
[----:B------:R-:W2:Y:S01]  /*21f30*/  LDL.LU R28, [R1+0x80] ;  /* 0x00008000011c7983 */ /* 0x000ea20000300800 */
[----:B0-----:R-:W-:Y:S01]  /*21f40*/  IMAD R14, R25, 0x8, R0 ;  /* 0x00000008190e7824 */ /* 0x001fe200078e0200 */
[----:B------:R-:W-:-:S05]  /*21f50*/  LEA.HI.X.SX32 R25, R0, R3, 0x1, P6 ;  /* 0x0000000300197211 */ /* 0x000fca00030f0eff */
[----:B------:R0:W-:Y:S04]  /*21f60*/  @P5 STG.E.U16 desc[UR8][R24.64], R20 ;  /* 0x0000001418005986 */ /* 0x0001e8000c101508 */
[----:B0-----:R-:W2:Y:S01]  /*21f70*/  LDL.LU R24, [R1+0x70] ;  /* 0x0000700001187983 */ /* 0x001ea20000300800 */
[----:B------:R-:W0:Y:S01]  /*21f80*/  LDC R25, c[0x0][0x3b8] ;  /* 0x0000ee00ff197b82 */ /* 0x000e220000000800 */
[----:B------:R-:W-:Y:S02]  /*21f90*/  LEA R22, P6, R14, R2, 0x1 ;  /* 0x000000020e167211 */ /* 0x000fe400078c08ff */
[----:B------:R-:W-:Y:S01]  /*21fa0*/  PRMT R18, R18, 0x7632, R18 ;  /* 0x0000763212127816 */ /* 0x000fe20000000012 */
[----:B------:R-:W3:Y:S01]  /*21fb0*/  LDL.LU R20, [R1+0x7c] ;  /* 0x00007c0001147983 */ /* 0x000ee20000300800 */
[----:B------:R-:W-:-:S05]  /*21fc0*/  LEA.HI.X.SX32 R23, R14, R3, 0x1, P6 ;  /* 0x000000030e177211 */ /* 0x000fca00030f0eff */
[----:B------:R1:W-:Y:S01]  /*21fd0*/  @P4 STG.E.U16 desc[UR8][R22.64], R18 ;  /* 0x0000001216004986 */ /* 0x0003e2000c101508 */
[----:B------:R-:W-:Y:S01]  /*21fe0*/  PRMT R8, R8, 0x7632, R8 ;  /* 0x0000763208087816 */ /* 0x000fe20000000008 */
[C---:B0-----:R-:W-:Y:S02]  /*21ff0*/  IMAD R0, R25.reuse, 0x8, R14 ;  /* 0x0000000819007824 */ /* 0x041fe400078e020e */
[----:B-1----:R-:W3:Y:S02]  /*22000*/  LDL.LU R18, [R1+0x78] ;  /* 0x0000780001127983 */ /* 0x002ee40000300800 */
[----:B------:R-:W-:Y:S01]  /*22010*/  IMAD R14, R25, 0x8, R0 ;  /* 0x00000008190e7824 */ /* 0x000fe200078e0200 */
[----:B------:R-:W-:Y:S02]  /*22020*/  PRMT R16, R16, 0x7632, R16 ;  /* 0x0000763210107816 */ /* 0x000fe40000000010 */
[----:B-----5:R-:W-:Y:S02]  /*22030*/  ISETP.LT.AND P4, PT, R29, UR15, !P0 ;  /* 0x0000000f1d007c0c */ /* 0x020fe4000c781270 */
[----:B------:R-:W5:Y:S01]  /*22040*/  LDL.LU R29, [R1+0x84] ;  /* 0x00008400011d7983 */ /* 0x000f620000300800 */
[----:B--2---:R-:W-:-:S02]  /*22050*/  ISETP.LT.AND P5, PT, R24, UR15, !P0 ;  /* 0x0000000f18007c0c */ /* 0x004fc4000c7a1270 */
[----:B------:R-:W-:-:S04]  /*22060*/  LEA R24, P6, R0, R2, 0x1 ;  /* 0x0000000200187211 */ /* 0x000fc800078c08ff */
[-C--:B------:R-:W-:Y:S02]  /*22070*/  LEA.HI.X.SX32 R25, R0, R3.reuse, 0x1, P6 ;  /* 0x0000000300197211 */ /* 0x080fe400030f0eff */
[C---:B------:R-:W-:Y:S01]  /*22080*/  LEA R22, P6, R14.reuse, R2, 0x1 ;  /* 0x000000020e167211 */ /* 0x040fe200078c08ff */
[----:B------:R-:W0:Y:S03]  /*22090*/  LDC R0, c[0x0][0x3b8] ;  /* 0x0000ee00ff007b82 */ /* 0x000e260000000800 */
[----:B------:R-:W-:Y:S01]  /*220a0*/  LEA.HI.X.SX32 R23, R14, R3, 0x1, P6 ;  /* 0x000000030e177211 */ /* 0x000fe200030f0eff */
[----:B------:R-:W-:Y:S04]  /*220b0*/  @P3 STG.E.U16 desc[UR8][R24.64], R8 ;  /* 0x0000000818003986 */ /* 0x000fe8000c101508 */
[----:B------:R1:W-:Y:S04]  /*220c0*/  @P1 STG.E.U16 desc[UR8][R22.64], R16 ;  /* 0x0000001016001986 */ /* 0x0003e8000c101508 */
[----:B-1----:R-:W2:Y:S01]  /*220d0*/  LDL.LU R16, [R1+0x88] ;  /* 0x0000880001107983 */ /* 0x002ea20000300800 */
[----:B0-----:R-:W-:-:S02]  /*220e0*/  IMAD R0, R0, 0x8, R14 ;  /* 0x0000000800007824 */ /* 0x001fc400078e020e */
[----:B------:R-:W0:Y:S03]  /*220f0*/  LDC R14, c[0x0][0x3b8] ;  /* 0x0000ee00ff0e7b82 */ /* 0x000e260000000800 */
[----:B------:R-:W-:Y:S02]  /*22100*/  LEA R24, P6, R0, R2, 0x1 ;  /* 0x0000000200187211 */ /* 0x000fe400078c08ff */
[----:B------:R-:W-:Y:S02]  /*22110*/  PRMT R12, R12, 0x7632, R12 ;  /* 0x000076320c0c7816 */ /* 0x000fe4000000000c */
[----:B------:R-:W-:Y:S02]  /*22120*/  LEA.HI.X.SX32 R25, R0, R3, 0x1, P6 ;  /* 0x0000000300197211 */ /* 0x000fe400030f0eff */
[----:B------:R-:W-:-:S03]  /*22130*/  PRMT R6, R4, 0x7632, R6 ;  /* 0x0000763204067816 */ /* 0x000fc60000000006 */
[----:B------:R1:W-:Y:S01]  /*22140*/  @P2 STG.E.U16 desc[UR8][R24.64], R12 ;  /* 0x0000000c18002986 */ /* 0x0003e2000c101508 */
[----:B0-----:R-:W-:-:S05]  /*22150*/  IMAD R8, R14, 0x8, R0 ;  /* 0x000000080e087824 */ /* 0x001fca00078e0200 */
[----:B------:R-:W-:Y:S02]  /*22160*/  LEA R0, R14, R8, 0x3 ;  /* 0x000000080e007211 */ /* 0x000fe400078e18ff */
[----:B------:R-:W-:-:S03]  /*22170*/  LEA R22, P6, R8, R2, 0x1 ;  /* 0x0000000208167211 */ /* 0x000fc600078c08ff */
[----:B------:R-:W-:Y:S01]  /*22180*/  IMAD R4, R14, 0x8, R0 ;  /* 0x000000080e047824 */ /* 0x000fe200078e0200 */
[-C--:B------:R-:W-:Y:S02]  /*22190*/  LEA.HI.X.SX32 R23, R8, R3.reuse, 0x1, P6 ;  /* 0x0000000308177211 */ /* 0x080fe400030f0eff */
[----:B-1----:R-:W-:Y:S02]  /*221a0*/  LEA R24, P6, R0, R2, 0x1 ;  /* 0x0000000200187211 */ /* 0x002fe400078c08ff */
[----:B------:R-:W-:Y:S01]  /*221b0*/  PRMT R10, R10, 0x7632, R10 ;  /* 0x000076320a0a7816 */ /* 0x000fe2000000000a */
[----:B------:R0:W-:Y:S01]  /*221c0*/  @P5 STG.E.U16 desc[UR8][R22.64], R6 ;  /* 0x0000000616005986 */ /* 0x0001e2000c101508 */
[----:B------:R-:W-:Y:S01]  /*221d0*/  LEA.HI.X.SX32 R25, R0, R3, 0x1, P6 ;  /* 0x0000000300197211 */ /* 0x000fe200030f0eff */
[----:B------:R-:W-:Y:S01]  /*221e0*/  IMAD R0, R14, 0x8, R4 ;  /* 0x000000080e007824 */ /* 0x000fe200078e0204 */
[----:B---3--:R-:W-:Y:S02]  /*221f0*/  ISETP.LT.AND P3, PT, R18, UR15, !P0 ;  /* 0x0000000f12007c0c */ /* 0x008fe4000c761270 */
[----:B------:R-:W-:Y:S01]  /*22200*/  ISETP.LT.AND P1, PT, R20, UR15, !P0 ;  /* 0x0000000f14007c0c */ /* 0x000fe2000c721270 */
[----:B------:R-:W3:Y:S01]  /*22210*/  LDL.LU R18, [R1+0x94] ;  /* 0x0000940001127983 */ /* 0x000ee20000300800 */
[----:B------:R-:W-:-:S03]  /*22220*/  ISETP.LT.AND P2, PT, R28, UR15, !P0 ;  /* 0x0000000f1c007c0c */ /* 0x000fc6000c741270 */
[----:B------:R-:W3:Y:S01]  /*22230*/  LDL.LU R20, [R1+0x14] ;  /* 0x0000140001147983 */ /* 0x000ee20000300800 */
[----:B0-----:R-:W-:-:S03]  /*22240*/  LEA R22, P6, R4, R2, 0x1 ;  /* 0x0000000204167211 */ /* 0x001fc600078c08ff */
[----:B------:R0:W-:Y:S01]  /*22250*/  @P4 STG.E.U16 desc[UR8][R24.64], R10 ;  /* 0x0000000a18004986 */ /* 0x0001e2000c101508 */
[----:B------:R-:W-:-:S03]  /*22260*/  LEA.HI.X.SX32 R23, R4, R3, 0x1, P6 ;  /* 0x0000000304177211 */ /* 0x000fc600030f0eff */
[----:B------:R-:W4:Y:S01]  /*22270*/  LDL.LU R8, [R1+0x90] ;  /* 0x0000900001087983 */ /* 0x000f220000300800 */
[----:B-----5:R-:W-:-:S03]  /*22280*/  ISETP.LT.AND P5, PT, R29, UR15, !P0 ;  /* 0x0000000f1d007c0c */ /* 0x020fc6000c7a1270 */
[----:B------:R-:W5:Y:S01]  /*22290*/  LDL.LU R28, [R1+0xc] ;  /* 0x00000c00011c7983 */ /* 0x000f620000300800 */
[----:B0-----:R-:W-:-:S03]  /*222a0*/  LEA R24, P6, R0, R2, 0x1 ;  /* 0x0000000200187211 */ /* 0x001fc600078c08ff */
[----:B------:R-:W5:Y:S01]  /*222b0*/  LDL.LU R29, [R1+0x1c] ;  /* 0x00001c00011d7983 */ /* 0x000f620000300800 */
[----:B------:R-:W-:Y:S01]  /*222c0*/  IMAD R4, R14, 0x8, R0 ;  /* 0x000000080e047824 */ /* 0x000fe200078e0200 */
[----:B------:R-:W-:Y:S02]  /*222d0*/  LEA.HI.X.SX32 R25, R0, R3, 0x1, P6 ;  /* 0x0000000300197211 */ /* 0x000fe400030f0eff */
[----:B------:R-:W5:Y:S01]  /*222e0*/  LDL.LU R10, [R1+0x24] ;  /* 0x00002400010a7983 */ /* 0x000f620000300800 */
[----:B--2---:R-:W-:-:S03]  /*222f0*/  ISETP.LT.AND P4, PT, R16, UR15, !P0 ;  /* 0x0000000f10007c0c */ /* 0x004fc6000c781270 */
[----:B------:R-:W2:Y:S04]  /*22300*/  LDL.LU R16, [R1+0x34] ;  /* 0x0000340001107983 */ /* 0x000ea80000300800 */
[----:B------:R-:W2:Y:S01]  /*22310*/  LDL.LU R0, [R1+0x8c] ;  /* 0x00008c0001007983 */ /* 0x000ea20000300800 */
[----:B------:R-:W-:Y:S02]  /*22320*/  PRMT R6, R6, 0x7632, R6 ;  /* 0x0000763206067816 */ /* 0x000fe40000000006 */
[----:B------:R-:W-:-:S03]  /*22330*/  PRMT R26, R26, 0x7632, R26 ;  /* 0x000076321a1a7816 */ /* 0x000fc6000000001a */
[----:B------:R-:W-:Y:S04]  /*22340*/  @P3 STG.E.U16 desc[UR8][R22.64], R6 ;  /* 0x0000000616003986 */ /* 0x000fe8000c101508 */
[----:B------:R0:W-:Y:S02]  /*22350*/  @P1 STG.E.U16 desc[UR8][R24.64], R26 ;  /* 0x0000001a18001986 */ /* 0x0001e4000c101508 */
[----:B0-----:R-:W0:Y:S01]  /*22360*/  LDC R26, c[0x0][0x3b8] ;  /* 0x0000ee00ff1a7b82 */ /* 0x001e220000000800 */
[----:B------:R-:W-:-:S04]  /*22370*/  LEA R22, P6, R4, R2, 0x1 ;  /* 0x0000000204167211 */ /* 0x000fc800078c08ff */
[----:B------:R-:W-:-:S05]  /*22380*/  LEA.HI.X.SX32 R23, R4, R3, 0x1, P6 ;  /* 0x0000000304177211 */ /* 0x000fca00030f0eff */
[----:B---3--:R1:W-:Y:S01]  /*22390*/  @P2 STG.E.U16 desc[UR8][R22.64], R20 ;  /* 0x0000001416002986 */ /* 0x0083e2000c101508 */
[----:B------:R-:W-:Y:S02]  /*223a0*/  ISETP.LT.AND P2, PT, R18, UR15, !P0 ;  /* 0x0000000f12007c0c */ /* 0x000fe4000c741270 */
[----:B----4-:R-:W-:Y:S02]  /*223b0*/  ISETP.LT.AND P1, PT, R8, UR15, !P0 ;  /* 0x0000000f08007c0c */ /* 0x010fe4000c721270 */
[----:B--2---:R-:W-:Y:S01]  /*223c0*/  ISETP.LT.AND P3, PT, R0, UR15, !P0 ;  /* 0x0000000f00007c0c */ /* 0x004fe2000c761270 */
[----:B------:R-:W-:Y:S02]  /*223d0*/  IMAD R0, R14, 0x8, R4 ;  /* 0x000000080e007824 */ /* 0x000fe400078e0204 */
[----:B------:R-:W2:Y:S02]  /*223e0*/  LDL.LU R14, [R1+0x2c] ;  /* 0x00002c00010e7983 */ /* 0x000ea40000300800 */
[----:B0-----:R-:W-:Y:S01]  /*223f0*/  IMAD R4, R26, 0x8, R0 ;  /* 0x000000081a047824 */ /* 0x001fe200078e0200 */
[CC--:B------:R-:W-:Y:S01]  /*22400*/  LEA R24, P6, R0.reuse, R2.reuse, 0x1 ;  /* 0x0000000200187211 */ /* 0x0c0fe200078c08ff */
[----:B------:R-:W3:Y:S03]  /*22410*/  LDL.LU R8, [R1+0xac] ;  /* 0x0000ac0001087983 */ /* 0x000ee60000300800 */
[----:B------:R-:W-:Y:S01]  /*22420*/  LEA.HI.X.SX32 R25, R0, R3, 0x1, P6 ;  /* 0x0000000300197211 */ /* 0x000fe200030f0eff */
[----:B------:R-:W4:Y:S01]  /*22430*/  LDL.LU R18, [R1+0xb0] ;  /* 0x0000b00001127983 */ /* 0x000f220000300800 */
[----:B-1----:R-:W-:Y:S01]  /*22440*/  LEA R22, P6, R4, R2, 0x1 ;  /* 0x0000000204167211 */ /* 0x002fe200078c08ff */
[----:B------:R-:W-:-:S03]  /*22450*/  IMAD R0, R26, 0x8, R4 ;  /* 0x000000081a007824 */ /* 0x000fc600078e0204 */
[----:B------:R-:W-:Y:S02]  /*22460*/  LEA.HI.X.SX32 R23, R4, R3, 0x1, P6 ;  /* 0x0000000304177211 */ /* 0x000fe400030f0eff */
[----:B------:R-:W2:Y:S04]  /*22470*/  LDL.LU R4, [R1+0x98] ;  /* 0x0000980001047983 */ /* 0x000ea80000300800 */
[----:B-----5:R0:W-:Y:S02]  /*22480*/  @P5 STG.E.U16 desc[UR8][R24.64], R28 ;  /* 0x0000001c18005986 */ /* 0x0201e4000c101508 */
[----:B0-----:R-:W-:-:S04]  /*22490*/  LEA R24, P6, R0, R2, 0x1 ;  /* 0x0000000200187211 */ /* 0x001fc800078c08ff */
[----:B------:R-:W-:Y:S02]  /*224a0*/  LEA.HI.X.SX32 R25, R0, R3, 0x1, P6 ;  /* 0x0000000300197211 */ /* 0x000fe400030f0eff */
[----:B--2---:R-:W-:Y:S01]  /*224b0*/  ISETP.LT.AND P5, PT, R4, UR15, !P0 ;  /* 0x0000000f04007c0c */ /* 0x004fe2000c7a1270 */
[----:B------:R-:W-:Y:S02]  /*224c0*/  IMAD R4, R26, 0x8, R0 ;  /* 0x000000081a047824 */ /* 0x000fe400078e0200 */
[----:B------:R-:W2:Y:S04]  /*224d0*/  LDL.LU R0, [R1+0x9c] ;  /* 0x00009c0001007983 */ /* 0x000ea80000300800 */
[----:B------:R0:W-:Y:S02]  /*224e0*/  @P4 STG.E.U16 desc[UR8][R22.64], R29 ;  /* 0x0000001d16004986 */ /* 0x0001e4000c101508 */
        /* <DEDUP_REMOVED lines=17> */
[----:B------:R0:W-:Y:S04]  /*22600*/  @P2 STG.E.U16 desc[UR8][R24.64], R14 ;  /* 0x0000000e18002986 */ /* 0x0001e8000c101508 */
[----:B------:R1:W-:Y:S01]  /*22610*/  @P5 STG.E.U16 desc[UR8][R22.64], R15 ;  /* 0x0000000f16005986 */ /* 0x0003e2000c101508 */
[----:B0-----:R-:W-:-:S04]  /*22620*/  LEA R24, P6, R0, R2, 0x1 ;  /* 0x0000000200187211 */ /* 0x001fc800078c08ff */
[----:B------:R-:W-:-:S05]  /*22630*/  LEA.HI.X.SX32 R25, R0, R3, 0x1, P6 ;  /* 0x0000000300197211 */ /* 0x000fca00030f0eff */
[----:B------:R0:W-:Y:S01]  /*22640*/  @P4 STG.E.U16 desc[UR8][R24.64], R21 ;  /* 0x0000001518004986 */ /* 0x0001e2000c101508 */
[----:B----4-:R-:W-:Y:S02]  /*22650*/  ISETP.LT.AND P4, PT, R18, UR15, !P0 ;  /* 0x0000000f12007c0c */ /* 0x010fe4000c781270 */
[----:B---3--:R-:W-:Y:S01]  /*22660*/  ISETP.LT.AND P5, PT, R8, UR15, !P0 ;  /* 0x0000000f08007c0c */ /* 0x008fe2000c7a1270 */
[----:B------:R-:W3:Y:S04]  /*22670*/  LDL.LU R18, [R1+0xcc] ;  /* 0x0000cc0001127983 */ /* 0x000ee80000300800 */
[----:B------:R-:W4:Y:S01]  /*22680*/  LDL.LU R8, [R1+0xd0] ;  /* 0x0000d00001087983 */ /* 0x000f220000300800 */
[----:B--2---:R-:W-:Y:S01]  /*22690*/  ISETP.LT.AND P2, PT, R4, UR15, !P0 ;  /* 0x0000000f04007c0c */ /* 0x004fe2000c741270 */
[----:B------:R-:W-:-:S04]  /*226a0*/  IMAD R4, R26, 0x8, R0 ;  /* 0x000000081a047824 */ /* 0x000fc800078e0200 */
[----:B------:R-:W-:Y:S01]  /*226b0*/  IMAD R0, R26, 0x8, R4 ;  /* 0x000000081a007824 */ /* 0x000fe200078e0204 */
[----:B-1----:R-:W-:-:S04]  /*226c0*/  LEA R22, P6, R4, R2, 0x1 ;  /* 0x0000000204167211 */ /* 0x002fc800078c08ff */
[----:B------:R-:W-:Y:S02]  /*226d0*/  LEA.HI.X.SX32 R23, R4, R3, 0x1, P6 ;  /* 0x0000000304177211 */ /* 0x000fe400030f0eff */
[----:B0-----:R-:W-:Y:S01]  /*226e0*/  LEA R24, P6, R0, R2, 0x1 ;  /* 0x0000000200187211 */ /* 0x001fe200078c08ff */
[----:B------:R-:W-:-:S03]  /*226f0*/  IMAD R4, R26, 0x8, R0 ;  /* 0x000000081a047824 */ /* 0x000fc600078e0200 */
[----:B------:R-:W-:Y:S02]  /*22700*/  LEA.HI.X.SX32 R25, R0, R3, 0x1, P6 ;  /* 0x0000000300197211 */ /* 0x000fe400030f0eff */
        /* <DEDUP_REMOVED lines=23> */
[----:B------:R-:W-:Y:S01]  /*22880*/  @P3 STG.E.U16 desc[UR8][R24.64], R11 ;  /* 0x0000000b18003986 */ /* 0x000fe2000c101508 */
[----:B---3--:R-:W-:Y:S02]  /*22890*/  ISETP.LT.AND P3, PT, R18, UR15, !P0 ;  /* 0x0000000f12007c0c */ /* 0x008fe4000c761270 */
[----:B--2---:R-:W-:Y:S01]  /*228a0*/  ISETP.LT.AND P5, PT, R4, UR15, !P0 ;  /* 0x0000000f04007c0c */ /* 0x004fe2000c7a1270 */
[----:B------:R-:W-:Y:S02]  /*228b0*/  IMAD R4, R26, 0x8, R0 ;  /* 0x000000081a047824 */ /* 0x000fe400078e0200 */
[----:B------:R-:W2:Y:S03]  /*228c0*/  LDL.LU R0, [R1+0xc8] ;  /* 0x0000c80001007983 */ /* 0x000ea60000300800 */
[C---:B-1----:R-:W-:Y:S01]  /*228d0*/  LEA R22, P6, R4.reuse, R2, 0x1 ;  /* 0x0000000204167211 */ /* 0x042fe200078c08ff */
[----:B------:R-:W3:Y:S03]  /*228e0*/  LDL.LU R18, [R1+0xe0] ;  /* 0x0000e00001127983 */ /* 0x000ee60000300800 */
[----:B------:R-:W-:-:S05]  /*228f0*/  LEA.HI.X.SX32 R23, R4, R3, 0x1, P6 ;  /* 0x0000000304177211 */ /* 0x000fca00030f0eff */
[----:B------:R0:W-:Y:S01]  /*22900*/  @P1 STG.E.U16 desc[UR8][R22.64], R7 ;  /* 0x0000000716001986 */ /* 0x0001e2000c101508 */
[----:B----4-:R-:W-:-:S03]  /*22910*/  ISETP.LT.AND P1, PT, R8, UR15, !P0 ;  /* 0x0000000f08007c0c */ /* 0x010fc6000c721270 */
[----:B------:R-:W4:Y:S04]  /*22920*/  LDL.LU R8, [R1+0xe8] ;  /* 0x0000e80001087983 */ /* 0x000f280000300800 */
[----:B0-----:R-:W5:Y:S01]  /*22930*/  LDL.LU R23, [R1+0xd4] ;  /* 0x0000d40001177983 */ /* 0x001f620000300800 */
[----:B------:R-:W-:Y:S02]  /*22940*/  PRMT R11, R20, 0x7632, R11 ;  /* 0x00007632140b7816 */ /* 0x000fe4000000000b */
[----:B------:R-:W-:Y:S01]  /*22950*/  PRMT R12, R28, 0x7632, R12 ;  /* 0x000076321c0c7816 */ /* 0x000fe2000000000c */
[----:B------:R-:W3:Y:S04]  /*22960*/  LDL.LU R20, [R1+0xec] ;  /* 0x0000ec0001147983 */ /* 0x000ee80000300800 */
[----:B------:R-:W3:Y:S01]  /*22970*/  LDL.LU R28, [R1+0xf0] ;  /* 0x0000f000011c7983 */ /* 0x000ee20000300800 */
[----:B------:R-:W-:-:S02]  /*22980*/  PRMT R5, R29, 0x7632, R5 ;  /* 0x000076321d057816 */ /* 0x000fc40000000005 */
[----:B--2---:R-:W-:Y:S02]  /*22990*/  ISETP.LT.AND P4, PT, R0, UR15, !P0 ;  /* 0x0000000f00007c0c */ /* 0x004fe4000c781270 */
[----:B------:R-:W-:-:S04]  /*229a0*/  LEA R0, R26, R4, 0x3 ;  /* 0x000000041a007211 */ /* 0x000fc800078e18ff */
[----:B------:R-:W-:Y:S01]  /*229b0*/  LEA R24, P6, R0, R2, 0x1 ;  /* 0x0000000200187211 */ /* 0x000fe200078c08ff */
[----:B------:R-:W-:-:S03]  /*229c0*/  IMAD R4, R26, 0x8, R0 ;  /* 0x000000081a047824 */ /* 0x000fc600078e0200 */
[----:B------:R-:W-:Y:S01]  /*229d0*/  LEA.HI.X.SX32 R25, R0, R3, 0x1, P6 ;  /* 0x0000000300197211 */ /* 0x000fe200030f0eff */
[----:B------:R-:W-:Y:S01]  /*229e0*/  IMAD R0, R26, 0x8, R4 ;  /* 0x000000081a007824 */ /* 0x000fe200078e0204 */
[----:B------:R-:W-:-:S03]  /*229f0*/  LEA R22, P6, R4, R2, 0x1 ;  /* 0x0000000204167211 */ /* 0x000fc600078c08ff */
[----:B------:R0:W-:Y:S01]  /*22a00*/  @P2 STG.E.U16 desc[UR8][R24.64], R27 ;  /* 0x0000001b18002986 */ /* 0x0001e2000c101508 */
[----:B-----5:R-:W-:Y:S02]  /*22a10*/  ISETP.LT.AND P2, PT, R23, UR15, !P0 ;  /* 0x0000000f17007c0c */ /* 0x020fe4000c741270 */
[----:B------:R-:W-:Y:S02]  /*22a20*/  LEA.HI.X.SX32 R23, R4, R3, 0x1, P6 ;  /* 0x0000000304177211 */ /* 0x000fe400030f0eff */
[----:B0-----:R-:W-:Y:S01]  /*22a30*/  LEA R24, P6, R0, R2, 0x1 ;  /* 0x0000000200187211 */ /* 0x001fe200078c08ff */
[----:B------:R-:W-:-:S03]  /*22a40*/  IMAD R4, R26, 0x8, R0 ;  /* 0x000000081a047824 */ /* 0x000fc600078e0200 */
[----:B------:R-:W-:Y:S02]  /*22a50*/  LEA.HI.X.SX32 R25, R0, R3, 0x1, P6 ;  /* 0x0000000300197211 */ /* 0x000fe400030f0eff */
[----:B------:R-:W2:Y:S04]  /*22a60*/  LDL.LU R0, [R1+0xd8] ;  /* 0x0000d80001007983 */ /* 0x000ea80000300800 */
[----:B------:R0:W-:Y:S04]  /*22a70*/  @P5 STG.E.U16 desc[UR8][R22.64], R11 ;  /* 0x0000000b16005986 */ /* 0x0001e8000c101508 */
[----:B0-----:R-:W5:Y:S04]  /*22a80*/  LDL.LU R23, [R1+0xdc] ;  /* 0x0000dc0001177983 */ /* 0x001f680000300800 */
[----:B------:R-:W3:Y:S01]  /*22a90*/  LDL.LU R29, [R1+0xf4] ;  /* 0x0000f400011d7983 */ /* 0x000ee20000300800 */
[----:B------:R-:W-:-:S03]  /*22aa0*/  LEA R22, P6, R4, R2, 0x1 ;  /* 0x0000000204167211 */ /* 0x000fc600078c08ff */
[----:B------:R0:W-:Y:S01]  /*22ab0*/  @P4 STG.E.U16 desc[UR8][R24.64], R12 ;  /* 0x0000000c18004986 */ /* 0x0001e2000c101508 */
[----:B------:R-:W-:Y:S02]  /*22ac0*/  PRMT R6, R10, 0x7632, R6 ;  /* 0x000076320a067816 */ /* 0x000fe40000000006 */
[----:B------:R-:W-:Y:S02]  /*22ad0*/  PRMT R11, R16, 0x7632, R11 ;  /* 0x00007632100b7816 */ /* 0x000fe4000000000b */
[----:B0-----:R-:W-:Y:S02]  /*22ae0*/  PRMT R12, R14, 0x7632, R12 ;  /* 0x000076320e0c7816 */ /* 0x001fe4000000000c */
[----:B--2---:R-:W-:Y:S01]  /*22af0*/  ISETP.LT.AND P5, PT, R0, UR15, !P0 ;  /* 0x0000000f00007c0c */ /* 0x004fe2000c7a1270 */
[----:B------:R-:W-:Y:S01]  /*22b00*/  IMAD R0, R26, 0x8, R4 ;  /* 0x000000081a007824 */ /* 0x000fe200078e0204 */
[----:B-----5:R-:W-:Y:S02]  /*22b10*/  ISETP.LT.AND P4, PT, R23, UR15, !P0 ;  /* 0x0000000f17007c0c */ /* 0x020fe4000c781270 */
[----:B------:R-:W-:Y:S01]  /*22b20*/  LEA.HI.X.SX32 R23, R4, R3, 0x1, P6 ;  /* 0x0000000304177211 */ /* 0x000fe200030f0eff */
[----:B------:R-:W-:Y:S01]  /*22b30*/  IMAD R4, R26, 0x8, R0 ;  /* 0x000000081a047824 */ /* 0x000fe200078e0200 */
[----:B------:R-:W-:-:S03]  /*22b40*/  LEA R24, P6, R0, R2, 0x1 ;  /* 0x0000000200187211 */ /* 0x000fc600078c08ff */
[----:B------:R0:W-:Y:S01]  /*22b50*/  @P3 STG.E.U16 desc[UR8][R22.64], R5 ;  /* 0x0000000516003986 */ /* 0x0001e2000c101508 */
[----:B------:R-:W-:Y:S01]  /*22b60*/  LEA.HI.X.SX32 R25, R0, R3, 0x1, P6 ;  /* 0x0000000300197211 */ /* 0x000fe200030f0eff */
[----:B------:R-:W-:Y:S01]  /*22b70*/  IMAD R0, R26, 0x8, R4 ;  /* 0x000000081a007824 */ /* 0x000fe200078e0204 */
[----:B---3--:R-:W-:Y:S02]  /*22b80*/  ISETP.LT.AND P3, PT, R18, UR15, !P0 ;  /* 0x0000000f12007c0c */ /* 0x008fe4000c761270 */
[----:B------:R-:W2:Y:S01]  /*22b90*/  LDL.LU R18, [R1+0xf8] ;  /* 0x0000f80001127983 */ /* 0x000ea20000300800 */
[----:B0-----:R-:W-:-:S03]  /*22ba0*/  LEA R22, P6, R4, R2, 0x1 ;  /* 0x0000000204167211 */ /* 0x001fc600078c08ff */
[----:B------:R0:W-:Y:S01]  /*22bb0*/  @P1 STG.E.U16 desc[UR8][R24.64], R6 ;  /* 0x0000000618001986 */ /* 0x0001e2000c101508 */
[----:B------:R-:W-:Y:S01]  /*22bc0*/  LEA.HI.X.SX32 R23, R4, R3, 0x1, P6 ;  /* 0x0000000304177211 */ /* 0x000fe200030f0eff */
[----:B------:R-:W-:Y:S01]  /*22bd0*/  IMAD R4, R26, 0x8, R0 ;  /* 0x000000081a047824 */ /* 0x000fe200078e0200 */
[----:B------:R-:W-:Y:S01]  /*22be0*/  PRMT R5, R15, 0x7632, R5 ;  /* 0x000076320f057816 */ /* 0x000fe20000000005 */
[----:B------:R-:W3:Y:S01]  /*22bf0*/  LDL.LU R16, [R1+0xfc] ;  /* 0x0000fc0001107983 */ /* 0x000ee20000300800 */
[----:B0-----:R-:W-:-:S03]  /*22c00*/  LEA R24, P6, R0, R2, 0x1 ;  /* 0x0000000200187211 */ /* 0x001fc600078c08ff */
[----:B------:R0:W-:Y:S01]  /*22c10*/  @P2 STG.E.U16 desc[UR8][R22.64], R11 ;  /* 0x0000000b16002986 */ /* 0x0001e2000c101508 */
[----:B------:R-:W-:Y:S02]  /*22c20*/  LEA.HI.X.SX32 R25, R0, R3, 0x1, P6 ;  /* 0x0000000300197211 */ /* 0x000fe400030f0eff */
[----:B0-----:R-:W-:-:S04]  /*22c30*/  LEA R22, P6, R4, R2, 0x1 ;  /* 0x0000000204167211 */ /* 0x001fc800078c08ff */
[----:B------:R-:W-:Y:S01]  /*22c40*/  LEA.HI.X.SX32 R23, R4, R3, 0x1, P6 ;  /* 0x0000000304177211 */ /* 0x000fe200030f0eff */
[----:B------:R-:W-:Y:S01]  /*22c50*/  @P5 STG.E.U16 desc[UR8][R24.64], R12 ;  /* 0x0000000c18005986 */ /* 0x000fe2000c101508 */
[----:B------:R-:W-:-:S03]  /*22c60*/  ISETP.LT.AND P5, PT, R28, UR15, !P0 ;  /* 0x0000000f1c007c0c */ /* 0x000fc6000c7a1270 */
[----:B------:R-:W-:Y:S01]  /*22c70*/  @P4 STG.E.U16 desc[UR8][R22.64], R5 ;  /* 0x0000000516004986 */ /* 0x000fe2000c101508 */
[----:B------:R-:W-:-:S03]  /*22c80*/  ISETP.LT.AND P4, PT, R29, UR15, !P0 ;  /* 0x0000000f1d007c0c */ /* 0x000fc6000c781270 */
[----:B------:R-:W5:Y:S04]  /*22c90*/  LDL.LU R28, [R1+0x100] ;  /* 0x00010000011c7983 */ /* 0x000f680000300800 */
[----:B------:R-:W5:Y:S01]  /*22ca0*/  LDL.LU R29, [R1+0xe4] ;  /* 0x0000e400011d7983 */ /* 0x000f620000300800 */
[----:B------:R-:W-:-:S04]  /*22cb0*/  IMAD R0, R26, 0x8, R4 ;  /* 0x000000081a007824 */ /* 0x000fc800078e0204 */
[----:B------:R-:W-:Y:S01]  /*22cc0*/  IMAD R4, R26, 0x8, R0 ;  /* 0x000000081a047824 */ /* 0x000fe200078e0200 */
[-C--:B------:R-:W-:Y:S02]  /*22cd0*/  LEA R14, P6, R0, R2.reuse, 0x1 ;  /* 0x00000002000e7211 */ /* 0x080fe400078c08ff */
[----:B----4-:R-:W-:Y:S01]  /*22ce0*/  ISETP.LT.AND P1, PT, R8, UR15, !P0 ;  /* 0x0000000f08007c0c */ /* 0x010fe2000c721270 */
[----:B------:R-:W-:Y:S01]  /*22cf0*/  IMAD R6, R26, 0x8, R4 ;  /* 0x000000081a067824 */ /* 0x000fe200078e0204 */
[----:B------:R-:W-:Y:S02]  /*22d00*/  ISETP.LT.AND P2, PT, R20, UR15, !P0 ;  /* 0x0000000f14007c0c */ /* 0x000fe4000c741270 */
[----:B------:R-:W-:Y:S02]  /*22d10*/  PRMT R7, R21, 0x7632, R7 ;  /* 0x0000763215077816 */ /* 0x000fe40000000007 */
[----:B------:R-:W-:Y:S02]  /*22d20*/  LEA.HI.X.SX32 R15, R0, R3, 0x1, P6 ;  /* 0x00000003000f7211 */ /* 0x000fe400030f0eff */
[----:B------:R-:W-:Y:S01]  /*22d30*/  LEA R20, P6, R4, R2, 0x1 ;  /* 0x0000000204147211 */ /* 0x000fe200078c08ff */
[----:B------:R-:W-:-:S02]  /*22d40*/  IMAD R0, R26, 0x8, R6 ;  /* 0x000000081a007824 */ /* 0x000fc400078e0206 */
[----:B------:R0:W-:Y:S01]  /*22d50*/  @P3 STG.E.U16 desc[UR8][R14.64], R7 ;  /* 0x000000070e003986 */ /* 0x0001e2000c101508 */
[-C--:B------:R-:W-:Y:S01]  /*22d60*/  LEA.HI.X.SX32 R21, R4, R3.reuse, 0x1, P6 ;  /* 0x0000000304157211 */ /* 0x080fe200030f0eff */
[----:B------:R-:W-:Y:S01]  /*22d70*/  IMAD R4, R26, 0x8, R0 ;  /* 0x000000081a047824 */ /* 0x000fe200078e0200 */
[----:B------:R-:W-:Y:S02]  /*22d80*/  PRMT R19, R19, 0x7632, R19 ;  /* 0x0000763213137816 */ /* 0x000fe40000000013 */
[----:B------:R-:W-:Y:S02]  /*22d90*/  PRMT R9, R9, 0x7632, R9 ;  /* 0x0000763209097816 */ /* 0x000fe40000000009 */
[CC--:B0-----:R-:W-:Y:S01]  /*22da0*/  LEA R14, P6, R6.reuse, R2.reuse, 0x1 ;  /* 0x00000002060e7211 */ /* 0x0c1fe200078c08ff */
[----:B------:R0:W-:Y:S03]  /*22db0*/  @P1 STG.E.U16 desc[UR8][R20.64], R19 ;  /* 0x0000001314001986 */ /* 0x0001e6000c101508 */
[----:B------:R-:W-:Y:S01]  /*22dc0*/  LEA.HI.X.SX32 R15, R6, R3, 0x1, P6 ;  /* 0x00000003060f7211 */ /* 0x000fe200030f0eff */
[----:B------:R-:W-:Y:S01]  /*22dd0*/  IMAD R6, R26, 0x8, R4 ;  /* 0x000000081a067824 */ /* 0x000fe200078e0204 */
[----:B------:R-:W-:-:S03]  /*22de0*/  LEA R8, P1, R0, R2, 0x1 ;  /* 0x0000000200087211 */ /* 0x000fc600078208ff */
[----:B------:R-:W-:Y:S01]  /*22df0*/  IMAD R10, R26, 0x8, R6 ;  /* 0x000000081a0a7824 */ /* 0x000fe200078e0206 */
[----:B------:R1:W-:Y:S01]  /*22e00*/  @P2 STG.E.U16 desc[UR8][R14.64], R9 ;  /* 0x000000090e002986 */ /* 0x0003e2000c101508 */
[----:B0-----:R-:W-:-:S04]  /*22e10*/  LEA R20, P2, R4, R2, 0x1 ;  /* 0x0000000204147211 */ /* 0x001fc800078408ff */
[-C--:B------:R-:W-:Y:S02]  /*22e20*/  LEA.HI.X.SX32 R21, R4, R3.reuse, 0x1, P2 ;  /* 0x0000000304157211 */ /* 0x080fe400010f0eff */
[----:B-1----:R-:W-:Y:S01]  /*22e30*/  LEA.HI.X.SX32 R9, R0, R3, 0x1, P1 ;  /* 0x0000000300097211 */ /* 0x002fe200008f0eff */
[----:B------:R-:W-:-:S04]  /*22e40*/  IMAD R0, R26, 0x8, R10 ;  /* 0x000000081a007824 */ /* 0x000fc800078e020a */
[----:B------:R-:W-:Y:S01]  /*22e50*/  IMAD R4, R26, 0x8, R0 ;  /* 0x000000081a047824 */ /* 0x000fe200078e0200 */
[----:B------:R-:W-:-:S04]  /*22e60*/  LEA R22, P1, R0, R2, 0x1 ;  /* 0x0000000200167211 */ /* 0x000fc800078208ff */
[----:B------:R-:W-:Y:S02]  /*22e70*/  LEA.HI.X.SX32 R23, R0, R3, 0x1, P1 ;  /* 0x0000000300177211 */ /* 0x000fe400008f0eff */
[----:B------:R-:W-:Y:S02]  /*22e80*/  PRMT R7, R11, 0x7632, R7 ;  /* 0x000076320b077816 */ /* 0x000fe40000000007 */
[----:B------:R-:W-:Y:S02]  /*22e90*/  PRMT R5, R5, 0x7632, R5 ;  /* 0x0000763205057816 */ /* 0x000fe40000000005 */
[----:B------:R-:W-:Y:S02]  /*22ea0*/  PRMT R11, R7, 0x7632, R11 ;  /* 0x00007632070b7816 */ /* 0x000fe4000000000b */
[----:B--2---:R-:W-:Y:S02]  /*22eb0*/  ISETP.LT.AND P3, PT, R18, UR15, !P0 ;  /* 0x0000000f12007c0c */ /* 0x004fe4000c761270 */
[----:B------:R-:W-:-:S04]  /*22ec0*/  LEA R18, P6, R6, R2, 0x1 ;  /* 0x0000000206127211 */ /* 0x000fc800078c08ff */
[----:B------:R-:W-:Y:S02]  /*22ed0*/  LEA.HI.X.SX32 R19, R6, R3, 0x1, P6 ;  /* 0x0000000306137211 */ /* 0x000fe400030f0eff */
[----:B------:R-:W-:-:S04]  /*22ee0*/  LEA R14, P6, R10, R2, 0x1 ;  /* 0x000000020a0e7211 */ /* 0x000fc800078c08ff */
[-C--:B------:R-:W-:Y:S02]  /*22ef0*/  LEA.HI.X.SX32 R15, R10, R3.reuse, 0x1, P6 ;  /* 0x000000030a0f7211 */ /* 0x080fe400030f0eff */
[----:B---3--:R-:W-:Y:S02]  /*22f00*/  ISETP.LT.AND P2, PT, R16, UR15, !P0 ;  /* 0x0000000f10007c0c */ /* 0x008fe4000c741270 */
[C---:B------:R-:W-:Y:S02]  /*22f10*/  LEA R2, P6, R4.reuse, R2, 0x1 ;  /* 0x0000000204027211 */ /* 0x040fe400078c08ff */
[----:B------:R-:W-:Y:S02]  /*22f20*/  PRMT R10, R13, 0x7632, R10 ;  /* 0x000076320d0a7816 */ /* 0x000fe4000000000a */
[----:B------:R-:W-:Y:S02]  /*22f30*/  LEA.HI.X.SX32 R3, R4, R3, 0x1, P6 ;  /* 0x0000000304037211 */ /* 0x000fe400030f0eff */
[----:B------:R-:W-:-:S05]  /*22f40*/  PRMT R4, R17, 0x7632, R4 ;  /* 0x0000763211047816 */ /* 0x000fca0000000004 */
[----:B------:R0:W-:Y:S04]  /*22f50*/  @P5 STG.E.U16 desc[UR8][R8.64], R4 ;  /* 0x0000000408005986 */ /* 0x0001e8000c101508 */
[----:B------:R0:W-:Y:S04]  /*22f60*/  @P4 STG.E.U16 desc[UR8][R20.64], R10 ;  /* 0x0000000a14004986 */ /* 0x0001e8000c101508 */
[----:B------:R0:W-:Y:S01]  /*22f70*/  @P3 STG.E.U16 desc[UR8][R18.64], R5 ;  /* 0x0000000512003986 */ /* 0x0001e2000c101508 */
[----:B-----5:R-:W-:Y:S02]  /*22f80*/  ISETP.LT.AND P1, PT, R28, UR15, !P0 ;  /* 0x0000000f1c007c0c */ /* 0x020fe4000c721270 */
[----:B------:R-:W-:Y:S01]  /*22f90*/  ISETP.LT.AND P0, PT, R29, UR15, !P0 ;  /* 0x0000000f1d007c0c */ /* 0x000fe2000c701270 */
[----:B------:R0:W-:Y:S10]  /*22fa0*/  @P2 STG.E.U16 desc[UR8][R14.64], R7 ;  /* 0x000000070e002986 */ /* 0x0001f4000c101508 */
[----:B------:R0:W-:Y:S02]  /*22fb0*/  @P1 STG.E.U16 desc[UR8][R22.64], R11 ;  /* 0x0000000b16001986 */ /* 0x0001e4000c101508 */
[----:B------:R-:W-:Y:S05]  /*22fc0*/  @!P0 EXIT ;  /* 0x000000000000894d */ /* 0x000fea0003800000 */
[----:B------:R-:W-:-:S05]  /*22fd0*/  PRMT R27, R27, 0x7632, R27 ;  /* 0x000076321b1b7816 */ /* 0x000fca000000001b */
[----:B------:R-:W-:Y:S01]  /*22fe0*/  STG.E.U16 desc[UR8][R2.64], R27 ;  /* 0x0000001b02007986 */ /* 0x000fe2000c101508 */
[----:B------:R-:W-:Y:S05]  /*22ff0*/  EXIT ;  /* 0x000000000000794d */ /* 0x000fea0003800000 */
.L_x_2:
[----:B------:R-:W-:-:S00]  /*23000*/  BRA `(.L_x_2) ;  /* 0xfffffffc00fc7947 */ /* 0x000fc0000383ffff */
[----:B------:R-:W-:-:S00]  /*23010*/  NOP ;  /* 0x0000000000007918 */ /* 0x000fc00000000000 */
        /* <DEDUP_REMOVED lines=14> */
.L_x_3:


//--------------------- .nv.shared.matmul_kernel  --------------------------
	.section	.nv.shared.matmul_kernel,"aw",@nobits
	.sectionflags	@""
	.align	16
	.zero		1024


//--------------------- .nv.shared.reserved.0     --------------------------
	.section	.nv.shared.reserved.0,"aw",@nobits
	.weak		__nv_reservedSMEM_offset_0_alias
	.size		__nv_reservedSMEM_offset_0_alias, 0, 64
	.other		__nv_reservedSMEM_offset_0_alias,@"STO_CUDA_RESERVED_SHARED STV_DEFAULT"
__nv_reservedSMEM_offset_0_alias:
	.zero		0
	.zero		64


//--------------------- .nv.constant0.matmul_kernel --------------------------
	.section	.nv.constant0.matmul_kernel,"a",@progbits
	.sectionflags	@""
	.align	4
.nv.constant0.matmul_kernel:
	.zero		976


//--------------------- SYMBOLS --------------------------

	.type		.nv.reservedSmem.offset0,@object
	.size		.nv.reservedSmem.offset0,0x4
	.type		.nv.reservedSmem.cap,@object
	.size		.nv.reservedSmem.cap,0x4
